//
// Generated by NVIDIA NVVM Compiler
//
// Compiler Build ID: CL-36424714
// Cuda compilation tools, release 13.0, V13.0.88
// Based on NVVM 20.0.0
//

.version 9.0
.target sm_100
.address_size 64

	// .globl	_ZN3cub18CUB_300001_SM_10006detail11EmptyKernelIvEEvv
// _ZZN3cub18CUB_300001_SM_10006detail6reduce28DeviceReduceSingleTileKernelINS2_10policy_hubIdjN4cuda3std3__44plusIdEEE10Policy1000EN6thrust24THRUST_300001_SM_1000_NS6detail15normal_iteratorINSD_10device_ptrIdEEEEPdjS9_ddNS7_10__identityEEEvT0_T1_T2_T3_T4_T6_E12temp_storage has been demoted
// _ZZN3cub18CUB_300001_SM_10006detail6reduce18DeviceReduceKernelINS2_10policy_hubIdjN4cuda3std3__44plusIdEEE10Policy1000EN6thrust24THRUST_300001_SM_1000_NS6detail15normal_iteratorINSD_10device_ptrIdEEEEjS9_dNS7_10__identityEEEvT0_PT3_T1_NS0_13GridEvenShareISN_EET2_T4_E12temp_storage has been demoted
// _ZZN3cub18CUB_300001_SM_10006detail6reduce28DeviceReduceSingleTileKernelINS2_10policy_hubIdjN4cuda3std3__44plusIdEEE10Policy1000EPdSC_iS9_ddNS7_10__identityEEEvT0_T1_T2_T3_T4_T6_E12temp_storage has been demoted
// _ZZN3cub18CUB_300001_SM_10006detail6reduce28DeviceReduceSingleTileKernelINS2_10policy_hubIdyN4cuda3std3__44plusIdEEE10Policy1000EN6thrust24THRUST_300001_SM_1000_NS6detail15normal_iteratorINSD_10device_ptrIdEEEEPdyS9_ddNS7_10__identityEEEvT0_T1_T2_T3_T4_T6_E12temp_storage has been demoted
// _ZZN3cub18CUB_300001_SM_10006detail6reduce18DeviceReduceKernelINS2_10policy_hubIdyN4cuda3std3__44plusIdEEE10Policy1000EN6thrust24THRUST_300001_SM_1000_NS6detail15normal_iteratorINSD_10device_ptrIdEEEEyS9_dNS7_10__identityEEEvT0_PT3_T1_NS0_13GridEvenShareISN_EET2_T4_E12temp_storage has been demoted
// _ZZN3cub18CUB_300001_SM_10006detail6reduce28DeviceReduceSingleTileKernelINS2_10policy_hubIdyN4cuda3std3__44plusIdEEE10Policy1000EPdSC_iS9_ddNS7_10__identityEEEvT0_T1_T2_T3_T4_T6_E12temp_storage has been demoted
// _ZZN3cub18CUB_300001_SM_10006detail6reduce28DeviceReduceSingleTileKernelINS2_10policy_hubIdjN4cuda3std3__44plusIdEEE10Policy1000EN6thrust24THRUST_300001_SM_1000_NS6detail15normal_iteratorINSD_10device_ptrIdEEEEPdjS9_dd21square_diff_from_meanEEvT0_T1_T2_T3_T4_T6_E12temp_storage has been demoted
// _ZZN3cub18CUB_300001_SM_10006detail6reduce18DeviceReduceKernelINS2_10policy_hubIdjN4cuda3std3__44plusIdEEE10Policy1000EN6thrust24THRUST_300001_SM_1000_NS6detail15normal_iteratorINSD_10device_ptrIdEEEEjS9_d21square_diff_from_meanEEvT0_PT3_T1_NS0_13GridEvenShareISN_EET2_T4_E12temp_storage has been demoted
// _ZZN3cub18CUB_300001_SM_10006detail6reduce28DeviceReduceSingleTileKernelINS2_10policy_hubIdyN4cuda3std3__44plusIdEEE10Policy1000EN6thrust24THRUST_300001_SM_1000_NS6detail15normal_iteratorINSD_10device_ptrIdEEEEPdyS9_dd21square_diff_from_meanEEvT0_T1_T2_T3_T4_T6_E12temp_storage has been demoted
// _ZZN3cub18CUB_300001_SM_10006detail6reduce18DeviceReduceKernelINS2_10policy_hubIdyN4cuda3std3__44plusIdEEE10Policy1000EN6thrust24THRUST_300001_SM_1000_NS6detail15normal_iteratorINSD_10device_ptrIdEEEEyS9_d21square_diff_from_meanEEvT0_PT3_T1_NS0_13GridEvenShareISN_EET2_T4_E12temp_storage has been demoted
.global .align 1 .b8 _ZN30_INTERNAL_ddb6a9fd_4_k_cu_main4cuda3std3__45__cpo5beginE[1];
.global .align 1 .b8 _ZN30_INTERNAL_ddb6a9fd_4_k_cu_main4cuda3std3__45__cpo3endE[1];
.global .align 1 .b8 _ZN30_INTERNAL_ddb6a9fd_4_k_cu_main4cuda3std3__45__cpo6cbeginE[1];
.global .align 1 .b8 _ZN30_INTERNAL_ddb6a9fd_4_k_cu_main4cuda3std3__45__cpo4cendE[1];
.global .align 1 .b8 _ZN30_INTERNAL_ddb6a9fd_4_k_cu_main4cuda3std3__45__cpo6rbeginE[1];
.global .align 1 .b8 _ZN30_INTERNAL_ddb6a9fd_4_k_cu_main4cuda3std3__45__cpo4rendE[1];
.global .align 1 .b8 _ZN30_INTERNAL_ddb6a9fd_4_k_cu_main4cuda3std3__45__cpo7crbeginE[1];
.global .align 1 .b8 _ZN30_INTERNAL_ddb6a9fd_4_k_cu_main4cuda3std3__45__cpo5crendE[1];
.global .align 1 .b8 _ZN30_INTERNAL_ddb6a9fd_4_k_cu_main4cuda3std3__432_GLOBAL__N__ddb6a9fd_4_k_cu_main6ignoreE[1];
.global .align 1 .b8 _ZN30_INTERNAL_ddb6a9fd_4_k_cu_main4cuda3std3__419piecewise_constructE[1];
.global .align 1 .b8 _ZN30_INTERNAL_ddb6a9fd_4_k_cu_main4cuda3std3__48in_placeE[1];
.global .align 1 .b8 _ZN30_INTERNAL_ddb6a9fd_4_k_cu_main4cuda3std3__420unreachable_sentinelE[1];
.global .align 1 .b8 _ZN30_INTERNAL_ddb6a9fd_4_k_cu_main4cuda3std3__47nulloptE[1];
.global .align 1 .b8 _ZN30_INTERNAL_ddb6a9fd_4_k_cu_main4cuda3std3__48unexpectE[1];
.global .align 1 .b8 _ZN30_INTERNAL_ddb6a9fd_4_k_cu_main4cuda3std6ranges3__45__cpo4swapE[1];
.global .align 1 .b8 _ZN30_INTERNAL_ddb6a9fd_4_k_cu_main4cuda3std6ranges3__45__cpo9iter_moveE[1];
.global .align 1 .b8 _ZN30_INTERNAL_ddb6a9fd_4_k_cu_main4cuda3std6ranges3__45__cpo5beginE[1];
.global .align 1 .b8 _ZN30_INTERNAL_ddb6a9fd_4_k_cu_main4cuda3std6ranges3__45__cpo3endE[1];
.global .align 1 .b8 _ZN30_INTERNAL_ddb6a9fd_4_k_cu_main4cuda3std6ranges3__45__cpo6cbeginE[1];
.global .align 1 .b8 _ZN30_INTERNAL_ddb6a9fd_4_k_cu_main4cuda3std6ranges3__45__cpo4cendE[1];
.global .align 1 .b8 _ZN30_INTERNAL_ddb6a9fd_4_k_cu_main4cuda3std6ranges3__45__cpo7advanceE[1];
.global .align 1 .b8 _ZN30_INTERNAL_ddb6a9fd_4_k_cu_main4cuda3std6ranges3__45__cpo9iter_swapE[1];
.global .align 1 .b8 _ZN30_INTERNAL_ddb6a9fd_4_k_cu_main4cuda3std6ranges3__45__cpo4nextE[1];
.global .align 1 .b8 _ZN30_INTERNAL_ddb6a9fd_4_k_cu_main4cuda3std6ranges3__45__cpo4prevE[1];
.global .align 1 .b8 _ZN30_INTERNAL_ddb6a9fd_4_k_cu_main4cuda3std6ranges3__45__cpo4dataE[1];
.global .align 1 .b8 _ZN30_INTERNAL_ddb6a9fd_4_k_cu_main4cuda3std6ranges3__45__cpo5cdataE[1];
.global .align 1 .b8 _ZN30_INTERNAL_ddb6a9fd_4_k_cu_main4cuda3std6ranges3__45__cpo4sizeE[1];
.global .align 1 .b8 _ZN30_INTERNAL_ddb6a9fd_4_k_cu_main4cuda3std6ranges3__45__cpo5ssizeE[1];
.global .align 1 .b8 _ZN30_INTERNAL_ddb6a9fd_4_k_cu_main4cuda3std6ranges3__45__cpo8distanceE[1];
.global .align 1 .b8 _ZN30_INTERNAL_ddb6a9fd_4_k_cu_main6thrust24THRUST_300001_SM_1000_NS8cuda_cub3parE[1];
.global .align 1 .b8 _ZN30_INTERNAL_ddb6a9fd_4_k_cu_main6thrust24THRUST_300001_SM_1000_NS8cuda_cub10par_nosyncE[1];
.global .align 1 .b8 _ZN30_INTERNAL_ddb6a9fd_4_k_cu_main6thrust24THRUST_300001_SM_1000_NS6system6detail10sequential3seqE[1];
.global .align 1 .b8 _ZN30_INTERNAL_ddb6a9fd_4_k_cu_main6thrust24THRUST_300001_SM_1000_NS12placeholders2_1E[1];
.global .align 1 .b8 _ZN30_INTERNAL_ddb6a9fd_4_k_cu_main6thrust24THRUST_300001_SM_1000_NS12placeholders2_2E[1];
.global .align 1 .b8 _ZN30_INTERNAL_ddb6a9fd_4_k_cu_main6thrust24THRUST_300001_SM_1000_NS12placeholders2_3E[1];
.global .align 1 .b8 _ZN30_INTERNAL_ddb6a9fd_4_k_cu_main6thrust24THRUST_300001_SM_1000_NS12placeholders2_4E[1];
.global .align 1 .b8 _ZN30_INTERNAL_ddb6a9fd_4_k_cu_main6thrust24THRUST_300001_SM_1000_NS12placeholders2_5E[1];
.global .align 1 .b8 _ZN30_INTERNAL_ddb6a9fd_4_k_cu_main6thrust24THRUST_300001_SM_1000_NS12placeholders2_6E[1];
.global .align 1 .b8 _ZN30_INTERNAL_ddb6a9fd_4_k_cu_main6thrust24THRUST_300001_SM_1000_NS12placeholders2_7E[1];
.global .align 1 .b8 _ZN30_INTERNAL_ddb6a9fd_4_k_cu_main6thrust24THRUST_300001_SM_1000_NS12placeholders2_8E[1];
.global .align 1 .b8 _ZN30_INTERNAL_ddb6a9fd_4_k_cu_main6thrust24THRUST_300001_SM_1000_NS12placeholders2_9E[1];
.global .align 1 .b8 _ZN30_INTERNAL_ddb6a9fd_4_k_cu_main6thrust24THRUST_300001_SM_1000_NS12placeholders3_10E[1];
.global .align 1 .b8 _ZN30_INTERNAL_ddb6a9fd_4_k_cu_main6thrust24THRUST_300001_SM_1000_NS3seqE[1];

.visible .entry _ZN3cub18CUB_300001_SM_10006detail11EmptyKernelIvEEvv()
{


	ret;

}
	// .globl	_ZN3cub18CUB_300001_SM_10006detail6reduce28DeviceReduceSingleTileKernelINS2_10policy_hubIdjN4cuda3std3__44plusIdEEE10Policy1000EN6thrust24THRUST_300001_SM_1000_NS6detail15normal_iteratorINSD_10device_ptrIdEEEEPdjS9_ddNS7_10__identityEEEvT0_T1_T2_T3_T4_T6_
.visible .entry _ZN3cub18CUB_300001_SM_10006detail6reduce28DeviceReduceSingleTileKernelINS2_10policy_hubIdjN4cuda3std3__44plusIdEEE10Policy1000EN6thrust24THRUST_300001_SM_1000_NS6detail15normal_iteratorINSD_10device_ptrIdEEEEPdjS9_ddNS7_10__identityEEEvT0_T1_T2_T3_T4_T6_(
	.param .align 8 .b8 _ZN3cub18CUB_300001_SM_10006detail6reduce28DeviceReduceSingleTileKernelINS2_10policy_hubIdjN4cuda3std3__44plusIdEEE10Policy1000EN6thrust24THRUST_300001_SM_1000_NS6detail15normal_iteratorINSD_10device_ptrIdEEEEPdjS9_ddNS7_10__identityEEEvT0_T1_T2_T3_T4_T6__param_0[8],
	.param .u64 .ptr .align 1 _ZN3cub18CUB_300001_SM_10006detail6reduce28DeviceReduceSingleTileKernelINS2_10policy_hubIdjN4cuda3std3__44plusIdEEE10Policy1000EN6thrust24THRUST_300001_SM_1000_NS6detail15normal_iteratorINSD_10device_ptrIdEEEEPdjS9_ddNS7_10__identityEEEvT0_T1_T2_T3_T4_T6__param_1,
	.param .u32 _ZN3cub18CUB_300001_SM_10006detail6reduce28DeviceReduceSingleTileKernelINS2_10policy_hubIdjN4cuda3std3__44plusIdEEE10Policy1000EN6thrust24THRUST_300001_SM_1000_NS6detail15normal_iteratorINSD_10device_ptrIdEEEEPdjS9_ddNS7_10__identityEEEvT0_T1_T2_T3_T4_T6__param_2,
	.param .align 1 .b8 _ZN3cub18CUB_300001_SM_10006detail6reduce28DeviceReduceSingleTileKernelINS2_10policy_hubIdjN4cuda3std3__44plusIdEEE10Policy1000EN6thrust24THRUST_300001_SM_1000_NS6detail15normal_iteratorINSD_10device_ptrIdEEEEPdjS9_ddNS7_10__identityEEEvT0_T1_T2_T3_T4_T6__param_3[1],
	.param .f64 _ZN3cub18CUB_300001_SM_10006detail6reduce28DeviceReduceSingleTileKernelINS2_10policy_hubIdjN4cuda3std3__44plusIdEEE10Policy1000EN6thrust24THRUST_300001_SM_1000_NS6detail15normal_iteratorINSD_10device_ptrIdEEEEPdjS9_ddNS7_10__identityEEEvT0_T1_T2_T3_T4_T6__param_4,
	.param .align 1 .b8 _ZN3cub18CUB_300001_SM_10006detail6reduce28DeviceReduceSingleTileKernelINS2_10policy_hubIdjN4cuda3std3__44plusIdEEE10Policy1000EN6thrust24THRUST_300001_SM_1000_NS6detail15normal_iteratorINSD_10device_ptrIdEEEEPdjS9_ddNS7_10__identityEEEvT0_T1_T2_T3_T4_T6__param_5[1]
)
.maxntid 640
.minnctapersm 1
{
	.reg .pred 	%p<71>;
	.reg .b32 	%r<288>;
	.reg .b64 	%rd<114>;
	.reg .b64 	%fd<380>;
	// demoted variable
	.shared .align 8 .b8 _ZZN3cub18CUB_300001_SM_10006detail6reduce28DeviceReduceSingleTileKernelINS2_10policy_hubIdjN4cuda3std3__44plusIdEEE10Policy1000EN6thrust24THRUST_300001_SM_1000_NS6detail15normal_iteratorINSD_10device_ptrIdEEEEPdjS9_ddNS7_10__identityEEEvT0_T1_T2_T3_T4_T6_E12temp_storage[192];
	ld.param.u64 	%rd9, [_ZN3cub18CUB_300001_SM_10006detail6reduce28DeviceReduceSingleTileKernelINS2_10policy_hubIdjN4cuda3std3__44plusIdEEE10Policy1000EN6thrust24THRUST_300001_SM_1000_NS6detail15normal_iteratorINSD_10device_ptrIdEEEEPdjS9_ddNS7_10__identityEEEvT0_T1_T2_T3_T4_T6__param_0];
	ld.param.u64 	%rd10, [_ZN3cub18CUB_300001_SM_10006detail6reduce28DeviceReduceSingleTileKernelINS2_10policy_hubIdjN4cuda3std3__44plusIdEEE10Policy1000EN6thrust24THRUST_300001_SM_1000_NS6detail15normal_iteratorINSD_10device_ptrIdEEEEPdjS9_ddNS7_10__identityEEEvT0_T1_T2_T3_T4_T6__param_1];
	ld.param.u32 	%r51, [_ZN3cub18CUB_300001_SM_10006detail6reduce28DeviceReduceSingleTileKernelINS2_10policy_hubIdjN4cuda3std3__44plusIdEEE10Policy1000EN6thrust24THRUST_300001_SM_1000_NS6detail15normal_iteratorINSD_10device_ptrIdEEEEPdjS9_ddNS7_10__identityEEEvT0_T1_T2_T3_T4_T6__param_2];
	ld.param.f64 	%fd42, [_ZN3cub18CUB_300001_SM_10006detail6reduce28DeviceReduceSingleTileKernelINS2_10policy_hubIdjN4cuda3std3__44plusIdEEE10Policy1000EN6thrust24THRUST_300001_SM_1000_NS6detail15normal_iteratorINSD_10device_ptrIdEEEEPdjS9_ddNS7_10__identityEEEvT0_T1_T2_T3_T4_T6__param_4];
	cvta.to.global.u64 	%rd1, %rd10;
	setp.ne.s32 	%p1, %r51, 0;
	@%p1 bra 	$L__BB1_3;
	mov.u32 	%r270, %tid.x;
	setp.ne.s32 	%p70, %r270, 0;
	@%p70 bra 	$L__BB1_52;
	st.global.f64 	[%rd1], %fd42;
	bra.uni 	$L__BB1_52;
$L__BB1_3:
	cvta.to.global.u64 	%rd2, %rd9;
	setp.gt.u32 	%p2, %r51, 5119;
	@%p2 bra 	$L__BB1_28;
	mov.u32 	%r1, %tid.x;
	setp.ge.u32 	%p24, %r1, %r51;
	mov.f64 	%fd367, 0d0000000000000000;
	mov.u32 	%r274, %r1;
	@%p24 bra 	$L__BB1_6;
	mul.wide.u32 	%rd83, %r1, 8;
	add.s64 	%rd84, %rd2, %rd83;
	ld.global.f64 	%fd367, [%rd84];
	add.s32 	%r274, %r1, 640;
$L__BB1_6:
	setp.ge.u32 	%p25, %r274, %r51;
	@%p25 bra 	$L__BB1_19;
	not.b32 	%r146, %r274;
	add.s32 	%r147, %r51, %r146;
	mul.hi.u32 	%r148, %r147, -858993459;
	shr.u32 	%r149, %r148, 9;
	add.s32 	%r4, %r149, 1;
	and.b32  	%r5, %r4, 15;
	setp.lt.u32 	%p26, %r147, 9600;
	@%p26 bra 	$L__BB1_10;
	and.b32  	%r150, %r4, 16777200;
	neg.s32 	%r272, %r150;
	mul.wide.u32 	%rd85, %r274, 8;
	add.s64 	%rd86, %rd85, %rd2;
	add.s64 	%rd112, %rd86, 40960;
$L__BB1_9:
	.pragma "nounroll";
	ld.global.f64 	%fd181, [%rd112+-40960];
	add.f64 	%fd182, %fd367, %fd181;
	ld.global.f64 	%fd183, [%rd112+-35840];
	add.f64 	%fd184, %fd182, %fd183;
	ld.global.f64 	%fd185, [%rd112+-30720];
	add.f64 	%fd186, %fd184, %fd185;
	ld.global.f64 	%fd187, [%rd112+-25600];
	add.f64 	%fd188, %fd186, %fd187;
	ld.global.f64 	%fd189, [%rd112+-20480];
	add.f64 	%fd190, %fd188, %fd189;
	ld.global.f64 	%fd191, [%rd112+-15360];
	add.f64 	%fd192, %fd190, %fd191;
	ld.global.f64 	%fd193, [%rd112+-10240];
	add.f64 	%fd194, %fd192, %fd193;
	ld.global.f64 	%fd195, [%rd112+-5120];
	add.f64 	%fd196, %fd194, %fd195;
	ld.global.f64 	%fd197, [%rd112];
	add.f64 	%fd198, %fd196, %fd197;
	ld.global.f64 	%fd199, [%rd112+5120];
	add.f64 	%fd200, %fd198, %fd199;
	ld.global.f64 	%fd201, [%rd112+10240];
	add.f64 	%fd202, %fd200, %fd201;
	ld.global.f64 	%fd203, [%rd112+15360];
	add.f64 	%fd204, %fd202, %fd203;
	ld.global.f64 	%fd205, [%rd112+20480];
	add.f64 	%fd206, %fd204, %fd205;
	ld.global.f64 	%fd207, [%rd112+25600];
	add.f64 	%fd208, %fd206, %fd207;
	ld.global.f64 	%fd209, [%rd112+30720];
	add.f64 	%fd210, %fd208, %fd209;
	ld.global.f64 	%fd211, [%rd112+35840];
	add.f64 	%fd367, %fd210, %fd211;
	add.s32 	%r274, %r274, 10240;
	add.s32 	%r272, %r272, 16;
	add.s64 	%rd112, %rd112, 81920;
	setp.ne.s32 	%p27, %r272, 0;
	@%p27 bra 	$L__BB1_9;
$L__BB1_10:
	setp.eq.s32 	%p28, %r5, 0;
	@%p28 bra 	$L__BB1_19;
	and.b32  	%r12, %r4, 7;
	setp.lt.u32 	%p29, %r5, 8;
	@%p29 bra 	$L__BB1_13;
	mul.wide.u32 	%rd87, %r274, 8;
	add.s64 	%rd88, %rd2, %rd87;
	ld.global.f64 	%fd213, [%rd88];
	add.f64 	%fd214, %fd367, %fd213;
	ld.global.f64 	%fd215, [%rd88+5120];
	add.f64 	%fd216, %fd214, %fd215;
	ld.global.f64 	%fd217, [%rd88+10240];
	add.f64 	%fd218, %fd216, %fd217;
	ld.global.f64 	%fd219, [%rd88+15360];
	add.f64 	%fd220, %fd218, %fd219;
	ld.global.f64 	%fd221, [%rd88+20480];
	add.f64 	%fd222, %fd220, %fd221;
	ld.global.f64 	%fd223, [%rd88+25600];
	add.f64 	%fd224, %fd222, %fd223;
	ld.global.f64 	%fd225, [%rd88+30720];
	add.f64 	%fd226, %fd224, %fd225;
	ld.global.f64 	%fd227, [%rd88+35840];
	add.f64 	%fd367, %fd226, %fd227;
	add.s32 	%r274, %r274, 5120;
$L__BB1_13:
	setp.eq.s32 	%p30, %r12, 0;
	@%p30 bra 	$L__BB1_19;
	and.b32  	%r15, %r4, 3;
	setp.lt.u32 	%p31, %r12, 4;
	@%p31 bra 	$L__BB1_16;
	mul.wide.u32 	%rd89, %r274, 8;
	add.s64 	%rd90, %rd2, %rd89;
	ld.global.f64 	%fd229, [%rd90];
	add.f64 	%fd230, %fd367, %fd229;
	ld.global.f64 	%fd231, [%rd90+5120];
	add.f64 	%fd232, %fd230, %fd231;
	ld.global.f64 	%fd233, [%rd90+10240];
	add.f64 	%fd234, %fd232, %fd233;
	ld.global.f64 	%fd235, [%rd90+15360];
	add.f64 	%fd367, %fd234, %fd235;
	add.s32 	%r274, %r274, 2560;
$L__BB1_16:
	setp.eq.s32 	%p32, %r15, 0;
	@%p32 bra 	$L__BB1_19;
	mul.wide.u32 	%rd91, %r274, 8;
	add.s64 	%rd113, %rd2, %rd91;
	neg.s32 	%r277, %r15;
$L__BB1_18:
	.pragma "nounroll";
	ld.global.f64 	%fd236, [%rd113];
	add.f64 	%fd367, %fd367, %fd236;
	add.s64 	%rd113, %rd113, 5120;
	add.s32 	%r277, %r277, 1;
	setp.ne.s32 	%p33, %r277, 0;
	@%p33 bra 	$L__BB1_18;
$L__BB1_19:
	setp.lt.u32 	%p34, %r51, 640;
	@%p34 bra 	$L__BB1_24;
	// begin inline asm
	mov.u32 %r214, %laneid;
	// end inline asm
	mov.b64 	%rd102, %fd367;
	mov.b64 	{%r216, %r221}, %rd102;
	mov.b32 	%r222, 1;
	mov.b32 	%r263, 31;
	mov.b32 	%r264, -1;
	// begin inline asm
	shfl.sync.down.b32 %r215, %r216, %r222, %r263, %r264;
	// end inline asm
	// begin inline asm
	shfl.sync.down.b32 %r220, %r221, %r222, %r263, %r264;
	// end inline asm
	mov.b64 	%rd103, {%r215, %r220};
	mov.b64 	%fd307, %rd103;
	setp.gt.s32 	%p62, %r214, 30;
	add.f64 	%fd308, %fd367, %fd307;
	selp.f64 	%fd309, %fd367, %fd308, %p62;
	mov.b64 	%rd104, %fd309;
	mov.b64 	{%r226, %r231}, %rd104;
	mov.b32 	%r232, 2;
	// begin inline asm
	shfl.sync.down.b32 %r225, %r226, %r232, %r263, %r264;
	// end inline asm
	// begin inline asm
	shfl.sync.down.b32 %r230, %r231, %r232, %r263, %r264;
	// end inline asm
	mov.b64 	%rd105, {%r225, %r230};
	mov.b64 	%fd310, %rd105;
	setp.gt.s32 	%p63, %r214, 29;
	add.f64 	%fd311, %fd309, %fd310;
	selp.f64 	%fd312, %fd309, %fd311, %p63;
	mov.b64 	%rd106, %fd312;
	mov.b64 	{%r236, %r241}, %rd106;
	mov.b32 	%r242, 4;
	// begin inline asm
	shfl.sync.down.b32 %r235, %r236, %r242, %r263, %r264;
	// end inline asm
	// begin inline asm
	shfl.sync.down.b32 %r240, %r241, %r242, %r263, %r264;
	// end inline asm
	mov.b64 	%rd107, {%r235, %r240};
	mov.b64 	%fd313, %rd107;
	setp.gt.s32 	%p64, %r214, 27;
	add.f64 	%fd314, %fd312, %fd313;
	selp.f64 	%fd315, %fd312, %fd314, %p64;
	mov.b64 	%rd108, %fd315;
	mov.b64 	{%r246, %r251}, %rd108;
	mov.b32 	%r252, 8;
	// begin inline asm
	shfl.sync.down.b32 %r245, %r246, %r252, %r263, %r264;
	// end inline asm
	// begin inline asm
	shfl.sync.down.b32 %r250, %r251, %r252, %r263, %r264;
	// end inline asm
	mov.b64 	%rd109, {%r245, %r250};
	mov.b64 	%fd316, %rd109;
	setp.gt.s32 	%p65, %r214, 23;
	add.f64 	%fd317, %fd315, %fd316;
	selp.f64 	%fd318, %fd315, %fd317, %p65;
	mov.b64 	%rd110, %fd318;
	mov.b64 	{%r256, %r261}, %rd110;
	mov.b32 	%r262, 16;
	// begin inline asm
	shfl.sync.down.b32 %r255, %r256, %r262, %r263, %r264;
	// end inline asm
	// begin inline asm
	shfl.sync.down.b32 %r260, %r261, %r262, %r263, %r264;
	// end inline asm
	mov.b64 	%rd111, {%r255, %r260};
	mov.b64 	%fd319, %rd111;
	setp.gt.s32 	%p66, %r214, 15;
	add.f64 	%fd16, %fd318, %fd319;
	selp.f64 	%fd379, %fd318, %fd16, %p66;
	setp.ne.s32 	%p67, %r214, 0;
	@%p67 bra 	$L__BB1_22;
	shr.u32 	%r265, %r1, 2;
	and.b32  	%r266, %r265, 248;
	mov.u32 	%r267, _ZZN3cub18CUB_300001_SM_10006detail6reduce28DeviceReduceSingleTileKernelINS2_10policy_hubIdjN4cuda3std3__44plusIdEEE10Policy1000EN6thrust24THRUST_300001_SM_1000_NS6detail15normal_iteratorINSD_10device_ptrIdEEEEPdjS9_ddNS7_10__identityEEEvT0_T1_T2_T3_T4_T6_E12temp_storage;
	add.s32 	%r268, %r267, %r266;
	st.shared.f64 	[%r268+24], %fd16;
$L__BB1_22:
	bar.sync 	0;
	setp.ne.s32 	%p68, %r1, 0;
	@%p68 bra 	$L__BB1_50;
	ld.shared.f64 	%fd320, [_ZZN3cub18CUB_300001_SM_10006detail6reduce28DeviceReduceSingleTileKernelINS2_10policy_hubIdjN4cuda3std3__44plusIdEEE10Policy1000EN6thrust24THRUST_300001_SM_1000_NS6detail15normal_iteratorINSD_10device_ptrIdEEEEPdjS9_ddNS7_10__identityEEEvT0_T1_T2_T3_T4_T6_E12temp_storage+32];
	add.f64 	%fd321, %fd379, %fd320;
	ld.shared.f64 	%fd322, [_ZZN3cub18CUB_300001_SM_10006detail6reduce28DeviceReduceSingleTileKernelINS2_10policy_hubIdjN4cuda3std3__44plusIdEEE10Policy1000EN6thrust24THRUST_300001_SM_1000_NS6detail15normal_iteratorINSD_10device_ptrIdEEEEPdjS9_ddNS7_10__identityEEEvT0_T1_T2_T3_T4_T6_E12temp_storage+40];
	add.f64 	%fd323, %fd321, %fd322;
	ld.shared.f64 	%fd324, [_ZZN3cub18CUB_300001_SM_10006detail6reduce28DeviceReduceSingleTileKernelINS2_10policy_hubIdjN4cuda3std3__44plusIdEEE10Policy1000EN6thrust24THRUST_300001_SM_1000_NS6detail15normal_iteratorINSD_10device_ptrIdEEEEPdjS9_ddNS7_10__identityEEEvT0_T1_T2_T3_T4_T6_E12temp_storage+48];
	add.f64 	%fd325, %fd323, %fd324;
	ld.shared.f64 	%fd326, [_ZZN3cub18CUB_300001_SM_10006detail6reduce28DeviceReduceSingleTileKernelINS2_10policy_hubIdjN4cuda3std3__44plusIdEEE10Policy1000EN6thrust24THRUST_300001_SM_1000_NS6detail15normal_iteratorINSD_10device_ptrIdEEEEPdjS9_ddNS7_10__identityEEEvT0_T1_T2_T3_T4_T6_E12temp_storage+56];
	add.f64 	%fd327, %fd325, %fd326;
	ld.shared.f64 	%fd328, [_ZZN3cub18CUB_300001_SM_10006detail6reduce28DeviceReduceSingleTileKernelINS2_10policy_hubIdjN4cuda3std3__44plusIdEEE10Policy1000EN6thrust24THRUST_300001_SM_1000_NS6detail15normal_iteratorINSD_10device_ptrIdEEEEPdjS9_ddNS7_10__identityEEEvT0_T1_T2_T3_T4_T6_E12temp_storage+64];
	add.f64 	%fd329, %fd327, %fd328;
	ld.shared.f64 	%fd330, [_ZZN3cub18CUB_300001_SM_10006detail6reduce28DeviceReduceSingleTileKernelINS2_10policy_hubIdjN4cuda3std3__44plusIdEEE10Policy1000EN6thrust24THRUST_300001_SM_1000_NS6detail15normal_iteratorINSD_10device_ptrIdEEEEPdjS9_ddNS7_10__identityEEEvT0_T1_T2_T3_T4_T6_E12temp_storage+72];
	add.f64 	%fd331, %fd329, %fd330;
	ld.shared.f64 	%fd332, [_ZZN3cub18CUB_300001_SM_10006detail6reduce28DeviceReduceSingleTileKernelINS2_10policy_hubIdjN4cuda3std3__44plusIdEEE10Policy1000EN6thrust24THRUST_300001_SM_1000_NS6detail15normal_iteratorINSD_10device_ptrIdEEEEPdjS9_ddNS7_10__identityEEEvT0_T1_T2_T3_T4_T6_E12temp_storage+80];
	add.f64 	%fd333, %fd331, %fd332;
	ld.shared.f64 	%fd334, [_ZZN3cub18CUB_300001_SM_10006detail6reduce28DeviceReduceSingleTileKernelINS2_10policy_hubIdjN4cuda3std3__44plusIdEEE10Policy1000EN6thrust24THRUST_300001_SM_1000_NS6detail15normal_iteratorINSD_10device_ptrIdEEEEPdjS9_ddNS7_10__identityEEEvT0_T1_T2_T3_T4_T6_E12temp_storage+88];
	add.f64 	%fd335, %fd333, %fd334;
	ld.shared.f64 	%fd336, [_ZZN3cub18CUB_300001_SM_10006detail6reduce28DeviceReduceSingleTileKernelINS2_10policy_hubIdjN4cuda3std3__44plusIdEEE10Policy1000EN6thrust24THRUST_300001_SM_1000_NS6detail15normal_iteratorINSD_10device_ptrIdEEEEPdjS9_ddNS7_10__identityEEEvT0_T1_T2_T3_T4_T6_E12temp_storage+96];
	add.f64 	%fd337, %fd335, %fd336;
	ld.shared.f64 	%fd338, [_ZZN3cub18CUB_300001_SM_10006detail6reduce28DeviceReduceSingleTileKernelINS2_10policy_hubIdjN4cuda3std3__44plusIdEEE10Policy1000EN6thrust24THRUST_300001_SM_1000_NS6detail15normal_iteratorINSD_10device_ptrIdEEEEPdjS9_ddNS7_10__identityEEEvT0_T1_T2_T3_T4_T6_E12temp_storage+104];
	add.f64 	%fd339, %fd337, %fd338;
	ld.shared.f64 	%fd340, [_ZZN3cub18CUB_300001_SM_10006detail6reduce28DeviceReduceSingleTileKernelINS2_10policy_hubIdjN4cuda3std3__44plusIdEEE10Policy1000EN6thrust24THRUST_300001_SM_1000_NS6detail15normal_iteratorINSD_10device_ptrIdEEEEPdjS9_ddNS7_10__identityEEEvT0_T1_T2_T3_T4_T6_E12temp_storage+112];
	add.f64 	%fd341, %fd339, %fd340;
	ld.shared.f64 	%fd342, [_ZZN3cub18CUB_300001_SM_10006detail6reduce28DeviceReduceSingleTileKernelINS2_10policy_hubIdjN4cuda3std3__44plusIdEEE10Policy1000EN6thrust24THRUST_300001_SM_1000_NS6detail15normal_iteratorINSD_10device_ptrIdEEEEPdjS9_ddNS7_10__identityEEEvT0_T1_T2_T3_T4_T6_E12temp_storage+120];
	add.f64 	%fd343, %fd341, %fd342;
	ld.shared.f64 	%fd344, [_ZZN3cub18CUB_300001_SM_10006detail6reduce28DeviceReduceSingleTileKernelINS2_10policy_hubIdjN4cuda3std3__44plusIdEEE10Policy1000EN6thrust24THRUST_300001_SM_1000_NS6detail15normal_iteratorINSD_10device_ptrIdEEEEPdjS9_ddNS7_10__identityEEEvT0_T1_T2_T3_T4_T6_E12temp_storage+128];
	add.f64 	%fd345, %fd343, %fd344;
	ld.shared.f64 	%fd346, [_ZZN3cub18CUB_300001_SM_10006detail6reduce28DeviceReduceSingleTileKernelINS2_10policy_hubIdjN4cuda3std3__44plusIdEEE10Policy1000EN6thrust24THRUST_300001_SM_1000_NS6detail15normal_iteratorINSD_10device_ptrIdEEEEPdjS9_ddNS7_10__identityEEEvT0_T1_T2_T3_T4_T6_E12temp_storage+136];
	add.f64 	%fd347, %fd345, %fd346;
	ld.shared.f64 	%fd348, [_ZZN3cub18CUB_300001_SM_10006detail6reduce28DeviceReduceSingleTileKernelINS2_10policy_hubIdjN4cuda3std3__44plusIdEEE10Policy1000EN6thrust24THRUST_300001_SM_1000_NS6detail15normal_iteratorINSD_10device_ptrIdEEEEPdjS9_ddNS7_10__identityEEEvT0_T1_T2_T3_T4_T6_E12temp_storage+144];
	add.f64 	%fd349, %fd347, %fd348;
	ld.shared.f64 	%fd350, [_ZZN3cub18CUB_300001_SM_10006detail6reduce28DeviceReduceSingleTileKernelINS2_10policy_hubIdjN4cuda3std3__44plusIdEEE10Policy1000EN6thrust24THRUST_300001_SM_1000_NS6detail15normal_iteratorINSD_10device_ptrIdEEEEPdjS9_ddNS7_10__identityEEEvT0_T1_T2_T3_T4_T6_E12temp_storage+152];
	add.f64 	%fd351, %fd349, %fd350;
	ld.shared.f64 	%fd352, [_ZZN3cub18CUB_300001_SM_10006detail6reduce28DeviceReduceSingleTileKernelINS2_10policy_hubIdjN4cuda3std3__44plusIdEEE10Policy1000EN6thrust24THRUST_300001_SM_1000_NS6detail15normal_iteratorINSD_10device_ptrIdEEEEPdjS9_ddNS7_10__identityEEEvT0_T1_T2_T3_T4_T6_E12temp_storage+160];
	add.f64 	%fd353, %fd351, %fd352;
	ld.shared.f64 	%fd354, [_ZZN3cub18CUB_300001_SM_10006detail6reduce28DeviceReduceSingleTileKernelINS2_10policy_hubIdjN4cuda3std3__44plusIdEEE10Policy1000EN6thrust24THRUST_300001_SM_1000_NS6detail15normal_iteratorINSD_10device_ptrIdEEEEPdjS9_ddNS7_10__identityEEEvT0_T1_T2_T3_T4_T6_E12temp_storage+168];
	add.f64 	%fd355, %fd353, %fd354;
	ld.shared.f64 	%fd356, [_ZZN3cub18CUB_300001_SM_10006detail6reduce28DeviceReduceSingleTileKernelINS2_10policy_hubIdjN4cuda3std3__44plusIdEEE10Policy1000EN6thrust24THRUST_300001_SM_1000_NS6detail15normal_iteratorINSD_10device_ptrIdEEEEPdjS9_ddNS7_10__identityEEEvT0_T1_T2_T3_T4_T6_E12temp_storage+176];
	add.f64 	%fd379, %fd355, %fd356;
	bra.uni 	$L__BB1_50;
$L__BB1_24:
	// begin inline asm
	mov.u32 %r151, %laneid;
	// end inline asm
	and.b32  	%r202, %r1, 992;
	add.s32 	%r203, %r202, 32;
	setp.gt.u32 	%p35, %r203, %r51;
	not.b32 	%r204, %r202;
	add.s32 	%r205, %r51, %r204;
	selp.b32 	%r200, %r205, 31, %p35;
	mov.b64 	%rd92, %fd367;
	mov.b64 	{%r153, %r158}, %rd92;
	mov.b32 	%r159, 1;
	mov.b32 	%r201, -1;
	// begin inline asm
	shfl.sync.down.b32 %r152, %r153, %r159, %r200, %r201;
	// end inline asm
	// begin inline asm
	shfl.sync.down.b32 %r157, %r158, %r159, %r200, %r201;
	// end inline asm
	mov.b64 	%rd93, {%r152, %r157};
	mov.b64 	%fd237, %rd93;
	setp.lt.s32 	%p36, %r151, %r200;
	add.f64 	%fd238, %fd367, %fd237;
	selp.f64 	%fd239, %fd238, %fd367, %p36;
	mov.b64 	%rd94, %fd239;
	mov.b64 	{%r163, %r168}, %rd94;
	mov.b32 	%r169, 2;
	// begin inline asm
	shfl.sync.down.b32 %r162, %r163, %r169, %r200, %r201;
	// end inline asm
	// begin inline asm
	shfl.sync.down.b32 %r167, %r168, %r169, %r200, %r201;
	// end inline asm
	mov.b64 	%rd95, {%r162, %r167};
	mov.b64 	%fd240, %rd95;
	add.s32 	%r206, %r151, 2;
	setp.gt.s32 	%p37, %r206, %r200;
	add.f64 	%fd241, %fd239, %fd240;
	selp.f64 	%fd242, %fd239, %fd241, %p37;
	mov.b64 	%rd96, %fd242;
	mov.b64 	{%r173, %r178}, %rd96;
	mov.b32 	%r179, 4;
	// begin inline asm
	shfl.sync.down.b32 %r172, %r173, %r179, %r200, %r201;
	// end inline asm
	// begin inline asm
	shfl.sync.down.b32 %r177, %r178, %r179, %r200, %r201;
	// end inline asm
	mov.b64 	%rd97, {%r172, %r177};
	mov.b64 	%fd243, %rd97;
	add.s32 	%r207, %r151, 4;
	setp.gt.s32 	%p38, %r207, %r200;
	add.f64 	%fd244, %fd242, %fd243;
	selp.f64 	%fd245, %fd242, %fd244, %p38;
	mov.b64 	%rd98, %fd245;
	mov.b64 	{%r183, %r188}, %rd98;
	mov.b32 	%r189, 8;
	// begin inline asm
	shfl.sync.down.b32 %r182, %r183, %r189, %r200, %r201;
	// end inline asm
	// begin inline asm
	shfl.sync.down.b32 %r187, %r188, %r189, %r200, %r201;
	// end inline asm
	mov.b64 	%rd99, {%r182, %r187};
	mov.b64 	%fd246, %rd99;
	add.s32 	%r208, %r151, 8;
	setp.gt.s32 	%p39, %r208, %r200;
	add.f64 	%fd247, %fd245, %fd246;
	selp.f64 	%fd248, %fd245, %fd247, %p39;
	mov.b64 	%rd100, %fd248;
	mov.b64 	{%r193, %r198}, %rd100;
	mov.b32 	%r199, 16;
	// begin inline asm
	shfl.sync.down.b32 %r192, %r193, %r199, %r200, %r201;
	// end inline asm
	// begin inline asm
	shfl.sync.down.b32 %r197, %r198, %r199, %r200, %r201;
	// end inline asm
	mov.b64 	%rd101, {%r192, %r197};
	mov.b64 	%fd249, %rd101;
	add.s32 	%r209, %r151, 16;
	setp.gt.s32 	%p40, %r209, %r200;
	add.f64 	%fd250, %fd248, %fd249;
	selp.f64 	%fd379, %fd248, %fd250, %p40;
	setp.ne.s32 	%p41, %r151, 0;
	@%p41 bra 	$L__BB1_26;
	shr.u32 	%r210, %r1, 2;
	and.b32  	%r211, %r210, 248;
	mov.u32 	%r212, _ZZN3cub18CUB_300001_SM_10006detail6reduce28DeviceReduceSingleTileKernelINS2_10policy_hubIdjN4cuda3std3__44plusIdEEE10Policy1000EN6thrust24THRUST_300001_SM_1000_NS6detail15normal_iteratorINSD_10device_ptrIdEEEEPdjS9_ddNS7_10__identityEEEvT0_T1_T2_T3_T4_T6_E12temp_storage;
	add.s32 	%r213, %r212, %r211;
	st.shared.f64 	[%r213+24], %fd379;
$L__BB1_26:
	bar.sync 	0;
	setp.ne.s32 	%p42, %r1, 0;
	@%p42 bra 	$L__BB1_50;
	setp.gt.u32 	%p43, %r51, 32;
	ld.shared.f64 	%fd251, [_ZZN3cub18CUB_300001_SM_10006detail6reduce28DeviceReduceSingleTileKernelINS2_10policy_hubIdjN4cuda3std3__44plusIdEEE10Policy1000EN6thrust24THRUST_300001_SM_1000_NS6detail15normal_iteratorINSD_10device_ptrIdEEEEPdjS9_ddNS7_10__identityEEEvT0_T1_T2_T3_T4_T6_E12temp_storage+32];
	add.f64 	%fd252, %fd379, %fd251;
	selp.f64 	%fd253, %fd252, %fd379, %p43;
	setp.gt.u32 	%p44, %r51, 64;
	ld.shared.f64 	%fd254, [_ZZN3cub18CUB_300001_SM_10006detail6reduce28DeviceReduceSingleTileKernelINS2_10policy_hubIdjN4cuda3std3__44plusIdEEE10Policy1000EN6thrust24THRUST_300001_SM_1000_NS6detail15normal_iteratorINSD_10device_ptrIdEEEEPdjS9_ddNS7_10__identityEEEvT0_T1_T2_T3_T4_T6_E12temp_storage+40];
	add.f64 	%fd255, %fd254, %fd253;
	selp.f64 	%fd256, %fd255, %fd253, %p44;
	setp.gt.u32 	%p45, %r51, 96;
	ld.shared.f64 	%fd257, [_ZZN3cub18CUB_300001_SM_10006detail6reduce28DeviceReduceSingleTileKernelINS2_10policy_hubIdjN4cuda3std3__44plusIdEEE10Policy1000EN6thrust24THRUST_300001_SM_1000_NS6detail15normal_iteratorINSD_10device_ptrIdEEEEPdjS9_ddNS7_10__identityEEEvT0_T1_T2_T3_T4_T6_E12temp_storage+48];
	add.f64 	%fd258, %fd257, %fd256;
	selp.f64 	%fd259, %fd258, %fd256, %p45;
	setp.gt.u32 	%p46, %r51, 128;
	ld.shared.f64 	%fd260, [_ZZN3cub18CUB_300001_SM_10006detail6reduce28DeviceReduceSingleTileKernelINS2_10policy_hubIdjN4cuda3std3__44plusIdEEE10Policy1000EN6thrust24THRUST_300001_SM_1000_NS6detail15normal_iteratorINSD_10device_ptrIdEEEEPdjS9_ddNS7_10__identityEEEvT0_T1_T2_T3_T4_T6_E12temp_storage+56];
	add.f64 	%fd261, %fd260, %fd259;
	selp.f64 	%fd262, %fd261, %fd259, %p46;
	setp.gt.u32 	%p47, %r51, 160;
	ld.shared.f64 	%fd263, [_ZZN3cub18CUB_300001_SM_10006detail6reduce28DeviceReduceSingleTileKernelINS2_10policy_hubIdjN4cuda3std3__44plusIdEEE10Policy1000EN6thrust24THRUST_300001_SM_1000_NS6detail15normal_iteratorINSD_10device_ptrIdEEEEPdjS9_ddNS7_10__identityEEEvT0_T1_T2_T3_T4_T6_E12temp_storage+64];
	add.f64 	%fd264, %fd263, %fd262;
	selp.f64 	%fd265, %fd264, %fd262, %p47;
	setp.gt.u32 	%p48, %r51, 192;
	ld.shared.f64 	%fd266, [_ZZN3cub18CUB_300001_SM_10006detail6reduce28DeviceReduceSingleTileKernelINS2_10policy_hubIdjN4cuda3std3__44plusIdEEE10Policy1000EN6thrust24THRUST_300001_SM_1000_NS6detail15normal_iteratorINSD_10device_ptrIdEEEEPdjS9_ddNS7_10__identityEEEvT0_T1_T2_T3_T4_T6_E12temp_storage+72];
	add.f64 	%fd267, %fd266, %fd265;
	selp.f64 	%fd268, %fd267, %fd265, %p48;
	setp.gt.u32 	%p49, %r51, 224;
	ld.shared.f64 	%fd269, [_ZZN3cub18CUB_300001_SM_10006detail6reduce28DeviceReduceSingleTileKernelINS2_10policy_hubIdjN4cuda3std3__44plusIdEEE10Policy1000EN6thrust24THRUST_300001_SM_1000_NS6detail15normal_iteratorINSD_10device_ptrIdEEEEPdjS9_ddNS7_10__identityEEEvT0_T1_T2_T3_T4_T6_E12temp_storage+80];
	add.f64 	%fd270, %fd269, %fd268;
	selp.f64 	%fd271, %fd270, %fd268, %p49;
	setp.gt.u32 	%p50, %r51, 256;
	ld.shared.f64 	%fd272, [_ZZN3cub18CUB_300001_SM_10006detail6reduce28DeviceReduceSingleTileKernelINS2_10policy_hubIdjN4cuda3std3__44plusIdEEE10Policy1000EN6thrust24THRUST_300001_SM_1000_NS6detail15normal_iteratorINSD_10device_ptrIdEEEEPdjS9_ddNS7_10__identityEEEvT0_T1_T2_T3_T4_T6_E12temp_storage+88];
	add.f64 	%fd273, %fd272, %fd271;
	selp.f64 	%fd274, %fd273, %fd271, %p50;
	setp.gt.u32 	%p51, %r51, 288;
	ld.shared.f64 	%fd275, [_ZZN3cub18CUB_300001_SM_10006detail6reduce28DeviceReduceSingleTileKernelINS2_10policy_hubIdjN4cuda3std3__44plusIdEEE10Policy1000EN6thrust24THRUST_300001_SM_1000_NS6detail15normal_iteratorINSD_10device_ptrIdEEEEPdjS9_ddNS7_10__identityEEEvT0_T1_T2_T3_T4_T6_E12temp_storage+96];
	add.f64 	%fd276, %fd275, %fd274;
	selp.f64 	%fd277, %fd276, %fd274, %p51;
	setp.gt.u32 	%p52, %r51, 320;
	ld.shared.f64 	%fd278, [_ZZN3cub18CUB_300001_SM_10006detail6reduce28DeviceReduceSingleTileKernelINS2_10policy_hubIdjN4cuda3std3__44plusIdEEE10Policy1000EN6thrust24THRUST_300001_SM_1000_NS6detail15normal_iteratorINSD_10device_ptrIdEEEEPdjS9_ddNS7_10__identityEEEvT0_T1_T2_T3_T4_T6_E12temp_storage+104];
	add.f64 	%fd279, %fd278, %fd277;
	selp.f64 	%fd280, %fd279, %fd277, %p52;
	setp.gt.u32 	%p53, %r51, 352;
	ld.shared.f64 	%fd281, [_ZZN3cub18CUB_300001_SM_10006detail6reduce28DeviceReduceSingleTileKernelINS2_10policy_hubIdjN4cuda3std3__44plusIdEEE10Policy1000EN6thrust24THRUST_300001_SM_1000_NS6detail15normal_iteratorINSD_10device_ptrIdEEEEPdjS9_ddNS7_10__identityEEEvT0_T1_T2_T3_T4_T6_E12temp_storage+112];
	add.f64 	%fd282, %fd281, %fd280;
	selp.f64 	%fd283, %fd282, %fd280, %p53;
	setp.gt.u32 	%p54, %r51, 384;
	ld.shared.f64 	%fd284, [_ZZN3cub18CUB_300001_SM_10006detail6reduce28DeviceReduceSingleTileKernelINS2_10policy_hubIdjN4cuda3std3__44plusIdEEE10Policy1000EN6thrust24THRUST_300001_SM_1000_NS6detail15normal_iteratorINSD_10device_ptrIdEEEEPdjS9_ddNS7_10__identityEEEvT0_T1_T2_T3_T4_T6_E12temp_storage+120];
	add.f64 	%fd285, %fd284, %fd283;
	selp.f64 	%fd286, %fd285, %fd283, %p54;
	setp.gt.u32 	%p55, %r51, 416;
	ld.shared.f64 	%fd287, [_ZZN3cub18CUB_300001_SM_10006detail6reduce28DeviceReduceSingleTileKernelINS2_10policy_hubIdjN4cuda3std3__44plusIdEEE10Policy1000EN6thrust24THRUST_300001_SM_1000_NS6detail15normal_iteratorINSD_10device_ptrIdEEEEPdjS9_ddNS7_10__identityEEEvT0_T1_T2_T3_T4_T6_E12temp_storage+128];
	add.f64 	%fd288, %fd287, %fd286;
	selp.f64 	%fd289, %fd288, %fd286, %p55;
	setp.gt.u32 	%p56, %r51, 448;
	ld.shared.f64 	%fd290, [_ZZN3cub18CUB_300001_SM_10006detail6reduce28DeviceReduceSingleTileKernelINS2_10policy_hubIdjN4cuda3std3__44plusIdEEE10Policy1000EN6thrust24THRUST_300001_SM_1000_NS6detail15normal_iteratorINSD_10device_ptrIdEEEEPdjS9_ddNS7_10__identityEEEvT0_T1_T2_T3_T4_T6_E12temp_storage+136];
	add.f64 	%fd291, %fd290, %fd289;
	selp.f64 	%fd292, %fd291, %fd289, %p56;
	setp.gt.u32 	%p57, %r51, 480;
	ld.shared.f64 	%fd293, [_ZZN3cub18CUB_300001_SM_10006detail6reduce28DeviceReduceSingleTileKernelINS2_10policy_hubIdjN4cuda3std3__44plusIdEEE10Policy1000EN6thrust24THRUST_300001_SM_1000_NS6detail15normal_iteratorINSD_10device_ptrIdEEEEPdjS9_ddNS7_10__identityEEEvT0_T1_T2_T3_T4_T6_E12temp_storage+144];
	add.f64 	%fd294, %fd293, %fd292;
	selp.f64 	%fd295, %fd294, %fd292, %p57;
	setp.gt.u32 	%p58, %r51, 512;
	ld.shared.f64 	%fd296, [_ZZN3cub18CUB_300001_SM_10006detail6reduce28DeviceReduceSingleTileKernelINS2_10policy_hubIdjN4cuda3std3__44plusIdEEE10Policy1000EN6thrust24THRUST_300001_SM_1000_NS6detail15normal_iteratorINSD_10device_ptrIdEEEEPdjS9_ddNS7_10__identityEEEvT0_T1_T2_T3_T4_T6_E12temp_storage+152];
	add.f64 	%fd297, %fd296, %fd295;
	selp.f64 	%fd298, %fd297, %fd295, %p58;
	setp.gt.u32 	%p59, %r51, 544;
	ld.shared.f64 	%fd299, [_ZZN3cub18CUB_300001_SM_10006detail6reduce28DeviceReduceSingleTileKernelINS2_10policy_hubIdjN4cuda3std3__44plusIdEEE10Policy1000EN6thrust24THRUST_300001_SM_1000_NS6detail15normal_iteratorINSD_10device_ptrIdEEEEPdjS9_ddNS7_10__identityEEEvT0_T1_T2_T3_T4_T6_E12temp_storage+160];
	add.f64 	%fd300, %fd299, %fd298;
	selp.f64 	%fd301, %fd300, %fd298, %p59;
	setp.gt.u32 	%p60, %r51, 576;
	ld.shared.f64 	%fd302, [_ZZN3cub18CUB_300001_SM_10006detail6reduce28DeviceReduceSingleTileKernelINS2_10policy_hubIdjN4cuda3std3__44plusIdEEE10Policy1000EN6thrust24THRUST_300001_SM_1000_NS6detail15normal_iteratorINSD_10device_ptrIdEEEEPdjS9_ddNS7_10__identityEEEvT0_T1_T2_T3_T4_T6_E12temp_storage+168];
	add.f64 	%fd303, %fd302, %fd301;
	selp.f64 	%fd304, %fd303, %fd301, %p60;
	setp.gt.u32 	%p61, %r51, 608;
	ld.shared.f64 	%fd305, [_ZZN3cub18CUB_300001_SM_10006detail6reduce28DeviceReduceSingleTileKernelINS2_10policy_hubIdjN4cuda3std3__44plusIdEEE10Policy1000EN6thrust24THRUST_300001_SM_1000_NS6detail15normal_iteratorINSD_10device_ptrIdEEEEPdjS9_ddNS7_10__identityEEEvT0_T1_T2_T3_T4_T6_E12temp_storage+176];
	add.f64 	%fd306, %fd305, %fd304;
	selp.f64 	%fd379, %fd306, %fd304, %p61;
	bra.uni 	$L__BB1_50;
$L__BB1_28:
	mov.u32 	%r21, %tid.x;
	mul.wide.u32 	%rd11, %r21, 8;
	add.s64 	%rd12, %rd2, %rd11;
	ld.global.f64 	%fd43, [%rd12];
	ld.global.f64 	%fd44, [%rd12+5120];
	ld.global.f64 	%fd45, [%rd12+10240];
	ld.global.f64 	%fd46, [%rd12+15360];
	ld.global.f64 	%fd47, [%rd12+20480];
	ld.global.f64 	%fd48, [%rd12+25600];
	ld.global.f64 	%fd49, [%rd12+30720];
	ld.global.f64 	%fd50, [%rd12+35840];
	add.f64 	%fd51, %fd43, %fd44;
	add.f64 	%fd52, %fd51, %fd45;
	add.f64 	%fd53, %fd52, %fd46;
	add.f64 	%fd54, %fd53, %fd47;
	add.f64 	%fd55, %fd54, %fd48;
	add.f64 	%fd56, %fd55, %fd49;
	add.f64 	%fd378, %fd56, %fd50;
	add.s32 	%r22, %r51, -5120;
	setp.lt.u32 	%p3, %r22, 5120;
	mov.b32 	%r279, 5120;
	@%p3 bra 	$L__BB1_32;
	mov.b32 	%r279, 5120;
$L__BB1_30:
	add.s32 	%r54, %r21, %r279;
	mul.wide.u32 	%rd13, %r54, 8;
	add.s64 	%rd14, %rd2, %rd13;
	ld.global.f64 	%fd57, [%rd14];
	ld.global.f64 	%fd58, [%rd14+5120];
	ld.global.f64 	%fd59, [%rd14+10240];
	ld.global.f64 	%fd60, [%rd14+15360];
	ld.global.f64 	%fd61, [%rd14+20480];
	ld.global.f64 	%fd62, [%rd14+25600];
	ld.global.f64 	%fd63, [%rd14+30720];
	ld.global.f64 	%fd64, [%rd14+35840];
	add.f64 	%fd65, %fd378, %fd57;
	add.f64 	%fd66, %fd65, %fd58;
	add.f64 	%fd67, %fd66, %fd59;
	add.f64 	%fd68, %fd67, %fd60;
	add.f64 	%fd69, %fd68, %fd61;
	add.f64 	%fd70, %fd69, %fd62;
	add.f64 	%fd71, %fd70, %fd63;
	add.f64 	%fd378, %fd71, %fd64;
	sub.s32 	%r55, %r51, %r279;
	setp.lt.u32 	%p4, %r55, 5120;
	@%p4 bra 	$L__BB1_46;
	add.s32 	%r279, %r279, 5120;
	setp.le.u32 	%p5, %r279, %r22;
	@%p5 bra 	$L__BB1_30;
$L__BB1_32:
	setp.le.u32 	%p6, %r51, %r279;
	sub.s32 	%r56, %r51, %r279;
	setp.ge.s32 	%p7, %r21, %r56;
	or.pred  	%p8, %p6, %p7;
	@%p8 bra 	$L__BB1_46;
	not.b32 	%r58, %r21;
	add.s32 	%r59, %r51, %r58;
	sub.s32 	%r60, %r59, %r279;
	mul.hi.u32 	%r61, %r60, -858993459;
	shr.u32 	%r62, %r61, 9;
	add.s32 	%r26, %r62, 1;
	and.b32  	%r27, %r26, 15;
	setp.lt.u32 	%p9, %r60, 9600;
	mov.u32 	%r284, %r21;
	@%p9 bra 	$L__BB1_37;
	or.b32  	%r282, %r21, 5120;
	add.s32 	%r281, %r21, %r279;
	and.b32  	%r63, %r26, 16777200;
	neg.s32 	%r280, %r63;
$L__BB1_35:
	.pragma "nounroll";
	mul.wide.u32 	%rd15, %r281, 8;
	add.s64 	%rd16, %rd2, %rd15;
	ld.global.f64 	%fd73, [%rd16];
	add.f64 	%fd74, %fd378, %fd73;
	add.s32 	%r64, %r281, 640;
	mul.wide.u32 	%rd17, %r64, 8;
	add.s64 	%rd18, %rd2, %rd17;
	ld.global.f64 	%fd75, [%rd18];
	add.f64 	%fd76, %fd74, %fd75;
	add.s32 	%r65, %r281, 1280;
	mul.wide.u32 	%rd19, %r65, 8;
	add.s64 	%rd20, %rd2, %rd19;
	ld.global.f64 	%fd77, [%rd20];
	add.f64 	%fd78, %fd76, %fd77;
	add.s32 	%r66, %r281, 1920;
	mul.wide.u32 	%rd21, %r66, 8;
	add.s64 	%rd22, %rd2, %rd21;
	ld.global.f64 	%fd79, [%rd22];
	add.f64 	%fd80, %fd78, %fd79;
	add.s32 	%r67, %r281, 2560;
	mul.wide.u32 	%rd23, %r67, 8;
	add.s64 	%rd24, %rd2, %rd23;
	ld.global.f64 	%fd81, [%rd24];
	add.f64 	%fd82, %fd80, %fd81;
	add.s32 	%r68, %r281, 3200;
	mul.wide.u32 	%rd25, %r68, 8;
	add.s64 	%rd26, %rd2, %rd25;
	ld.global.f64 	%fd83, [%rd26];
	add.f64 	%fd84, %fd82, %fd83;
	add.s32 	%r69, %r281, 3840;
	mul.wide.u32 	%rd27, %r69, 8;
	add.s64 	%rd28, %rd2, %rd27;
	ld.global.f64 	%fd85, [%rd28];
	add.f64 	%fd86, %fd84, %fd85;
	add.s32 	%r70, %r281, 4480;
	mul.wide.u32 	%rd29, %r70, 8;
	add.s64 	%rd30, %rd2, %rd29;
	ld.global.f64 	%fd87, [%rd30];
	add.f64 	%fd88, %fd86, %fd87;
	add.s32 	%r71, %r281, 5120;
	mul.wide.u32 	%rd31, %r71, 8;
	add.s64 	%rd32, %rd2, %rd31;
	ld.global.f64 	%fd89, [%rd32];
	add.f64 	%fd90, %fd88, %fd89;
	add.s32 	%r72, %r281, 5760;
	mul.wide.u32 	%rd33, %r72, 8;
	add.s64 	%rd34, %rd2, %rd33;
	ld.global.f64 	%fd91, [%rd34];
	add.f64 	%fd92, %fd90, %fd91;
	add.s32 	%r73, %r281, 6400;
	mul.wide.u32 	%rd35, %r73, 8;
	add.s64 	%rd36, %rd2, %rd35;
	ld.global.f64 	%fd93, [%rd36];
	add.f64 	%fd94, %fd92, %fd93;
	add.s32 	%r74, %r281, 7040;
	mul.wide.u32 	%rd37, %r74, 8;
	add.s64 	%rd38, %rd2, %rd37;
	ld.global.f64 	%fd95, [%rd38];
	add.f64 	%fd96, %fd94, %fd95;
	add.s32 	%r75, %r281, 7680;
	mul.wide.u32 	%rd39, %r75, 8;
	add.s64 	%rd40, %rd2, %rd39;
	ld.global.f64 	%fd97, [%rd40];
	add.f64 	%fd98, %fd96, %fd97;
	add.s32 	%r76, %r281, 8320;
	mul.wide.u32 	%rd41, %r76, 8;
	add.s64 	%rd42, %rd2, %rd41;
	ld.global.f64 	%fd99, [%rd42];
	add.f64 	%fd100, %fd98, %fd99;
	add.s32 	%r77, %r281, 8960;
	mul.wide.u32 	%rd43, %r77, 8;
	add.s64 	%rd44, %rd2, %rd43;
	ld.global.f64 	%fd101, [%rd44];
	add.f64 	%fd102, %fd100, %fd101;
	add.s32 	%r78, %r281, 9600;
	mul.wide.u32 	%rd45, %r78, 8;
	add.s64 	%rd46, %rd2, %rd45;
	ld.global.f64 	%fd103, [%rd46];
	add.f64 	%fd378, %fd102, %fd103;
	add.s32 	%r282, %r282, 10240;
	add.s32 	%r281, %r281, 10240;
	add.s32 	%r280, %r280, 16;
	setp.ne.s32 	%p10, %r280, 0;
	@%p10 bra 	$L__BB1_35;
	add.s32 	%r284, %r282, -5120;
$L__BB1_37:
	setp.eq.s32 	%p11, %r27, 0;
	@%p11 bra 	$L__BB1_46;
	and.b32  	%r39, %r26, 7;
	setp.lt.u32 	%p12, %r27, 8;
	@%p12 bra 	$L__BB1_40;
	add.s32 	%r79, %r284, %r279;
	mul.wide.u32 	%rd47, %r79, 8;
	add.s64 	%rd48, %rd2, %rd47;
	ld.global.f64 	%fd105, [%rd48];
	add.f64 	%fd106, %fd378, %fd105;
	add.s32 	%r80, %r79, 640;
	mul.wide.u32 	%rd49, %r80, 8;
	add.s64 	%rd50, %rd2, %rd49;
	ld.global.f64 	%fd107, [%rd50];
	add.f64 	%fd108, %fd106, %fd107;
	add.s32 	%r81, %r79, 1280;
	mul.wide.u32 	%rd51, %r81, 8;
	add.s64 	%rd52, %rd2, %rd51;
	ld.global.f64 	%fd109, [%rd52];
	add.f64 	%fd110, %fd108, %fd109;
	add.s32 	%r82, %r79, 1920;
	mul.wide.u32 	%rd53, %r82, 8;
	add.s64 	%rd54, %rd2, %rd53;
	ld.global.f64 	%fd111, [%rd54];
	add.f64 	%fd112, %fd110, %fd111;
	add.s32 	%r83, %r79, 2560;
	mul.wide.u32 	%rd55, %r83, 8;
	add.s64 	%rd56, %rd2, %rd55;
	ld.global.f64 	%fd113, [%rd56];
	add.f64 	%fd114, %fd112, %fd113;
	add.s32 	%r84, %r79, 3200;
	mul.wide.u32 	%rd57, %r84, 8;
	add.s64 	%rd58, %rd2, %rd57;
	ld.global.f64 	%fd115, [%rd58];
	add.f64 	%fd116, %fd114, %fd115;
	add.s32 	%r85, %r79, 3840;
	mul.wide.u32 	%rd59, %r85, 8;
	add.s64 	%rd60, %rd2, %rd59;
	ld.global.f64 	%fd117, [%rd60];
	add.f64 	%fd118, %fd116, %fd117;
	add.s32 	%r86, %r79, 4480;
	mul.wide.u32 	%rd61, %r86, 8;
	add.s64 	%rd62, %rd2, %rd61;
	ld.global.f64 	%fd119, [%rd62];
	add.f64 	%fd378, %fd118, %fd119;
	add.s32 	%r284, %r284, 5120;
$L__BB1_40:
	setp.eq.s32 	%p13, %r39, 0;
	@%p13 bra 	$L__BB1_46;
	and.b32  	%r42, %r26, 3;
	setp.lt.u32 	%p14, %r39, 4;
	@%p14 bra 	$L__BB1_43;
	add.s32 	%r87, %r284, %r279;
	mul.wide.u32 	%rd63, %r87, 8;
	add.s64 	%rd64, %rd2, %rd63;
	ld.global.f64 	%fd121, [%rd64];
	add.f64 	%fd122, %fd378, %fd121;
	add.s32 	%r88, %r87, 640;
	mul.wide.u32 	%rd65, %r88, 8;
	add.s64 	%rd66, %rd2, %rd65;
	ld.global.f64 	%fd123, [%rd66];
	add.f64 	%fd124, %fd122, %fd123;
	add.s32 	%r89, %r87, 1280;
	mul.wide.u32 	%rd67, %r89, 8;
	add.s64 	%rd68, %rd2, %rd67;
	ld.global.f64 	%fd125, [%rd68];
	add.f64 	%fd126, %fd124, %fd125;
	add.s32 	%r90, %r87, 1920;
	mul.wide.u32 	%rd69, %r90, 8;
	add.s64 	%rd70, %rd2, %rd69;
	ld.global.f64 	%fd127, [%rd70];
	add.f64 	%fd378, %fd126, %fd127;
	add.s32 	%r284, %r284, 2560;
$L__BB1_43:
	setp.eq.s32 	%p15, %r42, 0;
	@%p15 bra 	$L__BB1_46;
	add.s32 	%r287, %r284, %r279;
	neg.s32 	%r286, %r42;
$L__BB1_45:
	.pragma "nounroll";
	mul.wide.u32 	%rd71, %r287, 8;
	add.s64 	%rd72, %rd2, %rd71;
	ld.global.f64 	%fd128, [%rd72];
	add.f64 	%fd378, %fd378, %fd128;
	add.s32 	%r287, %r287, 640;
	add.s32 	%r286, %r286, 1;
	setp.ne.s32 	%p16, %r286, 0;
	@%p16 bra 	$L__BB1_45;
$L__BB1_46:
	// begin inline asm
	mov.u32 %r91, %laneid;
	// end inline asm
	mov.b64 	%rd73, %fd378;
	mov.b64 	{%r93, %r98}, %rd73;
	mov.b32 	%r99, 1;
	mov.b32 	%r140, 31;
	mov.b32 	%r141, -1;
	// begin inline asm
	shfl.sync.down.b32 %r92, %r93, %r99, %r140, %r141;
	// end inline asm
	// begin inline asm
	shfl.sync.down.b32 %r97, %r98, %r99, %r140, %r141;
	// end inline asm
	mov.b64 	%rd74, {%r92, %r97};
	mov.b64 	%fd129, %rd74;
	setp.gt.s32 	%p17, %r91, 30;
	add.f64 	%fd130, %fd378, %fd129;
	selp.f64 	%fd131, %fd378, %fd130, %p17;
	mov.b64 	%rd75, %fd131;
	mov.b64 	{%r103, %r108}, %rd75;
	mov.b32 	%r109, 2;
	// begin inline asm
	shfl.sync.down.b32 %r102, %r103, %r109, %r140, %r141;
	// end inline asm
	// begin inline asm
	shfl.sync.down.b32 %r107, %r108, %r109, %r140, %r141;
	// end inline asm
	mov.b64 	%rd76, {%r102, %r107};
	mov.b64 	%fd132, %rd76;
	setp.gt.s32 	%p18, %r91, 29;
	add.f64 	%fd133, %fd131, %fd132;
	selp.f64 	%fd134, %fd131, %fd133, %p18;
	mov.b64 	%rd77, %fd134;
	mov.b64 	{%r113, %r118}, %rd77;
	mov.b32 	%r119, 4;
	// begin inline asm
	shfl.sync.down.b32 %r112, %r113, %r119, %r140, %r141;
	// end inline asm
	// begin inline asm
	shfl.sync.down.b32 %r117, %r118, %r119, %r140, %r141;
	// end inline asm
	mov.b64 	%rd78, {%r112, %r117};
	mov.b64 	%fd135, %rd78;
	setp.gt.s32 	%p19, %r91, 27;
	add.f64 	%fd136, %fd134, %fd135;
	selp.f64 	%fd137, %fd134, %fd136, %p19;
	mov.b64 	%rd79, %fd137;
	mov.b64 	{%r123, %r128}, %rd79;
	mov.b32 	%r129, 8;
	// begin inline asm
	shfl.sync.down.b32 %r122, %r123, %r129, %r140, %r141;
	// end inline asm
	// begin inline asm
	shfl.sync.down.b32 %r127, %r128, %r129, %r140, %r141;
	// end inline asm
	mov.b64 	%rd80, {%r122, %r127};
	mov.b64 	%fd138, %rd80;
	setp.gt.s32 	%p20, %r91, 23;
	add.f64 	%fd139, %fd137, %fd138;
	selp.f64 	%fd140, %fd137, %fd139, %p20;
	mov.b64 	%rd81, %fd140;
	mov.b64 	{%r133, %r138}, %rd81;
	mov.b32 	%r139, 16;
	// begin inline asm
	shfl.sync.down.b32 %r132, %r133, %r139, %r140, %r141;
	// end inline asm
	// begin inline asm
	shfl.sync.down.b32 %r137, %r138, %r139, %r140, %r141;
	// end inline asm
	mov.b64 	%rd82, {%r132, %r137};
	mov.b64 	%fd141, %rd82;
	setp.gt.s32 	%p21, %r91, 15;
	add.f64 	%fd38, %fd140, %fd141;
	selp.f64 	%fd379, %fd140, %fd38, %p21;
	setp.ne.s32 	%p22, %r91, 0;
	@%p22 bra 	$L__BB1_48;
	shr.u32 	%r142, %r21, 2;
	and.b32  	%r143, %r142, 248;
	mov.u32 	%r144, _ZZN3cub18CUB_300001_SM_10006detail6reduce28DeviceReduceSingleTileKernelINS2_10policy_hubIdjN4cuda3std3__44plusIdEEE10Policy1000EN6thrust24THRUST_300001_SM_1000_NS6detail15normal_iteratorINSD_10device_ptrIdEEEEPdjS9_ddNS7_10__identityEEEvT0_T1_T2_T3_T4_T6_E12temp_storage;
	add.s32 	%r145, %r144, %r143;
	st.shared.f64 	[%r145+24], %fd38;
$L__BB1_48:
	bar.sync 	0;
	setp.ne.s32 	%p23, %r21, 0;
	@%p23 bra 	$L__BB1_50;
	ld.shared.f64 	%fd142, [_ZZN3cub18CUB_300001_SM_10006detail6reduce28DeviceReduceSingleTileKernelINS2_10policy_hubIdjN4cuda3std3__44plusIdEEE10Policy1000EN6thrust24THRUST_300001_SM_1000_NS6detail15normal_iteratorINSD_10device_ptrIdEEEEPdjS9_ddNS7_10__identityEEEvT0_T1_T2_T3_T4_T6_E12temp_storage+32];
	add.f64 	%fd143, %fd379, %fd142;
	ld.shared.f64 	%fd144, [_ZZN3cub18CUB_300001_SM_10006detail6reduce28DeviceReduceSingleTileKernelINS2_10policy_hubIdjN4cuda3std3__44plusIdEEE10Policy1000EN6thrust24THRUST_300001_SM_1000_NS6detail15normal_iteratorINSD_10device_ptrIdEEEEPdjS9_ddNS7_10__identityEEEvT0_T1_T2_T3_T4_T6_E12temp_storage+40];
	add.f64 	%fd145, %fd143, %fd144;
	ld.shared.f64 	%fd146, [_ZZN3cub18CUB_300001_SM_10006detail6reduce28DeviceReduceSingleTileKernelINS2_10policy_hubIdjN4cuda3std3__44plusIdEEE10Policy1000EN6thrust24THRUST_300001_SM_1000_NS6detail15normal_iteratorINSD_10device_ptrIdEEEEPdjS9_ddNS7_10__identityEEEvT0_T1_T2_T3_T4_T6_E12temp_storage+48];
	add.f64 	%fd147, %fd145, %fd146;
	ld.shared.f64 	%fd148, [_ZZN3cub18CUB_300001_SM_10006detail6reduce28DeviceReduceSingleTileKernelINS2_10policy_hubIdjN4cuda3std3__44plusIdEEE10Policy1000EN6thrust24THRUST_300001_SM_1000_NS6detail15normal_iteratorINSD_10device_ptrIdEEEEPdjS9_ddNS7_10__identityEEEvT0_T1_T2_T3_T4_T6_E12temp_storage+56];
	add.f64 	%fd149, %fd147, %fd148;
	ld.shared.f64 	%fd150, [_ZZN3cub18CUB_300001_SM_10006detail6reduce28DeviceReduceSingleTileKernelINS2_10policy_hubIdjN4cuda3std3__44plusIdEEE10Policy1000EN6thrust24THRUST_300001_SM_1000_NS6detail15normal_iteratorINSD_10device_ptrIdEEEEPdjS9_ddNS7_10__identityEEEvT0_T1_T2_T3_T4_T6_E12temp_storage+64];
	add.f64 	%fd151, %fd149, %fd150;
	ld.shared.f64 	%fd152, [_ZZN3cub18CUB_300001_SM_10006detail6reduce28DeviceReduceSingleTileKernelINS2_10policy_hubIdjN4cuda3std3__44plusIdEEE10Policy1000EN6thrust24THRUST_300001_SM_1000_NS6detail15normal_iteratorINSD_10device_ptrIdEEEEPdjS9_ddNS7_10__identityEEEvT0_T1_T2_T3_T4_T6_E12temp_storage+72];
	add.f64 	%fd153, %fd151, %fd152;
	ld.shared.f64 	%fd154, [_ZZN3cub18CUB_300001_SM_10006detail6reduce28DeviceReduceSingleTileKernelINS2_10policy_hubIdjN4cuda3std3__44plusIdEEE10Policy1000EN6thrust24THRUST_300001_SM_1000_NS6detail15normal_iteratorINSD_10device_ptrIdEEEEPdjS9_ddNS7_10__identityEEEvT0_T1_T2_T3_T4_T6_E12temp_storage+80];
	add.f64 	%fd155, %fd153, %fd154;
	ld.shared.f64 	%fd156, [_ZZN3cub18CUB_300001_SM_10006detail6reduce28DeviceReduceSingleTileKernelINS2_10policy_hubIdjN4cuda3std3__44plusIdEEE10Policy1000EN6thrust24THRUST_300001_SM_1000_NS6detail15normal_iteratorINSD_10device_ptrIdEEEEPdjS9_ddNS7_10__identityEEEvT0_T1_T2_T3_T4_T6_E12temp_storage+88];
	add.f64 	%fd157, %fd155, %fd156;
	ld.shared.f64 	%fd158, [_ZZN3cub18CUB_300001_SM_10006detail6reduce28DeviceReduceSingleTileKernelINS2_10policy_hubIdjN4cuda3std3__44plusIdEEE10Policy1000EN6thrust24THRUST_300001_SM_1000_NS6detail15normal_iteratorINSD_10device_ptrIdEEEEPdjS9_ddNS7_10__identityEEEvT0_T1_T2_T3_T4_T6_E12temp_storage+96];
	add.f64 	%fd159, %fd157, %fd158;
	ld.shared.f64 	%fd160, [_ZZN3cub18CUB_300001_SM_10006detail6reduce28DeviceReduceSingleTileKernelINS2_10policy_hubIdjN4cuda3std3__44plusIdEEE10Policy1000EN6thrust24THRUST_300001_SM_1000_NS6detail15normal_iteratorINSD_10device_ptrIdEEEEPdjS9_ddNS7_10__identityEEEvT0_T1_T2_T3_T4_T6_E12temp_storage+104];
	add.f64 	%fd161, %fd159, %fd160;
	ld.shared.f64 	%fd162, [_ZZN3cub18CUB_300001_SM_10006detail6reduce28DeviceReduceSingleTileKernelINS2_10policy_hubIdjN4cuda3std3__44plusIdEEE10Policy1000EN6thrust24THRUST_300001_SM_1000_NS6detail15normal_iteratorINSD_10device_ptrIdEEEEPdjS9_ddNS7_10__identityEEEvT0_T1_T2_T3_T4_T6_E12temp_storage+112];
	add.f64 	%fd163, %fd161, %fd162;
	ld.shared.f64 	%fd164, [_ZZN3cub18CUB_300001_SM_10006detail6reduce28DeviceReduceSingleTileKernelINS2_10policy_hubIdjN4cuda3std3__44plusIdEEE10Policy1000EN6thrust24THRUST_300001_SM_1000_NS6detail15normal_iteratorINSD_10device_ptrIdEEEEPdjS9_ddNS7_10__identityEEEvT0_T1_T2_T3_T4_T6_E12temp_storage+120];
	add.f64 	%fd165, %fd163, %fd164;
	ld.shared.f64 	%fd166, [_ZZN3cub18CUB_300001_SM_10006detail6reduce28DeviceReduceSingleTileKernelINS2_10policy_hubIdjN4cuda3std3__44plusIdEEE10Policy1000EN6thrust24THRUST_300001_SM_1000_NS6detail15normal_iteratorINSD_10device_ptrIdEEEEPdjS9_ddNS7_10__identityEEEvT0_T1_T2_T3_T4_T6_E12temp_storage+128];
	add.f64 	%fd167, %fd165, %fd166;
	ld.shared.f64 	%fd168, [_ZZN3cub18CUB_300001_SM_10006detail6reduce28DeviceReduceSingleTileKernelINS2_10policy_hubIdjN4cuda3std3__44plusIdEEE10Policy1000EN6thrust24THRUST_300001_SM_1000_NS6detail15normal_iteratorINSD_10device_ptrIdEEEEPdjS9_ddNS7_10__identityEEEvT0_T1_T2_T3_T4_T6_E12temp_storage+136];
	add.f64 	%fd169, %fd167, %fd168;
	ld.shared.f64 	%fd170, [_ZZN3cub18CUB_300001_SM_10006detail6reduce28DeviceReduceSingleTileKernelINS2_10policy_hubIdjN4cuda3std3__44plusIdEEE10Policy1000EN6thrust24THRUST_300001_SM_1000_NS6detail15normal_iteratorINSD_10device_ptrIdEEEEPdjS9_ddNS7_10__identityEEEvT0_T1_T2_T3_T4_T6_E12temp_storage+144];
	add.f64 	%fd171, %fd169, %fd170;
	ld.shared.f64 	%fd172, [_ZZN3cub18CUB_300001_SM_10006detail6reduce28DeviceReduceSingleTileKernelINS2_10policy_hubIdjN4cuda3std3__44plusIdEEE10Policy1000EN6thrust24THRUST_300001_SM_1000_NS6detail15normal_iteratorINSD_10device_ptrIdEEEEPdjS9_ddNS7_10__identityEEEvT0_T1_T2_T3_T4_T6_E12temp_storage+152];
	add.f64 	%fd173, %fd171, %fd172;
	ld.shared.f64 	%fd174, [_ZZN3cub18CUB_300001_SM_10006detail6reduce28DeviceReduceSingleTileKernelINS2_10policy_hubIdjN4cuda3std3__44plusIdEEE10Policy1000EN6thrust24THRUST_300001_SM_1000_NS6detail15normal_iteratorINSD_10device_ptrIdEEEEPdjS9_ddNS7_10__identityEEEvT0_T1_T2_T3_T4_T6_E12temp_storage+160];
	add.f64 	%fd175, %fd173, %fd174;
	ld.shared.f64 	%fd176, [_ZZN3cub18CUB_300001_SM_10006detail6reduce28DeviceReduceSingleTileKernelINS2_10policy_hubIdjN4cuda3std3__44plusIdEEE10Policy1000EN6thrust24THRUST_300001_SM_1000_NS6detail15normal_iteratorINSD_10device_ptrIdEEEEPdjS9_ddNS7_10__identityEEEvT0_T1_T2_T3_T4_T6_E12temp_storage+168];
	add.f64 	%fd177, %fd175, %fd176;
	ld.shared.f64 	%fd178, [_ZZN3cub18CUB_300001_SM_10006detail6reduce28DeviceReduceSingleTileKernelINS2_10policy_hubIdjN4cuda3std3__44plusIdEEE10Policy1000EN6thrust24THRUST_300001_SM_1000_NS6detail15normal_iteratorINSD_10device_ptrIdEEEEPdjS9_ddNS7_10__identityEEEvT0_T1_T2_T3_T4_T6_E12temp_storage+176];
	add.f64 	%fd379, %fd177, %fd178;
$L__BB1_50:
	mov.u32 	%r269, %tid.x;
	setp.ne.s32 	%p69, %r269, 0;
	@%p69 bra 	$L__BB1_52;
	add.f64 	%fd357, %fd42, %fd379;
	st.global.f64 	[%rd1], %fd357;
$L__BB1_52:
	ret;

}
	// .globl	_ZN3cub18CUB_300001_SM_10006detail6reduce18DeviceReduceKernelINS2_10policy_hubIdjN4cuda3std3__44plusIdEEE10Policy1000EN6thrust24THRUST_300001_SM_1000_NS6detail15normal_iteratorINSD_10device_ptrIdEEEEjS9_dNS7_10__identityEEEvT0_PT3_T1_NS0_13GridEvenShareISN_EET2_T4_
.visible .entry _ZN3cub18CUB_300001_SM_10006detail6reduce18DeviceReduceKernelINS2_10policy_hubIdjN4cuda3std3__44plusIdEEE10Policy1000EN6thrust24THRUST_300001_SM_1000_NS6detail15normal_iteratorINSD_10device_ptrIdEEEEjS9_dNS7_10__identityEEEvT0_PT3_T1_NS0_13GridEvenShareISN_EET2_T4_(
	.param .align 8 .b8 _ZN3cub18CUB_300001_SM_10006detail6reduce18DeviceReduceKernelINS2_10policy_hubIdjN4cuda3std3__44plusIdEEE10Policy1000EN6thrust24THRUST_300001_SM_1000_NS6detail15normal_iteratorINSD_10device_ptrIdEEEEjS9_dNS7_10__identityEEEvT0_PT3_T1_NS0_13GridEvenShareISN_EET2_T4__param_0[8],
	.param .u64 .ptr .align 1 _ZN3cub18CUB_300001_SM_10006detail6reduce18DeviceReduceKernelINS2_10policy_hubIdjN4cuda3std3__44plusIdEEE10Policy1000EN6thrust24THRUST_300001_SM_1000_NS6detail15normal_iteratorINSD_10device_ptrIdEEEEjS9_dNS7_10__identityEEEvT0_PT3_T1_NS0_13GridEvenShareISN_EET2_T4__param_1,
	.param .u32 _ZN3cub18CUB_300001_SM_10006detail6reduce18DeviceReduceKernelINS2_10policy_hubIdjN4cuda3std3__44plusIdEEE10Policy1000EN6thrust24THRUST_300001_SM_1000_NS6detail15normal_iteratorINSD_10device_ptrIdEEEEjS9_dNS7_10__identityEEEvT0_PT3_T1_NS0_13GridEvenShareISN_EET2_T4__param_2,
	.param .align 4 .b8 _ZN3cub18CUB_300001_SM_10006detail6reduce18DeviceReduceKernelINS2_10policy_hubIdjN4cuda3std3__44plusIdEEE10Policy1000EN6thrust24THRUST_300001_SM_1000_NS6detail15normal_iteratorINSD_10device_ptrIdEEEEjS9_dNS7_10__identityEEEvT0_PT3_T1_NS0_13GridEvenShareISN_EET2_T4__param_3[40],
	.param .align 1 .b8 _ZN3cub18CUB_300001_SM_10006detail6reduce18DeviceReduceKernelINS2_10policy_hubIdjN4cuda3std3__44plusIdEEE10Policy1000EN6thrust24THRUST_300001_SM_1000_NS6detail15normal_iteratorINSD_10device_ptrIdEEEEjS9_dNS7_10__identityEEEvT0_PT3_T1_NS0_13GridEvenShareISN_EET2_T4__param_4[1],
	.param .align 1 .b8 _ZN3cub18CUB_300001_SM_10006detail6reduce18DeviceReduceKernelINS2_10policy_hubIdjN4cuda3std3__44plusIdEEE10Policy1000EN6thrust24THRUST_300001_SM_1000_NS6detail15normal_iteratorINSD_10device_ptrIdEEEEjS9_dNS7_10__identityEEEvT0_PT3_T1_NS0_13GridEvenShareISN_EET2_T4__param_5[1]
)
.maxntid 640
{
	.reg .pred 	%p<69>;
	.reg .b16 	%rs<4>;
	.reg .b32 	%r<356>;
	.reg .b64 	%rd<160>;
	.reg .b64 	%fd<376>;
	// demoted variable
	.shared .align 8 .b8 _ZZN3cub18CUB_300001_SM_10006detail6reduce18DeviceReduceKernelINS2_10policy_hubIdjN4cuda3std3__44plusIdEEE10Policy1000EN6thrust24THRUST_300001_SM_1000_NS6detail15normal_iteratorINSD_10device_ptrIdEEEEjS9_dNS7_10__identityEEEvT0_PT3_T1_NS0_13GridEvenShareISN_EET2_T4_E12temp_storage[192];
	ld.param.u32 	%r1, [_ZN3cub18CUB_300001_SM_10006detail6reduce18DeviceReduceKernelINS2_10policy_hubIdjN4cuda3std3__44plusIdEEE10Policy1000EN6thrust24THRUST_300001_SM_1000_NS6detail15normal_iteratorINSD_10device_ptrIdEEEEjS9_dNS7_10__identityEEEvT0_PT3_T1_NS0_13GridEvenShareISN_EET2_T4__param_3+20];
	ld.param.u32 	%r2, [_ZN3cub18CUB_300001_SM_10006detail6reduce18DeviceReduceKernelINS2_10policy_hubIdjN4cuda3std3__44plusIdEEE10Policy1000EN6thrust24THRUST_300001_SM_1000_NS6detail15normal_iteratorINSD_10device_ptrIdEEEEjS9_dNS7_10__identityEEEvT0_PT3_T1_NS0_13GridEvenShareISN_EET2_T4__param_3+24];
	ld.param.u64 	%rd3, [_ZN3cub18CUB_300001_SM_10006detail6reduce18DeviceReduceKernelINS2_10policy_hubIdjN4cuda3std3__44plusIdEEE10Policy1000EN6thrust24THRUST_300001_SM_1000_NS6detail15normal_iteratorINSD_10device_ptrIdEEEEjS9_dNS7_10__identityEEEvT0_PT3_T1_NS0_13GridEvenShareISN_EET2_T4__param_0];
	cvta.to.global.u64 	%rd1, %rd3;
	mov.u32 	%r3, %ctaid.x;
	mul.lo.s32 	%r4, %r2, 5120;
	mul.lo.s32 	%r347, %r3, 5120;
	sub.s32 	%r6, %r1, %r347;
	setp.gt.u32 	%p1, %r6, 5119;
	@%p1 bra 	$L__BB2_26;
	mov.u32 	%r7, %tid.x;
	setp.ge.u32 	%p23, %r7, %r6;
	mov.f64 	%fd364, 0d0000000000000000;
	mov.u32 	%r338, %r7;
	@%p23 bra 	$L__BB2_3;
	add.s32 	%r181, %r347, %r7;
	mul.wide.u32 	%rd76, %r181, 8;
	add.s64 	%rd77, %rd1, %rd76;
	ld.global.f64 	%fd364, [%rd77];
	add.s32 	%r338, %r7, 640;
$L__BB2_3:
	setp.ge.u32 	%p24, %r338, %r6;
	@%p24 bra 	$L__BB2_17;
	not.b32 	%r182, %r338;
	add.s32 	%r183, %r1, %r182;
	sub.s32 	%r184, %r183, %r347;
	mul.hi.u32 	%r185, %r184, -858993459;
	shr.u32 	%r186, %r185, 9;
	add.s32 	%r10, %r186, 1;
	and.b32  	%r11, %r10, 15;
	setp.lt.u32 	%p25, %r184, 9600;
	@%p25 bra 	$L__BB2_8;
	add.s32 	%r337, %r338, 5120;
	add.s32 	%r336, %r338, %r347;
	and.b32  	%r187, %r10, 16777200;
	neg.s32 	%r335, %r187;
$L__BB2_6:
	.pragma "nounroll";
	mul.wide.u32 	%rd78, %r336, 8;
	add.s64 	%rd79, %rd1, %rd78;
	ld.global.f64 	%fd179, [%rd79];
	add.f64 	%fd180, %fd364, %fd179;
	add.s32 	%r188, %r336, 640;
	mul.wide.u32 	%rd80, %r188, 8;
	add.s64 	%rd81, %rd1, %rd80;
	ld.global.f64 	%fd181, [%rd81];
	add.f64 	%fd182, %fd180, %fd181;
	add.s32 	%r189, %r336, 1280;
	mul.wide.u32 	%rd82, %r189, 8;
	add.s64 	%rd83, %rd1, %rd82;
	ld.global.f64 	%fd183, [%rd83];
	add.f64 	%fd184, %fd182, %fd183;
	add.s32 	%r190, %r336, 1920;
	mul.wide.u32 	%rd84, %r190, 8;
	add.s64 	%rd85, %rd1, %rd84;
	ld.global.f64 	%fd185, [%rd85];
	add.f64 	%fd186, %fd184, %fd185;
	add.s32 	%r191, %r336, 2560;
	mul.wide.u32 	%rd86, %r191, 8;
	add.s64 	%rd87, %rd1, %rd86;
	ld.global.f64 	%fd187, [%rd87];
	add.f64 	%fd188, %fd186, %fd187;
	add.s32 	%r192, %r336, 3200;
	mul.wide.u32 	%rd88, %r192, 8;
	add.s64 	%rd89, %rd1, %rd88;
	ld.global.f64 	%fd189, [%rd89];
	add.f64 	%fd190, %fd188, %fd189;
	add.s32 	%r193, %r336, 3840;
	mul.wide.u32 	%rd90, %r193, 8;
	add.s64 	%rd91, %rd1, %rd90;
	ld.global.f64 	%fd191, [%rd91];
	add.f64 	%fd192, %fd190, %fd191;
	add.s32 	%r194, %r336, 4480;
	mul.wide.u32 	%rd92, %r194, 8;
	add.s64 	%rd93, %rd1, %rd92;
	ld.global.f64 	%fd193, [%rd93];
	add.f64 	%fd194, %fd192, %fd193;
	add.s32 	%r195, %r336, 5120;
	mul.wide.u32 	%rd94, %r195, 8;
	add.s64 	%rd95, %rd1, %rd94;
	ld.global.f64 	%fd195, [%rd95];
	add.f64 	%fd196, %fd194, %fd195;
	add.s32 	%r196, %r336, 5760;
	mul.wide.u32 	%rd96, %r196, 8;
	add.s64 	%rd97, %rd1, %rd96;
	ld.global.f64 	%fd197, [%rd97];
	add.f64 	%fd198, %fd196, %fd197;
	add.s32 	%r197, %r336, 6400;
	mul.wide.u32 	%rd98, %r197, 8;
	add.s64 	%rd99, %rd1, %rd98;
	ld.global.f64 	%fd199, [%rd99];
	add.f64 	%fd200, %fd198, %fd199;
	add.s32 	%r198, %r336, 7040;
	mul.wide.u32 	%rd100, %r198, 8;
	add.s64 	%rd101, %rd1, %rd100;
	ld.global.f64 	%fd201, [%rd101];
	add.f64 	%fd202, %fd200, %fd201;
	add.s32 	%r199, %r336, 7680;
	mul.wide.u32 	%rd102, %r199, 8;
	add.s64 	%rd103, %rd1, %rd102;
	ld.global.f64 	%fd203, [%rd103];
	add.f64 	%fd204, %fd202, %fd203;
	add.s32 	%r200, %r336, 8320;
	mul.wide.u32 	%rd104, %r200, 8;
	add.s64 	%rd105, %rd1, %rd104;
	ld.global.f64 	%fd205, [%rd105];
	add.f64 	%fd206, %fd204, %fd205;
	add.s32 	%r201, %r336, 8960;
	mul.wide.u32 	%rd106, %r201, 8;
	add.s64 	%rd107, %rd1, %rd106;
	ld.global.f64 	%fd207, [%rd107];
	add.f64 	%fd208, %fd206, %fd207;
	add.s32 	%r202, %r336, 9600;
	mul.wide.u32 	%rd108, %r202, 8;
	add.s64 	%rd109, %rd1, %rd108;
	ld.global.f64 	%fd209, [%rd109];
	add.f64 	%fd364, %fd208, %fd209;
	add.s32 	%r337, %r337, 10240;
	add.s32 	%r336, %r336, 10240;
	add.s32 	%r335, %r335, 16;
	setp.ne.s32 	%p26, %r335, 0;
	@%p26 bra 	$L__BB2_6;
	add.s32 	%r338, %r337, -5120;
$L__BB2_8:
	setp.eq.s32 	%p27, %r11, 0;
	@%p27 bra 	$L__BB2_17;
	and.b32  	%r23, %r10, 7;
	setp.lt.u32 	%p28, %r11, 8;
	@%p28 bra 	$L__BB2_11;
	add.s32 	%r203, %r338, %r347;
	mul.wide.u32 	%rd110, %r203, 8;
	add.s64 	%rd111, %rd1, %rd110;
	ld.global.f64 	%fd211, [%rd111];
	add.f64 	%fd212, %fd364, %fd211;
	add.s32 	%r204, %r203, 640;
	mul.wide.u32 	%rd112, %r204, 8;
	add.s64 	%rd113, %rd1, %rd112;
	ld.global.f64 	%fd213, [%rd113];
	add.f64 	%fd214, %fd212, %fd213;
	add.s32 	%r205, %r203, 1280;
	mul.wide.u32 	%rd114, %r205, 8;
	add.s64 	%rd115, %rd1, %rd114;
	ld.global.f64 	%fd215, [%rd115];
	add.f64 	%fd216, %fd214, %fd215;
	add.s32 	%r206, %r203, 1920;
	mul.wide.u32 	%rd116, %r206, 8;
	add.s64 	%rd117, %rd1, %rd116;
	ld.global.f64 	%fd217, [%rd117];
	add.f64 	%fd218, %fd216, %fd217;
	add.s32 	%r207, %r203, 2560;
	mul.wide.u32 	%rd118, %r207, 8;
	add.s64 	%rd119, %rd1, %rd118;
	ld.global.f64 	%fd219, [%rd119];
	add.f64 	%fd220, %fd218, %fd219;
	add.s32 	%r208, %r203, 3200;
	mul.wide.u32 	%rd120, %r208, 8;
	add.s64 	%rd121, %rd1, %rd120;
	ld.global.f64 	%fd221, [%rd121];
	add.f64 	%fd222, %fd220, %fd221;
	add.s32 	%r209, %r203, 3840;
	mul.wide.u32 	%rd122, %r209, 8;
	add.s64 	%rd123, %rd1, %rd122;
	ld.global.f64 	%fd223, [%rd123];
	add.f64 	%fd224, %fd222, %fd223;
	add.s32 	%r210, %r203, 4480;
	mul.wide.u32 	%rd124, %r210, 8;
	add.s64 	%rd125, %rd1, %rd124;
	ld.global.f64 	%fd225, [%rd125];
	add.f64 	%fd364, %fd224, %fd225;
	add.s32 	%r338, %r338, 5120;
$L__BB2_11:
	setp.eq.s32 	%p29, %r23, 0;
	@%p29 bra 	$L__BB2_17;
	and.b32  	%r26, %r10, 3;
	setp.lt.u32 	%p30, %r23, 4;
	@%p30 bra 	$L__BB2_14;
	add.s32 	%r211, %r338, %r347;
	mul.wide.u32 	%rd126, %r211, 8;
	add.s64 	%rd127, %rd1, %rd126;
	ld.global.f64 	%fd227, [%rd127];
	add.f64 	%fd228, %fd364, %fd227;
	add.s32 	%r212, %r211, 640;
	mul.wide.u32 	%rd128, %r212, 8;
	add.s64 	%rd129, %rd1, %rd128;
	ld.global.f64 	%fd229, [%rd129];
	add.f64 	%fd230, %fd228, %fd229;
	add.s32 	%r213, %r211, 1280;
	mul.wide.u32 	%rd130, %r213, 8;
	add.s64 	%rd131, %rd1, %rd130;
	ld.global.f64 	%fd231, [%rd131];
	add.f64 	%fd232, %fd230, %fd231;
	add.s32 	%r214, %r211, 1920;
	mul.wide.u32 	%rd132, %r214, 8;
	add.s64 	%rd133, %rd1, %rd132;
	ld.global.f64 	%fd233, [%rd133];
	add.f64 	%fd364, %fd232, %fd233;
	add.s32 	%r338, %r338, 2560;
$L__BB2_14:
	setp.eq.s32 	%p31, %r26, 0;
	@%p31 bra 	$L__BB2_17;
	add.s32 	%r342, %r338, %r347;
	neg.s32 	%r341, %r26;
$L__BB2_16:
	.pragma "nounroll";
	mul.wide.u32 	%rd134, %r342, 8;
	add.s64 	%rd135, %rd1, %rd134;
	ld.global.f64 	%fd234, [%rd135];
	add.f64 	%fd364, %fd364, %fd234;
	add.s32 	%r342, %r342, 640;
	add.s32 	%r341, %r341, 1;
	setp.ne.s32 	%p32, %r341, 0;
	@%p32 bra 	$L__BB2_16;
$L__BB2_17:
	setp.lt.u32 	%p33, %r6, 640;
	@%p33 bra 	$L__BB2_22;
	// begin inline asm
	mov.u32 %r278, %laneid;
	// end inline asm
	mov.b64 	%rd146, %fd364;
	mov.b64 	{%r280, %r285}, %rd146;
	mov.b32 	%r286, 1;
	mov.b32 	%r327, 31;
	mov.b32 	%r328, -1;
	// begin inline asm
	shfl.sync.down.b32 %r279, %r280, %r286, %r327, %r328;
	// end inline asm
	// begin inline asm
	shfl.sync.down.b32 %r284, %r285, %r286, %r327, %r328;
	// end inline asm
	mov.b64 	%rd147, {%r279, %r284};
	mov.b64 	%fd305, %rd147;
	setp.gt.s32 	%p61, %r278, 30;
	add.f64 	%fd306, %fd364, %fd305;
	selp.f64 	%fd307, %fd364, %fd306, %p61;
	mov.b64 	%rd148, %fd307;
	mov.b64 	{%r290, %r295}, %rd148;
	mov.b32 	%r296, 2;
	// begin inline asm
	shfl.sync.down.b32 %r289, %r290, %r296, %r327, %r328;
	// end inline asm
	// begin inline asm
	shfl.sync.down.b32 %r294, %r295, %r296, %r327, %r328;
	// end inline asm
	mov.b64 	%rd149, {%r289, %r294};
	mov.b64 	%fd308, %rd149;
	setp.gt.s32 	%p62, %r278, 29;
	add.f64 	%fd309, %fd307, %fd308;
	selp.f64 	%fd310, %fd307, %fd309, %p62;
	mov.b64 	%rd150, %fd310;
	mov.b64 	{%r300, %r305}, %rd150;
	mov.b32 	%r306, 4;
	// begin inline asm
	shfl.sync.down.b32 %r299, %r300, %r306, %r327, %r328;
	// end inline asm
	// begin inline asm
	shfl.sync.down.b32 %r304, %r305, %r306, %r327, %r328;
	// end inline asm
	mov.b64 	%rd151, {%r299, %r304};
	mov.b64 	%fd311, %rd151;
	setp.gt.s32 	%p63, %r278, 27;
	add.f64 	%fd312, %fd310, %fd311;
	selp.f64 	%fd313, %fd310, %fd312, %p63;
	mov.b64 	%rd152, %fd313;
	mov.b64 	{%r310, %r315}, %rd152;
	mov.b32 	%r316, 8;
	// begin inline asm
	shfl.sync.down.b32 %r309, %r310, %r316, %r327, %r328;
	// end inline asm
	// begin inline asm
	shfl.sync.down.b32 %r314, %r315, %r316, %r327, %r328;
	// end inline asm
	mov.b64 	%rd153, {%r309, %r314};
	mov.b64 	%fd314, %rd153;
	setp.gt.s32 	%p64, %r278, 23;
	add.f64 	%fd315, %fd313, %fd314;
	selp.f64 	%fd316, %fd313, %fd315, %p64;
	mov.b64 	%rd154, %fd316;
	mov.b64 	{%r320, %r325}, %rd154;
	mov.b32 	%r326, 16;
	// begin inline asm
	shfl.sync.down.b32 %r319, %r320, %r326, %r327, %r328;
	// end inline asm
	// begin inline asm
	shfl.sync.down.b32 %r324, %r325, %r326, %r327, %r328;
	// end inline asm
	mov.b64 	%rd155, {%r319, %r324};
	mov.b64 	%fd317, %rd155;
	setp.gt.s32 	%p65, %r278, 15;
	add.f64 	%fd16, %fd316, %fd317;
	selp.f64 	%fd375, %fd316, %fd16, %p65;
	setp.ne.s32 	%p66, %r278, 0;
	@%p66 bra 	$L__BB2_20;
	shr.u32 	%r329, %r7, 2;
	and.b32  	%r330, %r329, 248;
	mov.u32 	%r331, _ZZN3cub18CUB_300001_SM_10006detail6reduce18DeviceReduceKernelINS2_10policy_hubIdjN4cuda3std3__44plusIdEEE10Policy1000EN6thrust24THRUST_300001_SM_1000_NS6detail15normal_iteratorINSD_10device_ptrIdEEEEjS9_dNS7_10__identityEEEvT0_PT3_T1_NS0_13GridEvenShareISN_EET2_T4_E12temp_storage;
	add.s32 	%r332, %r331, %r330;
	st.shared.f64 	[%r332+24], %fd16;
$L__BB2_20:
	bar.sync 	0;
	setp.ne.s32 	%p67, %r7, 0;
	@%p67 bra 	$L__BB2_48;
	ld.shared.f64 	%fd318, [_ZZN3cub18CUB_300001_SM_10006detail6reduce18DeviceReduceKernelINS2_10policy_hubIdjN4cuda3std3__44plusIdEEE10Policy1000EN6thrust24THRUST_300001_SM_1000_NS6detail15normal_iteratorINSD_10device_ptrIdEEEEjS9_dNS7_10__identityEEEvT0_PT3_T1_NS0_13GridEvenShareISN_EET2_T4_E12temp_storage+32];
	add.f64 	%fd319, %fd375, %fd318;
	ld.shared.f64 	%fd320, [_ZZN3cub18CUB_300001_SM_10006detail6reduce18DeviceReduceKernelINS2_10policy_hubIdjN4cuda3std3__44plusIdEEE10Policy1000EN6thrust24THRUST_300001_SM_1000_NS6detail15normal_iteratorINSD_10device_ptrIdEEEEjS9_dNS7_10__identityEEEvT0_PT3_T1_NS0_13GridEvenShareISN_EET2_T4_E12temp_storage+40];
	add.f64 	%fd321, %fd319, %fd320;
	ld.shared.f64 	%fd322, [_ZZN3cub18CUB_300001_SM_10006detail6reduce18DeviceReduceKernelINS2_10policy_hubIdjN4cuda3std3__44plusIdEEE10Policy1000EN6thrust24THRUST_300001_SM_1000_NS6detail15normal_iteratorINSD_10device_ptrIdEEEEjS9_dNS7_10__identityEEEvT0_PT3_T1_NS0_13GridEvenShareISN_EET2_T4_E12temp_storage+48];
	add.f64 	%fd323, %fd321, %fd322;
	ld.shared.f64 	%fd324, [_ZZN3cub18CUB_300001_SM_10006detail6reduce18DeviceReduceKernelINS2_10policy_hubIdjN4cuda3std3__44plusIdEEE10Policy1000EN6thrust24THRUST_300001_SM_1000_NS6detail15normal_iteratorINSD_10device_ptrIdEEEEjS9_dNS7_10__identityEEEvT0_PT3_T1_NS0_13GridEvenShareISN_EET2_T4_E12temp_storage+56];
	add.f64 	%fd325, %fd323, %fd324;
	ld.shared.f64 	%fd326, [_ZZN3cub18CUB_300001_SM_10006detail6reduce18DeviceReduceKernelINS2_10policy_hubIdjN4cuda3std3__44plusIdEEE10Policy1000EN6thrust24THRUST_300001_SM_1000_NS6detail15normal_iteratorINSD_10device_ptrIdEEEEjS9_dNS7_10__identityEEEvT0_PT3_T1_NS0_13GridEvenShareISN_EET2_T4_E12temp_storage+64];
	add.f64 	%fd327, %fd325, %fd326;
	ld.shared.f64 	%fd328, [_ZZN3cub18CUB_300001_SM_10006detail6reduce18DeviceReduceKernelINS2_10policy_hubIdjN4cuda3std3__44plusIdEEE10Policy1000EN6thrust24THRUST_300001_SM_1000_NS6detail15normal_iteratorINSD_10device_ptrIdEEEEjS9_dNS7_10__identityEEEvT0_PT3_T1_NS0_13GridEvenShareISN_EET2_T4_E12temp_storage+72];
	add.f64 	%fd329, %fd327, %fd328;
	ld.shared.f64 	%fd330, [_ZZN3cub18CUB_300001_SM_10006detail6reduce18DeviceReduceKernelINS2_10policy_hubIdjN4cuda3std3__44plusIdEEE10Policy1000EN6thrust24THRUST_300001_SM_1000_NS6detail15normal_iteratorINSD_10device_ptrIdEEEEjS9_dNS7_10__identityEEEvT0_PT3_T1_NS0_13GridEvenShareISN_EET2_T4_E12temp_storage+80];
	add.f64 	%fd331, %fd329, %fd330;
	ld.shared.f64 	%fd332, [_ZZN3cub18CUB_300001_SM_10006detail6reduce18DeviceReduceKernelINS2_10policy_hubIdjN4cuda3std3__44plusIdEEE10Policy1000EN6thrust24THRUST_300001_SM_1000_NS6detail15normal_iteratorINSD_10device_ptrIdEEEEjS9_dNS7_10__identityEEEvT0_PT3_T1_NS0_13GridEvenShareISN_EET2_T4_E12temp_storage+88];
	add.f64 	%fd333, %fd331, %fd332;
	ld.shared.f64 	%fd334, [_ZZN3cub18CUB_300001_SM_10006detail6reduce18DeviceReduceKernelINS2_10policy_hubIdjN4cuda3std3__44plusIdEEE10Policy1000EN6thrust24THRUST_300001_SM_1000_NS6detail15normal_iteratorINSD_10device_ptrIdEEEEjS9_dNS7_10__identityEEEvT0_PT3_T1_NS0_13GridEvenShareISN_EET2_T4_E12temp_storage+96];
	add.f64 	%fd335, %fd333, %fd334;
	ld.shared.f64 	%fd336, [_ZZN3cub18CUB_300001_SM_10006detail6reduce18DeviceReduceKernelINS2_10policy_hubIdjN4cuda3std3__44plusIdEEE10Policy1000EN6thrust24THRUST_300001_SM_1000_NS6detail15normal_iteratorINSD_10device_ptrIdEEEEjS9_dNS7_10__identityEEEvT0_PT3_T1_NS0_13GridEvenShareISN_EET2_T4_E12temp_storage+104];
	add.f64 	%fd337, %fd335, %fd336;
	ld.shared.f64 	%fd338, [_ZZN3cub18CUB_300001_SM_10006detail6reduce18DeviceReduceKernelINS2_10policy_hubIdjN4cuda3std3__44plusIdEEE10Policy1000EN6thrust24THRUST_300001_SM_1000_NS6detail15normal_iteratorINSD_10device_ptrIdEEEEjS9_dNS7_10__identityEEEvT0_PT3_T1_NS0_13GridEvenShareISN_EET2_T4_E12temp_storage+112];
	add.f64 	%fd339, %fd337, %fd338;
	ld.shared.f64 	%fd340, [_ZZN3cub18CUB_300001_SM_10006detail6reduce18DeviceReduceKernelINS2_10policy_hubIdjN4cuda3std3__44plusIdEEE10Policy1000EN6thrust24THRUST_300001_SM_1000_NS6detail15normal_iteratorINSD_10device_ptrIdEEEEjS9_dNS7_10__identityEEEvT0_PT3_T1_NS0_13GridEvenShareISN_EET2_T4_E12temp_storage+120];
	add.f64 	%fd341, %fd339, %fd340;
	ld.shared.f64 	%fd342, [_ZZN3cub18CUB_300001_SM_10006detail6reduce18DeviceReduceKernelINS2_10policy_hubIdjN4cuda3std3__44plusIdEEE10Policy1000EN6thrust24THRUST_300001_SM_1000_NS6detail15normal_iteratorINSD_10device_ptrIdEEEEjS9_dNS7_10__identityEEEvT0_PT3_T1_NS0_13GridEvenShareISN_EET2_T4_E12temp_storage+128];
	add.f64 	%fd343, %fd341, %fd342;
	ld.shared.f64 	%fd344, [_ZZN3cub18CUB_300001_SM_10006detail6reduce18DeviceReduceKernelINS2_10policy_hubIdjN4cuda3std3__44plusIdEEE10Policy1000EN6thrust24THRUST_300001_SM_1000_NS6detail15normal_iteratorINSD_10device_ptrIdEEEEjS9_dNS7_10__identityEEEvT0_PT3_T1_NS0_13GridEvenShareISN_EET2_T4_E12temp_storage+136];
	add.f64 	%fd345, %fd343, %fd344;
	ld.shared.f64 	%fd346, [_ZZN3cub18CUB_300001_SM_10006detail6reduce18DeviceReduceKernelINS2_10policy_hubIdjN4cuda3std3__44plusIdEEE10Policy1000EN6thrust24THRUST_300001_SM_1000_NS6detail15normal_iteratorINSD_10device_ptrIdEEEEjS9_dNS7_10__identityEEEvT0_PT3_T1_NS0_13GridEvenShareISN_EET2_T4_E12temp_storage+144];
	add.f64 	%fd347, %fd345, %fd346;
	ld.shared.f64 	%fd348, [_ZZN3cub18CUB_300001_SM_10006detail6reduce18DeviceReduceKernelINS2_10policy_hubIdjN4cuda3std3__44plusIdEEE10Policy1000EN6thrust24THRUST_300001_SM_1000_NS6detail15normal_iteratorINSD_10device_ptrIdEEEEjS9_dNS7_10__identityEEEvT0_PT3_T1_NS0_13GridEvenShareISN_EET2_T4_E12temp_storage+152];
	add.f64 	%fd349, %fd347, %fd348;
	ld.shared.f64 	%fd350, [_ZZN3cub18CUB_300001_SM_10006detail6reduce18DeviceReduceKernelINS2_10policy_hubIdjN4cuda3std3__44plusIdEEE10Policy1000EN6thrust24THRUST_300001_SM_1000_NS6detail15normal_iteratorINSD_10device_ptrIdEEEEjS9_dNS7_10__identityEEEvT0_PT3_T1_NS0_13GridEvenShareISN_EET2_T4_E12temp_storage+160];
	add.f64 	%fd351, %fd349, %fd350;
	ld.shared.f64 	%fd352, [_ZZN3cub18CUB_300001_SM_10006detail6reduce18DeviceReduceKernelINS2_10policy_hubIdjN4cuda3std3__44plusIdEEE10Policy1000EN6thrust24THRUST_300001_SM_1000_NS6detail15normal_iteratorINSD_10device_ptrIdEEEEjS9_dNS7_10__identityEEEvT0_PT3_T1_NS0_13GridEvenShareISN_EET2_T4_E12temp_storage+168];
	add.f64 	%fd353, %fd351, %fd352;
	ld.shared.f64 	%fd354, [_ZZN3cub18CUB_300001_SM_10006detail6reduce18DeviceReduceKernelINS2_10policy_hubIdjN4cuda3std3__44plusIdEEE10Policy1000EN6thrust24THRUST_300001_SM_1000_NS6detail15normal_iteratorINSD_10device_ptrIdEEEEjS9_dNS7_10__identityEEEvT0_PT3_T1_NS0_13GridEvenShareISN_EET2_T4_E12temp_storage+176];
	add.f64 	%fd375, %fd353, %fd354;
	bra.uni 	$L__BB2_48;
$L__BB2_22:
	// begin inline asm
	mov.u32 %r215, %laneid;
	// end inline asm
	and.b32  	%r266, %r7, 992;
	add.s32 	%r267, %r266, 32;
	setp.gt.u32 	%p34, %r267, %r6;
	not.b32 	%r268, %r266;
	add.s32 	%r269, %r6, %r268;
	selp.b32 	%r264, %r269, 31, %p34;
	mov.b64 	%rd136, %fd364;
	mov.b64 	{%r217, %r222}, %rd136;
	mov.b32 	%r223, 1;
	mov.b32 	%r265, -1;
	// begin inline asm
	shfl.sync.down.b32 %r216, %r217, %r223, %r264, %r265;
	// end inline asm
	// begin inline asm
	shfl.sync.down.b32 %r221, %r222, %r223, %r264, %r265;
	// end inline asm
	mov.b64 	%rd137, {%r216, %r221};
	mov.b64 	%fd235, %rd137;
	setp.lt.s32 	%p35, %r215, %r264;
	add.f64 	%fd236, %fd364, %fd235;
	selp.f64 	%fd237, %fd236, %fd364, %p35;
	mov.b64 	%rd138, %fd237;
	mov.b64 	{%r227, %r232}, %rd138;
	mov.b32 	%r233, 2;
	// begin inline asm
	shfl.sync.down.b32 %r226, %r227, %r233, %r264, %r265;
	// end inline asm
	// begin inline asm
	shfl.sync.down.b32 %r231, %r232, %r233, %r264, %r265;
	// end inline asm
	mov.b64 	%rd139, {%r226, %r231};
	mov.b64 	%fd238, %rd139;
	add.s32 	%r270, %r215, 2;
	setp.gt.s32 	%p36, %r270, %r264;
	add.f64 	%fd239, %fd237, %fd238;
	selp.f64 	%fd240, %fd237, %fd239, %p36;
	mov.b64 	%rd140, %fd240;
	mov.b64 	{%r237, %r242}, %rd140;
	mov.b32 	%r243, 4;
	// begin inline asm
	shfl.sync.down.b32 %r236, %r237, %r243, %r264, %r265;
	// end inline asm
	// begin inline asm
	shfl.sync.down.b32 %r241, %r242, %r243, %r264, %r265;
	// end inline asm
	mov.b64 	%rd141, {%r236, %r241};
	mov.b64 	%fd241, %rd141;
	add.s32 	%r271, %r215, 4;
	setp.gt.s32 	%p37, %r271, %r264;
	add.f64 	%fd242, %fd240, %fd241;
	selp.f64 	%fd243, %fd240, %fd242, %p37;
	mov.b64 	%rd142, %fd243;
	mov.b64 	{%r247, %r252}, %rd142;
	mov.b32 	%r253, 8;
	// begin inline asm
	shfl.sync.down.b32 %r246, %r247, %r253, %r264, %r265;
	// end inline asm
	// begin inline asm
	shfl.sync.down.b32 %r251, %r252, %r253, %r264, %r265;
	// end inline asm
	mov.b64 	%rd143, {%r246, %r251};
	mov.b64 	%fd244, %rd143;
	add.s32 	%r272, %r215, 8;
	setp.gt.s32 	%p38, %r272, %r264;
	add.f64 	%fd245, %fd243, %fd244;
	selp.f64 	%fd246, %fd243, %fd245, %p38;
	mov.b64 	%rd144, %fd246;
	mov.b64 	{%r257, %r262}, %rd144;
	mov.b32 	%r263, 16;
	// begin inline asm
	shfl.sync.down.b32 %r256, %r257, %r263, %r264, %r265;
	// end inline asm
	// begin inline asm
	shfl.sync.down.b32 %r261, %r262, %r263, %r264, %r265;
	// end inline asm
	mov.b64 	%rd145, {%r256, %r261};
	mov.b64 	%fd247, %rd145;
	add.s32 	%r273, %r215, 16;
	setp.gt.s32 	%p39, %r273, %r264;
	add.f64 	%fd248, %fd246, %fd247;
	selp.f64 	%fd375, %fd246, %fd248, %p39;
	setp.ne.s32 	%p40, %r215, 0;
	@%p40 bra 	$L__BB2_24;
	shr.u32 	%r274, %r7, 2;
	and.b32  	%r275, %r274, 248;
	mov.u32 	%r276, _ZZN3cub18CUB_300001_SM_10006detail6reduce18DeviceReduceKernelINS2_10policy_hubIdjN4cuda3std3__44plusIdEEE10Policy1000EN6thrust24THRUST_300001_SM_1000_NS6detail15normal_iteratorINSD_10device_ptrIdEEEEjS9_dNS7_10__identityEEEvT0_PT3_T1_NS0_13GridEvenShareISN_EET2_T4_E12temp_storage;
	add.s32 	%r277, %r276, %r275;
	st.shared.f64 	[%r277+24], %fd375;
$L__BB2_24:
	bar.sync 	0;
	setp.ne.s32 	%p41, %r7, 0;
	@%p41 bra 	$L__BB2_48;
	setp.gt.u32 	%p42, %r6, 32;
	ld.shared.f64 	%fd249, [_ZZN3cub18CUB_300001_SM_10006detail6reduce18DeviceReduceKernelINS2_10policy_hubIdjN4cuda3std3__44plusIdEEE10Policy1000EN6thrust24THRUST_300001_SM_1000_NS6detail15normal_iteratorINSD_10device_ptrIdEEEEjS9_dNS7_10__identityEEEvT0_PT3_T1_NS0_13GridEvenShareISN_EET2_T4_E12temp_storage+32];
	add.f64 	%fd250, %fd375, %fd249;
	selp.f64 	%fd251, %fd250, %fd375, %p42;
	setp.gt.u32 	%p43, %r6, 64;
	ld.shared.f64 	%fd252, [_ZZN3cub18CUB_300001_SM_10006detail6reduce18DeviceReduceKernelINS2_10policy_hubIdjN4cuda3std3__44plusIdEEE10Policy1000EN6thrust24THRUST_300001_SM_1000_NS6detail15normal_iteratorINSD_10device_ptrIdEEEEjS9_dNS7_10__identityEEEvT0_PT3_T1_NS0_13GridEvenShareISN_EET2_T4_E12temp_storage+40];
	add.f64 	%fd253, %fd252, %fd251;
	selp.f64 	%fd254, %fd253, %fd251, %p43;
	setp.gt.u32 	%p44, %r6, 96;
	ld.shared.f64 	%fd255, [_ZZN3cub18CUB_300001_SM_10006detail6reduce18DeviceReduceKernelINS2_10policy_hubIdjN4cuda3std3__44plusIdEEE10Policy1000EN6thrust24THRUST_300001_SM_1000_NS6detail15normal_iteratorINSD_10device_ptrIdEEEEjS9_dNS7_10__identityEEEvT0_PT3_T1_NS0_13GridEvenShareISN_EET2_T4_E12temp_storage+48];
	add.f64 	%fd256, %fd255, %fd254;
	selp.f64 	%fd257, %fd256, %fd254, %p44;
	setp.gt.u32 	%p45, %r6, 128;
	ld.shared.f64 	%fd258, [_ZZN3cub18CUB_300001_SM_10006detail6reduce18DeviceReduceKernelINS2_10policy_hubIdjN4cuda3std3__44plusIdEEE10Policy1000EN6thrust24THRUST_300001_SM_1000_NS6detail15normal_iteratorINSD_10device_ptrIdEEEEjS9_dNS7_10__identityEEEvT0_PT3_T1_NS0_13GridEvenShareISN_EET2_T4_E12temp_storage+56];
	add.f64 	%fd259, %fd258, %fd257;
	selp.f64 	%fd260, %fd259, %fd257, %p45;
	setp.gt.u32 	%p46, %r6, 160;
	ld.shared.f64 	%fd261, [_ZZN3cub18CUB_300001_SM_10006detail6reduce18DeviceReduceKernelINS2_10policy_hubIdjN4cuda3std3__44plusIdEEE10Policy1000EN6thrust24THRUST_300001_SM_1000_NS6detail15normal_iteratorINSD_10device_ptrIdEEEEjS9_dNS7_10__identityEEEvT0_PT3_T1_NS0_13GridEvenShareISN_EET2_T4_E12temp_storage+64];
	add.f64 	%fd262, %fd261, %fd260;
	selp.f64 	%fd263, %fd262, %fd260, %p46;
	setp.gt.u32 	%p47, %r6, 192;
	ld.shared.f64 	%fd264, [_ZZN3cub18CUB_300001_SM_10006detail6reduce18DeviceReduceKernelINS2_10policy_hubIdjN4cuda3std3__44plusIdEEE10Policy1000EN6thrust24THRUST_300001_SM_1000_NS6detail15normal_iteratorINSD_10device_ptrIdEEEEjS9_dNS7_10__identityEEEvT0_PT3_T1_NS0_13GridEvenShareISN_EET2_T4_E12temp_storage+72];
	add.f64 	%fd265, %fd264, %fd263;
	selp.f64 	%fd266, %fd265, %fd263, %p47;
	setp.gt.u32 	%p48, %r6, 224;
	ld.shared.f64 	%fd267, [_ZZN3cub18CUB_300001_SM_10006detail6reduce18DeviceReduceKernelINS2_10policy_hubIdjN4cuda3std3__44plusIdEEE10Policy1000EN6thrust24THRUST_300001_SM_1000_NS6detail15normal_iteratorINSD_10device_ptrIdEEEEjS9_dNS7_10__identityEEEvT0_PT3_T1_NS0_13GridEvenShareISN_EET2_T4_E12temp_storage+80];
	add.f64 	%fd268, %fd267, %fd266;
	selp.f64 	%fd269, %fd268, %fd266, %p48;
	setp.gt.u32 	%p49, %r6, 256;
	ld.shared.f64 	%fd270, [_ZZN3cub18CUB_300001_SM_10006detail6reduce18DeviceReduceKernelINS2_10policy_hubIdjN4cuda3std3__44plusIdEEE10Policy1000EN6thrust24THRUST_300001_SM_1000_NS6detail15normal_iteratorINSD_10device_ptrIdEEEEjS9_dNS7_10__identityEEEvT0_PT3_T1_NS0_13GridEvenShareISN_EET2_T4_E12temp_storage+88];
	add.f64 	%fd271, %fd270, %fd269;
	selp.f64 	%fd272, %fd271, %fd269, %p49;
	setp.gt.u32 	%p50, %r6, 288;
	ld.shared.f64 	%fd273, [_ZZN3cub18CUB_300001_SM_10006detail6reduce18DeviceReduceKernelINS2_10policy_hubIdjN4cuda3std3__44plusIdEEE10Policy1000EN6thrust24THRUST_300001_SM_1000_NS6detail15normal_iteratorINSD_10device_ptrIdEEEEjS9_dNS7_10__identityEEEvT0_PT3_T1_NS0_13GridEvenShareISN_EET2_T4_E12temp_storage+96];
	add.f64 	%fd274, %fd273, %fd272;
	selp.f64 	%fd275, %fd274, %fd272, %p50;
	setp.gt.u32 	%p51, %r6, 320;
	ld.shared.f64 	%fd276, [_ZZN3cub18CUB_300001_SM_10006detail6reduce18DeviceReduceKernelINS2_10policy_hubIdjN4cuda3std3__44plusIdEEE10Policy1000EN6thrust24THRUST_300001_SM_1000_NS6detail15normal_iteratorINSD_10device_ptrIdEEEEjS9_dNS7_10__identityEEEvT0_PT3_T1_NS0_13GridEvenShareISN_EET2_T4_E12temp_storage+104];
	add.f64 	%fd277, %fd276, %fd275;
	selp.f64 	%fd278, %fd277, %fd275, %p51;
	setp.gt.u32 	%p52, %r6, 352;
	ld.shared.f64 	%fd279, [_ZZN3cub18CUB_300001_SM_10006detail6reduce18DeviceReduceKernelINS2_10policy_hubIdjN4cuda3std3__44plusIdEEE10Policy1000EN6thrust24THRUST_300001_SM_1000_NS6detail15normal_iteratorINSD_10device_ptrIdEEEEjS9_dNS7_10__identityEEEvT0_PT3_T1_NS0_13GridEvenShareISN_EET2_T4_E12temp_storage+112];
	add.f64 	%fd280, %fd279, %fd278;
	selp.f64 	%fd281, %fd280, %fd278, %p52;
	setp.gt.u32 	%p53, %r6, 384;
	ld.shared.f64 	%fd282, [_ZZN3cub18CUB_300001_SM_10006detail6reduce18DeviceReduceKernelINS2_10policy_hubIdjN4cuda3std3__44plusIdEEE10Policy1000EN6thrust24THRUST_300001_SM_1000_NS6detail15normal_iteratorINSD_10device_ptrIdEEEEjS9_dNS7_10__identityEEEvT0_PT3_T1_NS0_13GridEvenShareISN_EET2_T4_E12temp_storage+120];
	add.f64 	%fd283, %fd282, %fd281;
	selp.f64 	%fd284, %fd283, %fd281, %p53;
	setp.gt.u32 	%p54, %r6, 416;
	ld.shared.f64 	%fd285, [_ZZN3cub18CUB_300001_SM_10006detail6reduce18DeviceReduceKernelINS2_10policy_hubIdjN4cuda3std3__44plusIdEEE10Policy1000EN6thrust24THRUST_300001_SM_1000_NS6detail15normal_iteratorINSD_10device_ptrIdEEEEjS9_dNS7_10__identityEEEvT0_PT3_T1_NS0_13GridEvenShareISN_EET2_T4_E12temp_storage+128];
	add.f64 	%fd286, %fd285, %fd284;
	selp.f64 	%fd287, %fd286, %fd284, %p54;
	setp.gt.u32 	%p55, %r6, 448;
	ld.shared.f64 	%fd288, [_ZZN3cub18CUB_300001_SM_10006detail6reduce18DeviceReduceKernelINS2_10policy_hubIdjN4cuda3std3__44plusIdEEE10Policy1000EN6thrust24THRUST_300001_SM_1000_NS6detail15normal_iteratorINSD_10device_ptrIdEEEEjS9_dNS7_10__identityEEEvT0_PT3_T1_NS0_13GridEvenShareISN_EET2_T4_E12temp_storage+136];
	add.f64 	%fd289, %fd288, %fd287;
	selp.f64 	%fd290, %fd289, %fd287, %p55;
	setp.gt.u32 	%p56, %r6, 480;
	ld.shared.f64 	%fd291, [_ZZN3cub18CUB_300001_SM_10006detail6reduce18DeviceReduceKernelINS2_10policy_hubIdjN4cuda3std3__44plusIdEEE10Policy1000EN6thrust24THRUST_300001_SM_1000_NS6detail15normal_iteratorINSD_10device_ptrIdEEEEjS9_dNS7_10__identityEEEvT0_PT3_T1_NS0_13GridEvenShareISN_EET2_T4_E12temp_storage+144];
	add.f64 	%fd292, %fd291, %fd290;
	selp.f64 	%fd293, %fd292, %fd290, %p56;
	setp.gt.u32 	%p57, %r6, 512;
	ld.shared.f64 	%fd294, [_ZZN3cub18CUB_300001_SM_10006detail6reduce18DeviceReduceKernelINS2_10policy_hubIdjN4cuda3std3__44plusIdEEE10Policy1000EN6thrust24THRUST_300001_SM_1000_NS6detail15normal_iteratorINSD_10device_ptrIdEEEEjS9_dNS7_10__identityEEEvT0_PT3_T1_NS0_13GridEvenShareISN_EET2_T4_E12temp_storage+152];
	add.f64 	%fd295, %fd294, %fd293;
	selp.f64 	%fd296, %fd295, %fd293, %p57;
	setp.gt.u32 	%p58, %r6, 544;
	ld.shared.f64 	%fd297, [_ZZN3cub18CUB_300001_SM_10006detail6reduce18DeviceReduceKernelINS2_10policy_hubIdjN4cuda3std3__44plusIdEEE10Policy1000EN6thrust24THRUST_300001_SM_1000_NS6detail15normal_iteratorINSD_10device_ptrIdEEEEjS9_dNS7_10__identityEEEvT0_PT3_T1_NS0_13GridEvenShareISN_EET2_T4_E12temp_storage+160];
	add.f64 	%fd298, %fd297, %fd296;
	selp.f64 	%fd299, %fd298, %fd296, %p58;
	setp.gt.u32 	%p59, %r6, 576;
	ld.shared.f64 	%fd300, [_ZZN3cub18CUB_300001_SM_10006detail6reduce18DeviceReduceKernelINS2_10policy_hubIdjN4cuda3std3__44plusIdEEE10Policy1000EN6thrust24THRUST_300001_SM_1000_NS6detail15normal_iteratorINSD_10device_ptrIdEEEEjS9_dNS7_10__identityEEEvT0_PT3_T1_NS0_13GridEvenShareISN_EET2_T4_E12temp_storage+168];
	add.f64 	%fd301, %fd300, %fd299;
	selp.f64 	%fd302, %fd301, %fd299, %p59;
	setp.gt.u32 	%p60, %r6, 608;
	ld.shared.f64 	%fd303, [_ZZN3cub18CUB_300001_SM_10006detail6reduce18DeviceReduceKernelINS2_10policy_hubIdjN4cuda3std3__44plusIdEEE10Policy1000EN6thrust24THRUST_300001_SM_1000_NS6detail15normal_iteratorINSD_10device_ptrIdEEEEjS9_dNS7_10__identityEEEvT0_PT3_T1_NS0_13GridEvenShareISN_EET2_T4_E12temp_storage+176];
	add.f64 	%fd304, %fd303, %fd302;
	selp.f64 	%fd375, %fd304, %fd302, %p60;
	bra.uni 	$L__BB2_48;
$L__BB2_26:
	mov.u32 	%r35, %tid.x;
	add.s32 	%r72, %r347, %r35;
	mul.wide.u32 	%rd4, %r72, 8;
	add.s64 	%rd5, %rd1, %rd4;
	ld.global.f64 	%fd41, [%rd5];
	ld.global.f64 	%fd42, [%rd5+5120];
	ld.global.f64 	%fd43, [%rd5+10240];
	ld.global.f64 	%fd44, [%rd5+15360];
	ld.global.f64 	%fd45, [%rd5+20480];
	ld.global.f64 	%fd46, [%rd5+25600];
	ld.global.f64 	%fd47, [%rd5+30720];
	ld.global.f64 	%fd48, [%rd5+35840];
	add.f64 	%fd49, %fd41, %fd42;
	add.f64 	%fd50, %fd49, %fd43;
	add.f64 	%fd51, %fd50, %fd44;
	add.f64 	%fd52, %fd51, %fd45;
	add.f64 	%fd53, %fd52, %fd46;
	add.f64 	%fd54, %fd53, %fd47;
	add.f64 	%fd374, %fd54, %fd48;
	setp.lt.u32 	%p2, %r6, %r4;
	@%p2 bra 	$L__BB2_44;
	add.s32 	%r36, %r4, %r347;
	not.b32 	%r74, %r35;
	add.s32 	%r75, %r74, %r1;
	sub.s32 	%r76, %r75, %r4;
	sub.s32 	%r344, %r76, %r347;
	add.s32 	%r77, %r36, %r35;
	add.s32 	%r343, %r77, 5120;
	mov.b32 	%r346, 0;
	mov.u32 	%r345, %r36;
$L__BB2_28:
	mad.lo.s32 	%r347, %r2, 5120, %r347;
	add.s32 	%r78, %r1, -5120;
	setp.gt.u32 	%p3, %r347, %r78;
	@%p3 bra 	$L__BB2_30;
	add.s32 	%r79, %r35, %r347;
	mul.wide.u32 	%rd6, %r79, 8;
	add.s64 	%rd7, %rd1, %rd6;
	ld.global.f64 	%fd55, [%rd7];
	ld.global.f64 	%fd56, [%rd7+5120];
	ld.global.f64 	%fd57, [%rd7+10240];
	ld.global.f64 	%fd58, [%rd7+15360];
	ld.global.f64 	%fd59, [%rd7+20480];
	ld.global.f64 	%fd60, [%rd7+25600];
	ld.global.f64 	%fd61, [%rd7+30720];
	ld.global.f64 	%fd62, [%rd7+35840];
	add.f64 	%fd63, %fd374, %fd55;
	add.f64 	%fd64, %fd63, %fd56;
	add.f64 	%fd65, %fd64, %fd57;
	add.f64 	%fd66, %fd65, %fd58;
	add.f64 	%fd67, %fd66, %fd59;
	add.f64 	%fd68, %fd67, %fd60;
	add.f64 	%fd69, %fd68, %fd61;
	add.f64 	%fd374, %fd69, %fd62;
	sub.s32 	%r80, %r1, %r347;
	mul.lo.s32 	%r81, %r2, 5120;
	setp.lt.u32 	%p4, %r80, %r81;
	add.s32 	%r346, %r346, 1;
	add.s32 	%r345, %r345, %r81;
	sub.s32 	%r344, %r344, %r81;
	add.s32 	%r343, %r343, %r81;
	@%p4 bra 	$L__BB2_44;
	bra.uni 	$L__BB2_28;
$L__BB2_30:
	setp.le.u32 	%p5, %r1, %r347;
	sub.s32 	%r82, %r1, %r347;
	setp.ge.s32 	%p6, %r35, %r82;
	or.pred  	%p7, %p5, %p6;
	@%p7 bra 	$L__BB2_44;
	not.b32 	%r84, %r35;
	add.s32 	%r85, %r1, %r84;
	sub.s32 	%r86, %r85, %r36;
	mul.lo.s32 	%r87, %r2, %r346;
	mad.lo.s32 	%r88, %r87, -5120, %r86;
	mul.hi.u32 	%r89, %r88, -858993459;
	shr.u32 	%r90, %r89, 9;
	add.s32 	%r49, %r90, 1;
	and.b32  	%r50, %r49, 15;
	setp.lt.u32 	%p8, %r88, 9600;
	mov.u32 	%r352, %r35;
	@%p8 bra 	$L__BB2_35;
	or.b32  	%r350, %r35, 5120;
	mul.hi.u32 	%r91, %r344, -858993459;
	shr.u32 	%r92, %r91, 9;
	add.s32 	%r93, %r92, 1;
	and.b32  	%r94, %r93, 16777200;
	neg.s32 	%r348, %r94;
$L__BB2_33:
	.pragma "nounroll";
	add.s32 	%r95, %r343, -5120;
	mul.wide.u32 	%rd8, %r95, 8;
	add.s64 	%rd9, %rd1, %rd8;
	ld.global.f64 	%fd71, [%rd9];
	add.f64 	%fd72, %fd374, %fd71;
	add.s32 	%r96, %r343, -4480;
	mul.wide.u32 	%rd10, %r96, 8;
	add.s64 	%rd11, %rd1, %rd10;
	ld.global.f64 	%fd73, [%rd11];
	add.f64 	%fd74, %fd72, %fd73;
	add.s32 	%r97, %r343, -3840;
	mul.wide.u32 	%rd12, %r97, 8;
	add.s64 	%rd13, %rd1, %rd12;
	ld.global.f64 	%fd75, [%rd13];
	add.f64 	%fd76, %fd74, %fd75;
	add.s32 	%r98, %r343, -3200;
	mul.wide.u32 	%rd14, %r98, 8;
	add.s64 	%rd15, %rd1, %rd14;
	ld.global.f64 	%fd77, [%rd15];
	add.f64 	%fd78, %fd76, %fd77;
	add.s32 	%r99, %r343, -2560;
	mul.wide.u32 	%rd16, %r99, 8;
	add.s64 	%rd17, %rd1, %rd16;
	ld.global.f64 	%fd79, [%rd17];
	add.f64 	%fd80, %fd78, %fd79;
	add.s32 	%r100, %r343, -1920;
	mul.wide.u32 	%rd18, %r100, 8;
	add.s64 	%rd19, %rd1, %rd18;
	ld.global.f64 	%fd81, [%rd19];
	add.f64 	%fd82, %fd80, %fd81;
	add.s32 	%r101, %r343, -1280;
	mul.wide.u32 	%rd20, %r101, 8;
	add.s64 	%rd21, %rd1, %rd20;
	ld.global.f64 	%fd83, [%rd21];
	add.f64 	%fd84, %fd82, %fd83;
	add.s32 	%r102, %r343, 4480;
	add.s32 	%r103, %r343, -640;
	mul.wide.u32 	%rd22, %r103, 8;
	add.s64 	%rd23, %rd1, %rd22;
	ld.global.f64 	%fd85, [%rd23];
	add.f64 	%fd86, %fd84, %fd85;
	mul.wide.u32 	%rd24, %r343, 8;
	add.s64 	%rd25, %rd1, %rd24;
	ld.global.f64 	%fd87, [%rd25];
	add.f64 	%fd88, %fd86, %fd87;
	add.s32 	%r104, %r343, 640;
	mul.wide.u32 	%rd26, %r104, 8;
	add.s64 	%rd27, %rd1, %rd26;
	ld.global.f64 	%fd89, [%rd27];
	add.f64 	%fd90, %fd88, %fd89;
	add.s32 	%r105, %r343, 1280;
	mul.wide.u32 	%rd28, %r105, 8;
	add.s64 	%rd29, %rd1, %rd28;
	ld.global.f64 	%fd91, [%rd29];
	add.f64 	%fd92, %fd90, %fd91;
	add.s32 	%r106, %r343, 1920;
	mul.wide.u32 	%rd30, %r106, 8;
	add.s64 	%rd31, %rd1, %rd30;
	ld.global.f64 	%fd93, [%rd31];
	add.f64 	%fd94, %fd92, %fd93;
	add.s32 	%r107, %r343, 2560;
	mul.wide.u32 	%rd32, %r107, 8;
	add.s64 	%rd33, %rd1, %rd32;
	ld.global.f64 	%fd95, [%rd33];
	add.f64 	%fd96, %fd94, %fd95;
	add.s32 	%r108, %r343, 3200;
	mul.wide.u32 	%rd34, %r108, 8;
	add.s64 	%rd35, %rd1, %rd34;
	ld.global.f64 	%fd97, [%rd35];
	add.f64 	%fd98, %fd96, %fd97;
	add.s32 	%r109, %r343, 3840;
	mul.wide.u32 	%rd36, %r109, 8;
	add.s64 	%rd37, %rd1, %rd36;
	ld.global.f64 	%fd99, [%rd37];
	add.f64 	%fd100, %fd98, %fd99;
	mul.wide.u32 	%rd38, %r102, 8;
	add.s64 	%rd39, %rd1, %rd38;
	ld.global.f64 	%fd101, [%rd39];
	add.f64 	%fd374, %fd100, %fd101;
	add.s32 	%r350, %r350, 10240;
	add.s32 	%r343, %r343, 10240;
	add.s32 	%r348, %r348, 16;
	setp.ne.s32 	%p9, %r348, 0;
	@%p9 bra 	$L__BB2_33;
	add.s32 	%r352, %r350, -5120;
$L__BB2_35:
	setp.eq.s32 	%p10, %r50, 0;
	@%p10 bra 	$L__BB2_44;
	and.b32  	%r61, %r49, 7;
	setp.lt.u32 	%p11, %r50, 8;
	@%p11 bra 	$L__BB2_38;
	add.s32 	%r110, %r352, %r347;
	mul.wide.u32 	%rd40, %r110, 8;
	add.s64 	%rd41, %rd1, %rd40;
	ld.global.f64 	%fd103, [%rd41];
	add.f64 	%fd104, %fd374, %fd103;
	add.s32 	%r111, %r110, 640;
	mul.wide.u32 	%rd42, %r111, 8;
	add.s64 	%rd43, %rd1, %rd42;
	ld.global.f64 	%fd105, [%rd43];
	add.f64 	%fd106, %fd104, %fd105;
	add.s32 	%r112, %r110, 1280;
	mul.wide.u32 	%rd44, %r112, 8;
	add.s64 	%rd45, %rd1, %rd44;
	ld.global.f64 	%fd107, [%rd45];
	add.f64 	%fd108, %fd106, %fd107;
	add.s32 	%r113, %r110, 1920;
	mul.wide.u32 	%rd46, %r113, 8;
	add.s64 	%rd47, %rd1, %rd46;
	ld.global.f64 	%fd109, [%rd47];
	add.f64 	%fd110, %fd108, %fd109;
	add.s32 	%r114, %r110, 2560;
	mul.wide.u32 	%rd48, %r114, 8;
	add.s64 	%rd49, %rd1, %rd48;
	ld.global.f64 	%fd111, [%rd49];
	add.f64 	%fd112, %fd110, %fd111;
	add.s32 	%r115, %r110, 3200;
	mul.wide.u32 	%rd50, %r115, 8;
	add.s64 	%rd51, %rd1, %rd50;
	ld.global.f64 	%fd113, [%rd51];
	add.f64 	%fd114, %fd112, %fd113;
	add.s32 	%r116, %r110, 3840;
	mul.wide.u32 	%rd52, %r116, 8;
	add.s64 	%rd53, %rd1, %rd52;
	ld.global.f64 	%fd115, [%rd53];
	add.f64 	%fd116, %fd114, %fd115;
	add.s32 	%r117, %r110, 4480;
	mul.wide.u32 	%rd54, %r117, 8;
	add.s64 	%rd55, %rd1, %rd54;
	ld.global.f64 	%fd117, [%rd55];
	add.f64 	%fd374, %fd116, %fd117;
	add.s32 	%r352, %r352, 5120;
$L__BB2_38:
	setp.eq.s32 	%p12, %r61, 0;
	@%p12 bra 	$L__BB2_44;
	setp.lt.u32 	%p13, %r61, 4;
	@%p13 bra 	$L__BB2_41;
	add.s32 	%r118, %r352, %r347;
	mul.wide.u32 	%rd56, %r118, 8;
	add.s64 	%rd57, %rd1, %rd56;
	ld.global.f64 	%fd119, [%rd57];
	add.f64 	%fd120, %fd374, %fd119;
	add.s32 	%r119, %r118, 640;
	mul.wide.u32 	%rd58, %r119, 8;
	add.s64 	%rd59, %rd1, %rd58;
	ld.global.f64 	%fd121, [%rd59];
	add.f64 	%fd122, %fd120, %fd121;
	add.s32 	%r120, %r118, 1280;
	mul.wide.u32 	%rd60, %r120, 8;
	add.s64 	%rd61, %rd1, %rd60;
	ld.global.f64 	%fd123, [%rd61];
	add.f64 	%fd124, %fd122, %fd123;
	add.s32 	%r121, %r118, 1920;
	mul.wide.u32 	%rd62, %r121, 8;
	add.s64 	%rd63, %rd1, %rd62;
	ld.global.f64 	%fd125, [%rd63];
	add.f64 	%fd374, %fd124, %fd125;
	add.s32 	%r352, %r352, 2560;
$L__BB2_41:
	and.b32  	%r122, %r49, 3;
	setp.eq.s32 	%p14, %r122, 0;
	@%p14 bra 	$L__BB2_44;
	add.s32 	%r355, %r352, %r345;
	mul.hi.u32 	%r123, %r344, -858993459;
	cvt.u16.u32 	%rs1, %r123;
	shr.u16 	%rs2, %rs1, 9;
	add.s16 	%rs3, %rs2, 1;
	cvt.u32.u16 	%r124, %rs3;
	and.b32  	%r125, %r124, 3;
	neg.s32 	%r354, %r125;
$L__BB2_43:
	.pragma "nounroll";
	mul.wide.u32 	%rd64, %r355, 8;
	add.s64 	%rd65, %rd1, %rd64;
	ld.global.f64 	%fd126, [%rd65];
	add.f64 	%fd374, %fd374, %fd126;
	add.s32 	%r355, %r355, 640;
	add.s32 	%r354, %r354, 1;
	setp.ne.s32 	%p15, %r354, 0;
	@%p15 bra 	$L__BB2_43;
$L__BB2_44:
	// begin inline asm
	mov.u32 %r126, %laneid;
	// end inline asm
	mov.b64 	%rd66, %fd374;
	mov.b64 	{%r128, %r133}, %rd66;
	mov.b32 	%r134, 1;
	mov.b32 	%r175, 31;
	mov.b32 	%r176, -1;
	// begin inline asm
	shfl.sync.down.b32 %r127, %r128, %r134, %r175, %r176;
	// end inline asm
	// begin inline asm
	shfl.sync.down.b32 %r132, %r133, %r134, %r175, %r176;
	// end inline asm
	mov.b64 	%rd67, {%r127, %r132};
	mov.b64 	%fd127, %rd67;
	setp.gt.s32 	%p16, %r126, 30;
	add.f64 	%fd128, %fd374, %fd127;
	selp.f64 	%fd129, %fd374, %fd128, %p16;
	mov.b64 	%rd68, %fd129;
	mov.b64 	{%r138, %r143}, %rd68;
	mov.b32 	%r144, 2;
	// begin inline asm
	shfl.sync.down.b32 %r137, %r138, %r144, %r175, %r176;
	// end inline asm
	// begin inline asm
	shfl.sync.down.b32 %r142, %r143, %r144, %r175, %r176;
	// end inline asm
	mov.b64 	%rd69, {%r137, %r142};
	mov.b64 	%fd130, %rd69;
	setp.gt.s32 	%p17, %r126, 29;
	add.f64 	%fd131, %fd129, %fd130;
	selp.f64 	%fd132, %fd129, %fd131, %p17;
	mov.b64 	%rd70, %fd132;
	mov.b64 	{%r148, %r153}, %rd70;
	mov.b32 	%r154, 4;
	// begin inline asm
	shfl.sync.down.b32 %r147, %r148, %r154, %r175, %r176;
	// end inline asm
	// begin inline asm
	shfl.sync.down.b32 %r152, %r153, %r154, %r175, %r176;
	// end inline asm
	mov.b64 	%rd71, {%r147, %r152};
	mov.b64 	%fd133, %rd71;
	setp.gt.s32 	%p18, %r126, 27;
	add.f64 	%fd134, %fd132, %fd133;
	selp.f64 	%fd135, %fd132, %fd134, %p18;
	mov.b64 	%rd72, %fd135;
	mov.b64 	{%r158, %r163}, %rd72;
	mov.b32 	%r164, 8;
	// begin inline asm
	shfl.sync.down.b32 %r157, %r158, %r164, %r175, %r176;
	// end inline asm
	// begin inline asm
	shfl.sync.down.b32 %r162, %r163, %r164, %r175, %r176;
	// end inline asm
	mov.b64 	%rd73, {%r157, %r162};
	mov.b64 	%fd136, %rd73;
	setp.gt.s32 	%p19, %r126, 23;
	add.f64 	%fd137, %fd135, %fd136;
	selp.f64 	%fd138, %fd135, %fd137, %p19;
	mov.b64 	%rd74, %fd138;
	mov.b64 	{%r168, %r173}, %rd74;
	mov.b32 	%r174, 16;
	// begin inline asm
	shfl.sync.down.b32 %r167, %r168, %r174, %r175, %r176;
	// end inline asm
	// begin inline asm
	shfl.sync.down.b32 %r172, %r173, %r174, %r175, %r176;
	// end inline asm
	mov.b64 	%rd75, {%r167, %r172};
	mov.b64 	%fd139, %rd75;
	setp.gt.s32 	%p20, %r126, 15;
	add.f64 	%fd37, %fd138, %fd139;
	selp.f64 	%fd375, %fd138, %fd37, %p20;
	setp.ne.s32 	%p21, %r126, 0;
	@%p21 bra 	$L__BB2_46;
	shr.u32 	%r177, %r35, 2;
	and.b32  	%r178, %r177, 248;
	mov.u32 	%r179, _ZZN3cub18CUB_300001_SM_10006detail6reduce18DeviceReduceKernelINS2_10policy_hubIdjN4cuda3std3__44plusIdEEE10Policy1000EN6thrust24THRUST_300001_SM_1000_NS6detail15normal_iteratorINSD_10device_ptrIdEEEEjS9_dNS7_10__identityEEEvT0_PT3_T1_NS0_13GridEvenShareISN_EET2_T4_E12temp_storage;
	add.s32 	%r180, %r179, %r178;
	st.shared.f64 	[%r180+24], %fd37;
$L__BB2_46:
	bar.sync 	0;
	setp.ne.s32 	%p22, %r35, 0;
	@%p22 bra 	$L__BB2_48;
	ld.shared.f64 	%fd140, [_ZZN3cub18CUB_300001_SM_10006detail6reduce18DeviceReduceKernelINS2_10policy_hubIdjN4cuda3std3__44plusIdEEE10Policy1000EN6thrust24THRUST_300001_SM_1000_NS6detail15normal_iteratorINSD_10device_ptrIdEEEEjS9_dNS7_10__identityEEEvT0_PT3_T1_NS0_13GridEvenShareISN_EET2_T4_E12temp_storage+32];
	add.f64 	%fd141, %fd375, %fd140;
	ld.shared.f64 	%fd142, [_ZZN3cub18CUB_300001_SM_10006detail6reduce18DeviceReduceKernelINS2_10policy_hubIdjN4cuda3std3__44plusIdEEE10Policy1000EN6thrust24THRUST_300001_SM_1000_NS6detail15normal_iteratorINSD_10device_ptrIdEEEEjS9_dNS7_10__identityEEEvT0_PT3_T1_NS0_13GridEvenShareISN_EET2_T4_E12temp_storage+40];
	add.f64 	%fd143, %fd141, %fd142;
	ld.shared.f64 	%fd144, [_ZZN3cub18CUB_300001_SM_10006detail6reduce18DeviceReduceKernelINS2_10policy_hubIdjN4cuda3std3__44plusIdEEE10Policy1000EN6thrust24THRUST_300001_SM_1000_NS6detail15normal_iteratorINSD_10device_ptrIdEEEEjS9_dNS7_10__identityEEEvT0_PT3_T1_NS0_13GridEvenShareISN_EET2_T4_E12temp_storage+48];
	add.f64 	%fd145, %fd143, %fd144;
	ld.shared.f64 	%fd146, [_ZZN3cub18CUB_300001_SM_10006detail6reduce18DeviceReduceKernelINS2_10policy_hubIdjN4cuda3std3__44plusIdEEE10Policy1000EN6thrust24THRUST_300001_SM_1000_NS6detail15normal_iteratorINSD_10device_ptrIdEEEEjS9_dNS7_10__identityEEEvT0_PT3_T1_NS0_13GridEvenShareISN_EET2_T4_E12temp_storage+56];
	add.f64 	%fd147, %fd145, %fd146;
	ld.shared.f64 	%fd148, [_ZZN3cub18CUB_300001_SM_10006detail6reduce18DeviceReduceKernelINS2_10policy_hubIdjN4cuda3std3__44plusIdEEE10Policy1000EN6thrust24THRUST_300001_SM_1000_NS6detail15normal_iteratorINSD_10device_ptrIdEEEEjS9_dNS7_10__identityEEEvT0_PT3_T1_NS0_13GridEvenShareISN_EET2_T4_E12temp_storage+64];
	add.f64 	%fd149, %fd147, %fd148;
	ld.shared.f64 	%fd150, [_ZZN3cub18CUB_300001_SM_10006detail6reduce18DeviceReduceKernelINS2_10policy_hubIdjN4cuda3std3__44plusIdEEE10Policy1000EN6thrust24THRUST_300001_SM_1000_NS6detail15normal_iteratorINSD_10device_ptrIdEEEEjS9_dNS7_10__identityEEEvT0_PT3_T1_NS0_13GridEvenShareISN_EET2_T4_E12temp_storage+72];
	add.f64 	%fd151, %fd149, %fd150;
	ld.shared.f64 	%fd152, [_ZZN3cub18CUB_300001_SM_10006detail6reduce18DeviceReduceKernelINS2_10policy_hubIdjN4cuda3std3__44plusIdEEE10Policy1000EN6thrust24THRUST_300001_SM_1000_NS6detail15normal_iteratorINSD_10device_ptrIdEEEEjS9_dNS7_10__identityEEEvT0_PT3_T1_NS0_13GridEvenShareISN_EET2_T4_E12temp_storage+80];
	add.f64 	%fd153, %fd151, %fd152;
	ld.shared.f64 	%fd154, [_ZZN3cub18CUB_300001_SM_10006detail6reduce18DeviceReduceKernelINS2_10policy_hubIdjN4cuda3std3__44plusIdEEE10Policy1000EN6thrust24THRUST_300001_SM_1000_NS6detail15normal_iteratorINSD_10device_ptrIdEEEEjS9_dNS7_10__identityEEEvT0_PT3_T1_NS0_13GridEvenShareISN_EET2_T4_E12temp_storage+88];
	add.f64 	%fd155, %fd153, %fd154;
	ld.shared.f64 	%fd156, [_ZZN3cub18CUB_300001_SM_10006detail6reduce18DeviceReduceKernelINS2_10policy_hubIdjN4cuda3std3__44plusIdEEE10Policy1000EN6thrust24THRUST_300001_SM_1000_NS6detail15normal_iteratorINSD_10device_ptrIdEEEEjS9_dNS7_10__identityEEEvT0_PT3_T1_NS0_13GridEvenShareISN_EET2_T4_E12temp_storage+96];
	add.f64 	%fd157, %fd155, %fd156;
	ld.shared.f64 	%fd158, [_ZZN3cub18CUB_300001_SM_10006detail6reduce18DeviceReduceKernelINS2_10policy_hubIdjN4cuda3std3__44plusIdEEE10Policy1000EN6thrust24THRUST_300001_SM_1000_NS6detail15normal_iteratorINSD_10device_ptrIdEEEEjS9_dNS7_10__identityEEEvT0_PT3_T1_NS0_13GridEvenShareISN_EET2_T4_E12temp_storage+104];
	add.f64 	%fd159, %fd157, %fd158;
	ld.shared.f64 	%fd160, [_ZZN3cub18CUB_300001_SM_10006detail6reduce18DeviceReduceKernelINS2_10policy_hubIdjN4cuda3std3__44plusIdEEE10Policy1000EN6thrust24THRUST_300001_SM_1000_NS6detail15normal_iteratorINSD_10device_ptrIdEEEEjS9_dNS7_10__identityEEEvT0_PT3_T1_NS0_13GridEvenShareISN_EET2_T4_E12temp_storage+112];
	add.f64 	%fd161, %fd159, %fd160;
	ld.shared.f64 	%fd162, [_ZZN3cub18CUB_300001_SM_10006detail6reduce18DeviceReduceKernelINS2_10policy_hubIdjN4cuda3std3__44plusIdEEE10Policy1000EN6thrust24THRUST_300001_SM_1000_NS6detail15normal_iteratorINSD_10device_ptrIdEEEEjS9_dNS7_10__identityEEEvT0_PT3_T1_NS0_13GridEvenShareISN_EET2_T4_E12temp_storage+120];
	add.f64 	%fd163, %fd161, %fd162;
	ld.shared.f64 	%fd164, [_ZZN3cub18CUB_300001_SM_10006detail6reduce18DeviceReduceKernelINS2_10policy_hubIdjN4cuda3std3__44plusIdEEE10Policy1000EN6thrust24THRUST_300001_SM_1000_NS6detail15normal_iteratorINSD_10device_ptrIdEEEEjS9_dNS7_10__identityEEEvT0_PT3_T1_NS0_13GridEvenShareISN_EET2_T4_E12temp_storage+128];
	add.f64 	%fd165, %fd163, %fd164;
	ld.shared.f64 	%fd166, [_ZZN3cub18CUB_300001_SM_10006detail6reduce18DeviceReduceKernelINS2_10policy_hubIdjN4cuda3std3__44plusIdEEE10Policy1000EN6thrust24THRUST_300001_SM_1000_NS6detail15normal_iteratorINSD_10device_ptrIdEEEEjS9_dNS7_10__identityEEEvT0_PT3_T1_NS0_13GridEvenShareISN_EET2_T4_E12temp_storage+136];
	add.f64 	%fd167, %fd165, %fd166;
	ld.shared.f64 	%fd168, [_ZZN3cub18CUB_300001_SM_10006detail6reduce18DeviceReduceKernelINS2_10policy_hubIdjN4cuda3std3__44plusIdEEE10Policy1000EN6thrust24THRUST_300001_SM_1000_NS6detail15normal_iteratorINSD_10device_ptrIdEEEEjS9_dNS7_10__identityEEEvT0_PT3_T1_NS0_13GridEvenShareISN_EET2_T4_E12temp_storage+144];
	add.f64 	%fd169, %fd167, %fd168;
	ld.shared.f64 	%fd170, [_ZZN3cub18CUB_300001_SM_10006detail6reduce18DeviceReduceKernelINS2_10policy_hubIdjN4cuda3std3__44plusIdEEE10Policy1000EN6thrust24THRUST_300001_SM_1000_NS6detail15normal_iteratorINSD_10device_ptrIdEEEEjS9_dNS7_10__identityEEEvT0_PT3_T1_NS0_13GridEvenShareISN_EET2_T4_E12temp_storage+152];
	add.f64 	%fd171, %fd169, %fd170;
	ld.shared.f64 	%fd172, [_ZZN3cub18CUB_300001_SM_10006detail6reduce18DeviceReduceKernelINS2_10policy_hubIdjN4cuda3std3__44plusIdEEE10Policy1000EN6thrust24THRUST_300001_SM_1000_NS6detail15normal_iteratorINSD_10device_ptrIdEEEEjS9_dNS7_10__identityEEEvT0_PT3_T1_NS0_13GridEvenShareISN_EET2_T4_E12temp_storage+160];
	add.f64 	%fd173, %fd171, %fd172;
	ld.shared.f64 	%fd174, [_ZZN3cub18CUB_300001_SM_10006detail6reduce18DeviceReduceKernelINS2_10policy_hubIdjN4cuda3std3__44plusIdEEE10Policy1000EN6thrust24THRUST_300001_SM_1000_NS6detail15normal_iteratorINSD_10device_ptrIdEEEEjS9_dNS7_10__identityEEEvT0_PT3_T1_NS0_13GridEvenShareISN_EET2_T4_E12temp_storage+168];
	add.f64 	%fd175, %fd173, %fd174;
	ld.shared.f64 	%fd176, [_ZZN3cub18CUB_300001_SM_10006detail6reduce18DeviceReduceKernelINS2_10policy_hubIdjN4cuda3std3__44plusIdEEE10Policy1000EN6thrust24THRUST_300001_SM_1000_NS6detail15normal_iteratorINSD_10device_ptrIdEEEEjS9_dNS7_10__identityEEEvT0_PT3_T1_NS0_13GridEvenShareISN_EET2_T4_E12temp_storage+176];
	add.f64 	%fd375, %fd175, %fd176;
$L__BB2_48:
	mov.u32 	%r333, %tid.x;
	setp.ne.s32 	%p68, %r333, 0;
	@%p68 bra 	$L__BB2_50;
	ld.param.u64 	%rd159, [_ZN3cub18CUB_300001_SM_10006detail6reduce18DeviceReduceKernelINS2_10policy_hubIdjN4cuda3std3__44plusIdEEE10Policy1000EN6thrust24THRUST_300001_SM_1000_NS6detail15normal_iteratorINSD_10device_ptrIdEEEEjS9_dNS7_10__identityEEEvT0_PT3_T1_NS0_13GridEvenShareISN_EET2_T4__param_1];
	cvta.to.global.u64 	%rd156, %rd159;
	mul.wide.u32 	%rd157, %r3, 8;
	add.s64 	%rd158, %rd156, %rd157;
	st.global.f64 	[%rd158], %fd375;
$L__BB2_50:
	ret;

}
	// .globl	_ZN3cub18CUB_300001_SM_10006detail6reduce28DeviceReduceSingleTileKernelINS2_10policy_hubIdjN4cuda3std3__44plusIdEEE10Policy1000EPdSC_iS9_ddNS7_10__identityEEEvT0_T1_T2_T3_T4_T6_
.visible .entry _ZN3cub18CUB_300001_SM_10006detail6reduce28DeviceReduceSingleTileKernelINS2_10policy_hubIdjN4cuda3std3__44plusIdEEE10Policy1000EPdSC_iS9_ddNS7_10__identityEEEvT0_T1_T2_T3_T4_T6_(
	.param .u64 .ptr .align 1 _ZN3cub18CUB_300001_SM_10006detail6reduce28DeviceReduceSingleTileKernelINS2_10policy_hubIdjN4cuda3std3__44plusIdEEE10Policy1000EPdSC_iS9_ddNS7_10__identityEEEvT0_T1_T2_T3_T4_T6__param_0,
	.param .u64 .ptr .align 1 _ZN3cub18CUB_300001_SM_10006detail6reduce28DeviceReduceSingleTileKernelINS2_10policy_hubIdjN4cuda3std3__44plusIdEEE10Policy1000EPdSC_iS9_ddNS7_10__identityEEEvT0_T1_T2_T3_T4_T6__param_1,
	.param .u32 _ZN3cub18CUB_300001_SM_10006detail6reduce28DeviceReduceSingleTileKernelINS2_10policy_hubIdjN4cuda3std3__44plusIdEEE10Policy1000EPdSC_iS9_ddNS7_10__identityEEEvT0_T1_T2_T3_T4_T6__param_2,
	.param .align 1 .b8 _ZN3cub18CUB_300001_SM_10006detail6reduce28DeviceReduceSingleTileKernelINS2_10policy_hubIdjN4cuda3std3__44plusIdEEE10Policy1000EPdSC_iS9_ddNS7_10__identityEEEvT0_T1_T2_T3_T4_T6__param_3[1],
	.param .f64 _ZN3cub18CUB_300001_SM_10006detail6reduce28DeviceReduceSingleTileKernelINS2_10policy_hubIdjN4cuda3std3__44plusIdEEE10Policy1000EPdSC_iS9_ddNS7_10__identityEEEvT0_T1_T2_T3_T4_T6__param_4,
	.param .align 1 .b8 _ZN3cub18CUB_300001_SM_10006detail6reduce28DeviceReduceSingleTileKernelINS2_10policy_hubIdjN4cuda3std3__44plusIdEEE10Policy1000EPdSC_iS9_ddNS7_10__identityEEEvT0_T1_T2_T3_T4_T6__param_5[1]
)
.maxntid 640
.minnctapersm 1
{
	.reg .pred 	%p<62>;
	.reg .b32 	%r<239>;
	.reg .b64 	%rd<109>;
	.reg .b64 	%fd<264>;
	// demoted variable
	.shared .align 8 .b8 _ZZN3cub18CUB_300001_SM_10006detail6reduce28DeviceReduceSingleTileKernelINS2_10policy_hubIdjN4cuda3std3__44plusIdEEE10Policy1000EPdSC_iS9_ddNS7_10__identityEEEvT0_T1_T2_T3_T4_T6_E12temp_storage[192];
	ld.param.u64 	%rd9, [_ZN3cub18CUB_300001_SM_10006detail6reduce28DeviceReduceSingleTileKernelINS2_10policy_hubIdjN4cuda3std3__44plusIdEEE10Policy1000EPdSC_iS9_ddNS7_10__identityEEEvT0_T1_T2_T3_T4_T6__param_0];
	ld.param.u64 	%rd10, [_ZN3cub18CUB_300001_SM_10006detail6reduce28DeviceReduceSingleTileKernelINS2_10policy_hubIdjN4cuda3std3__44plusIdEEE10Policy1000EPdSC_iS9_ddNS7_10__identityEEEvT0_T1_T2_T3_T4_T6__param_1];
	ld.param.u32 	%r36, [_ZN3cub18CUB_300001_SM_10006detail6reduce28DeviceReduceSingleTileKernelINS2_10policy_hubIdjN4cuda3std3__44plusIdEEE10Policy1000EPdSC_iS9_ddNS7_10__identityEEEvT0_T1_T2_T3_T4_T6__param_2];
	ld.param.f64 	%fd30, [_ZN3cub18CUB_300001_SM_10006detail6reduce28DeviceReduceSingleTileKernelINS2_10policy_hubIdjN4cuda3std3__44plusIdEEE10Policy1000EPdSC_iS9_ddNS7_10__identityEEEvT0_T1_T2_T3_T4_T6__param_4];
	cvta.to.global.u64 	%rd1, %rd10;
	setp.ne.s32 	%p1, %r36, 0;
	@%p1 bra 	$L__BB3_3;
	mov.u32 	%r225, %tid.x;
	setp.ne.s32 	%p61, %r225, 0;
	@%p61 bra 	$L__BB3_39;
	st.global.f64 	[%rd1], %fd30;
	bra.uni 	$L__BB3_39;
$L__BB3_3:
	setp.gt.s32 	%p2, %r36, 5119;
	@%p2 bra 	$L__BB3_21;
	mov.u32 	%r1, %tid.x;
	setp.ge.s32 	%p19, %r1, %r36;
	mov.f64 	%fd255, 0d0000000000000000;
	mov.u32 	%r229, %r1;
	@%p19 bra 	$L__BB3_6;
	mul.wide.u32 	%rd74, %r1, 8;
	add.s64 	%rd73, %rd9, %rd74;
	// begin inline asm
	ld.global.nc.u64 %rd72, [%rd73];
	// end inline asm
	mov.b64 	%fd255, %rd72;
	add.s32 	%r229, %r1, 640;
$L__BB3_6:
	setp.ge.s32 	%p20, %r229, %r36;
	@%p20 bra 	$L__BB3_12;
	not.b32 	%r101, %r229;
	add.s32 	%r4, %r36, %r101;
	mul.hi.u32 	%r102, %r4, -858993459;
	shr.u32 	%r103, %r102, 9;
	add.s32 	%r5, %r103, 1;
	and.b32  	%r104, %r103, 3;
	setp.eq.s32 	%p21, %r104, 3;
	@%p21 bra 	$L__BB3_10;
	mul.wide.u32 	%rd75, %r229, 8;
	add.s64 	%rd107, %rd9, %rd75;
	and.b32  	%r105, %r5, 3;
	neg.s32 	%r227, %r105;
$L__BB3_9:
	.pragma "nounroll";
	// begin inline asm
	ld.global.nc.u64 %rd76, [%rd107];
	// end inline asm
	mov.b64 	%fd121, %rd76;
	add.f64 	%fd255, %fd255, %fd121;
	add.s32 	%r229, %r229, 640;
	add.s64 	%rd107, %rd107, 5120;
	add.s32 	%r227, %r227, 1;
	setp.ne.s32 	%p22, %r227, 0;
	@%p22 bra 	$L__BB3_9;
$L__BB3_10:
	setp.lt.u32 	%p23, %r4, 1920;
	@%p23 bra 	$L__BB3_12;
$L__BB3_11:
	mul.wide.s32 	%rd86, %r229, 8;
	add.s64 	%rd79, %rd9, %rd86;
	// begin inline asm
	ld.global.nc.u64 %rd78, [%rd79];
	// end inline asm
	mov.b64 	%fd122, %rd78;
	add.f64 	%fd123, %fd255, %fd122;
	add.s64 	%rd81, %rd79, 5120;
	// begin inline asm
	ld.global.nc.u64 %rd80, [%rd81];
	// end inline asm
	mov.b64 	%fd124, %rd80;
	add.f64 	%fd125, %fd123, %fd124;
	add.s64 	%rd83, %rd79, 10240;
	// begin inline asm
	ld.global.nc.u64 %rd82, [%rd83];
	// end inline asm
	mov.b64 	%fd126, %rd82;
	add.f64 	%fd127, %fd125, %fd126;
	add.s64 	%rd85, %rd79, 15360;
	// begin inline asm
	ld.global.nc.u64 %rd84, [%rd85];
	// end inline asm
	mov.b64 	%fd128, %rd84;
	add.f64 	%fd255, %fd127, %fd128;
	add.s32 	%r229, %r229, 2560;
	setp.lt.s32 	%p24, %r229, %r36;
	@%p24 bra 	$L__BB3_11;
$L__BB3_12:
	setp.lt.s32 	%p25, %r36, 640;
	@%p25 bra 	$L__BB3_17;
	// begin inline asm
	mov.u32 %r169, %laneid;
	// end inline asm
	mov.b64 	%rd97, %fd255;
	mov.b64 	{%r171, %r176}, %rd97;
	mov.b32 	%r177, 1;
	mov.b32 	%r218, 31;
	mov.b32 	%r219, -1;
	// begin inline asm
	shfl.sync.down.b32 %r170, %r171, %r177, %r218, %r219;
	// end inline asm
	// begin inline asm
	shfl.sync.down.b32 %r175, %r176, %r177, %r218, %r219;
	// end inline asm
	mov.b64 	%rd98, {%r170, %r175};
	mov.b64 	%fd199, %rd98;
	setp.gt.s32 	%p53, %r169, 30;
	add.f64 	%fd200, %fd255, %fd199;
	selp.f64 	%fd201, %fd255, %fd200, %p53;
	mov.b64 	%rd99, %fd201;
	mov.b64 	{%r181, %r186}, %rd99;
	mov.b32 	%r187, 2;
	// begin inline asm
	shfl.sync.down.b32 %r180, %r181, %r187, %r218, %r219;
	// end inline asm
	// begin inline asm
	shfl.sync.down.b32 %r185, %r186, %r187, %r218, %r219;
	// end inline asm
	mov.b64 	%rd100, {%r180, %r185};
	mov.b64 	%fd202, %rd100;
	setp.gt.s32 	%p54, %r169, 29;
	add.f64 	%fd203, %fd201, %fd202;
	selp.f64 	%fd204, %fd201, %fd203, %p54;
	mov.b64 	%rd101, %fd204;
	mov.b64 	{%r191, %r196}, %rd101;
	mov.b32 	%r197, 4;
	// begin inline asm
	shfl.sync.down.b32 %r190, %r191, %r197, %r218, %r219;
	// end inline asm
	// begin inline asm
	shfl.sync.down.b32 %r195, %r196, %r197, %r218, %r219;
	// end inline asm
	mov.b64 	%rd102, {%r190, %r195};
	mov.b64 	%fd205, %rd102;
	setp.gt.s32 	%p55, %r169, 27;
	add.f64 	%fd206, %fd204, %fd205;
	selp.f64 	%fd207, %fd204, %fd206, %p55;
	mov.b64 	%rd103, %fd207;
	mov.b64 	{%r201, %r206}, %rd103;
	mov.b32 	%r207, 8;
	// begin inline asm
	shfl.sync.down.b32 %r200, %r201, %r207, %r218, %r219;
	// end inline asm
	// begin inline asm
	shfl.sync.down.b32 %r205, %r206, %r207, %r218, %r219;
	// end inline asm
	mov.b64 	%rd104, {%r200, %r205};
	mov.b64 	%fd208, %rd104;
	setp.gt.s32 	%p56, %r169, 23;
	add.f64 	%fd209, %fd207, %fd208;
	selp.f64 	%fd210, %fd207, %fd209, %p56;
	mov.b64 	%rd105, %fd210;
	mov.b64 	{%r211, %r216}, %rd105;
	mov.b32 	%r217, 16;
	// begin inline asm
	shfl.sync.down.b32 %r210, %r211, %r217, %r218, %r219;
	// end inline asm
	// begin inline asm
	shfl.sync.down.b32 %r215, %r216, %r217, %r218, %r219;
	// end inline asm
	mov.b64 	%rd106, {%r210, %r215};
	mov.b64 	%fd211, %rd106;
	setp.gt.s32 	%p57, %r169, 15;
	add.f64 	%fd10, %fd210, %fd211;
	selp.f64 	%fd263, %fd210, %fd10, %p57;
	setp.ne.s32 	%p58, %r169, 0;
	@%p58 bra 	$L__BB3_15;
	shr.u32 	%r220, %r1, 2;
	and.b32  	%r221, %r220, 248;
	mov.u32 	%r222, _ZZN3cub18CUB_300001_SM_10006detail6reduce28DeviceReduceSingleTileKernelINS2_10policy_hubIdjN4cuda3std3__44plusIdEEE10Policy1000EPdSC_iS9_ddNS7_10__identityEEEvT0_T1_T2_T3_T4_T6_E12temp_storage;
	add.s32 	%r223, %r222, %r221;
	st.shared.f64 	[%r223+24], %fd10;
$L__BB3_15:
	bar.sync 	0;
	setp.ne.s32 	%p59, %r1, 0;
	@%p59 bra 	$L__BB3_37;
	ld.shared.f64 	%fd212, [_ZZN3cub18CUB_300001_SM_10006detail6reduce28DeviceReduceSingleTileKernelINS2_10policy_hubIdjN4cuda3std3__44plusIdEEE10Policy1000EPdSC_iS9_ddNS7_10__identityEEEvT0_T1_T2_T3_T4_T6_E12temp_storage+32];
	add.f64 	%fd213, %fd263, %fd212;
	ld.shared.f64 	%fd214, [_ZZN3cub18CUB_300001_SM_10006detail6reduce28DeviceReduceSingleTileKernelINS2_10policy_hubIdjN4cuda3std3__44plusIdEEE10Policy1000EPdSC_iS9_ddNS7_10__identityEEEvT0_T1_T2_T3_T4_T6_E12temp_storage+40];
	add.f64 	%fd215, %fd213, %fd214;
	ld.shared.f64 	%fd216, [_ZZN3cub18CUB_300001_SM_10006detail6reduce28DeviceReduceSingleTileKernelINS2_10policy_hubIdjN4cuda3std3__44plusIdEEE10Policy1000EPdSC_iS9_ddNS7_10__identityEEEvT0_T1_T2_T3_T4_T6_E12temp_storage+48];
	add.f64 	%fd217, %fd215, %fd216;
	ld.shared.f64 	%fd218, [_ZZN3cub18CUB_300001_SM_10006detail6reduce28DeviceReduceSingleTileKernelINS2_10policy_hubIdjN4cuda3std3__44plusIdEEE10Policy1000EPdSC_iS9_ddNS7_10__identityEEEvT0_T1_T2_T3_T4_T6_E12temp_storage+56];
	add.f64 	%fd219, %fd217, %fd218;
	ld.shared.f64 	%fd220, [_ZZN3cub18CUB_300001_SM_10006detail6reduce28DeviceReduceSingleTileKernelINS2_10policy_hubIdjN4cuda3std3__44plusIdEEE10Policy1000EPdSC_iS9_ddNS7_10__identityEEEvT0_T1_T2_T3_T4_T6_E12temp_storage+64];
	add.f64 	%fd221, %fd219, %fd220;
	ld.shared.f64 	%fd222, [_ZZN3cub18CUB_300001_SM_10006detail6reduce28DeviceReduceSingleTileKernelINS2_10policy_hubIdjN4cuda3std3__44plusIdEEE10Policy1000EPdSC_iS9_ddNS7_10__identityEEEvT0_T1_T2_T3_T4_T6_E12temp_storage+72];
	add.f64 	%fd223, %fd221, %fd222;
	ld.shared.f64 	%fd224, [_ZZN3cub18CUB_300001_SM_10006detail6reduce28DeviceReduceSingleTileKernelINS2_10policy_hubIdjN4cuda3std3__44plusIdEEE10Policy1000EPdSC_iS9_ddNS7_10__identityEEEvT0_T1_T2_T3_T4_T6_E12temp_storage+80];
	add.f64 	%fd225, %fd223, %fd224;
	ld.shared.f64 	%fd226, [_ZZN3cub18CUB_300001_SM_10006detail6reduce28DeviceReduceSingleTileKernelINS2_10policy_hubIdjN4cuda3std3__44plusIdEEE10Policy1000EPdSC_iS9_ddNS7_10__identityEEEvT0_T1_T2_T3_T4_T6_E12temp_storage+88];
	add.f64 	%fd227, %fd225, %fd226;
	ld.shared.f64 	%fd228, [_ZZN3cub18CUB_300001_SM_10006detail6reduce28DeviceReduceSingleTileKernelINS2_10policy_hubIdjN4cuda3std3__44plusIdEEE10Policy1000EPdSC_iS9_ddNS7_10__identityEEEvT0_T1_T2_T3_T4_T6_E12temp_storage+96];
	add.f64 	%fd229, %fd227, %fd228;
	ld.shared.f64 	%fd230, [_ZZN3cub18CUB_300001_SM_10006detail6reduce28DeviceReduceSingleTileKernelINS2_10policy_hubIdjN4cuda3std3__44plusIdEEE10Policy1000EPdSC_iS9_ddNS7_10__identityEEEvT0_T1_T2_T3_T4_T6_E12temp_storage+104];
	add.f64 	%fd231, %fd229, %fd230;
	ld.shared.f64 	%fd232, [_ZZN3cub18CUB_300001_SM_10006detail6reduce28DeviceReduceSingleTileKernelINS2_10policy_hubIdjN4cuda3std3__44plusIdEEE10Policy1000EPdSC_iS9_ddNS7_10__identityEEEvT0_T1_T2_T3_T4_T6_E12temp_storage+112];
	add.f64 	%fd233, %fd231, %fd232;
	ld.shared.f64 	%fd234, [_ZZN3cub18CUB_300001_SM_10006detail6reduce28DeviceReduceSingleTileKernelINS2_10policy_hubIdjN4cuda3std3__44plusIdEEE10Policy1000EPdSC_iS9_ddNS7_10__identityEEEvT0_T1_T2_T3_T4_T6_E12temp_storage+120];
	add.f64 	%fd235, %fd233, %fd234;
	ld.shared.f64 	%fd236, [_ZZN3cub18CUB_300001_SM_10006detail6reduce28DeviceReduceSingleTileKernelINS2_10policy_hubIdjN4cuda3std3__44plusIdEEE10Policy1000EPdSC_iS9_ddNS7_10__identityEEEvT0_T1_T2_T3_T4_T6_E12temp_storage+128];
	add.f64 	%fd237, %fd235, %fd236;
	ld.shared.f64 	%fd238, [_ZZN3cub18CUB_300001_SM_10006detail6reduce28DeviceReduceSingleTileKernelINS2_10policy_hubIdjN4cuda3std3__44plusIdEEE10Policy1000EPdSC_iS9_ddNS7_10__identityEEEvT0_T1_T2_T3_T4_T6_E12temp_storage+136];
	add.f64 	%fd239, %fd237, %fd238;
	ld.shared.f64 	%fd240, [_ZZN3cub18CUB_300001_SM_10006detail6reduce28DeviceReduceSingleTileKernelINS2_10policy_hubIdjN4cuda3std3__44plusIdEEE10Policy1000EPdSC_iS9_ddNS7_10__identityEEEvT0_T1_T2_T3_T4_T6_E12temp_storage+144];
	add.f64 	%fd241, %fd239, %fd240;
	ld.shared.f64 	%fd242, [_ZZN3cub18CUB_300001_SM_10006detail6reduce28DeviceReduceSingleTileKernelINS2_10policy_hubIdjN4cuda3std3__44plusIdEEE10Policy1000EPdSC_iS9_ddNS7_10__identityEEEvT0_T1_T2_T3_T4_T6_E12temp_storage+152];
	add.f64 	%fd243, %fd241, %fd242;
	ld.shared.f64 	%fd244, [_ZZN3cub18CUB_300001_SM_10006detail6reduce28DeviceReduceSingleTileKernelINS2_10policy_hubIdjN4cuda3std3__44plusIdEEE10Policy1000EPdSC_iS9_ddNS7_10__identityEEEvT0_T1_T2_T3_T4_T6_E12temp_storage+160];
	add.f64 	%fd245, %fd243, %fd244;
	ld.shared.f64 	%fd246, [_ZZN3cub18CUB_300001_SM_10006detail6reduce28DeviceReduceSingleTileKernelINS2_10policy_hubIdjN4cuda3std3__44plusIdEEE10Policy1000EPdSC_iS9_ddNS7_10__identityEEEvT0_T1_T2_T3_T4_T6_E12temp_storage+168];
	add.f64 	%fd247, %fd245, %fd246;
	ld.shared.f64 	%fd248, [_ZZN3cub18CUB_300001_SM_10006detail6reduce28DeviceReduceSingleTileKernelINS2_10policy_hubIdjN4cuda3std3__44plusIdEEE10Policy1000EPdSC_iS9_ddNS7_10__identityEEEvT0_T1_T2_T3_T4_T6_E12temp_storage+176];
	add.f64 	%fd263, %fd247, %fd248;
	bra.uni 	$L__BB3_37;
$L__BB3_17:
	// begin inline asm
	mov.u32 %r106, %laneid;
	// end inline asm
	and.b32  	%r157, %r1, 992;
	add.s32 	%r158, %r157, 32;
	setp.gt.s32 	%p26, %r158, %r36;
	not.b32 	%r159, %r157;
	add.s32 	%r160, %r36, %r159;
	selp.b32 	%r155, %r160, 31, %p26;
	mov.b64 	%rd87, %fd255;
	mov.b64 	{%r108, %r113}, %rd87;
	mov.b32 	%r114, 1;
	mov.b32 	%r156, -1;
	// begin inline asm
	shfl.sync.down.b32 %r107, %r108, %r114, %r155, %r156;
	// end inline asm
	// begin inline asm
	shfl.sync.down.b32 %r112, %r113, %r114, %r155, %r156;
	// end inline asm
	mov.b64 	%rd88, {%r107, %r112};
	mov.b64 	%fd129, %rd88;
	setp.lt.s32 	%p27, %r106, %r155;
	add.f64 	%fd130, %fd255, %fd129;
	selp.f64 	%fd131, %fd130, %fd255, %p27;
	mov.b64 	%rd89, %fd131;
	mov.b64 	{%r118, %r123}, %rd89;
	mov.b32 	%r124, 2;
	// begin inline asm
	shfl.sync.down.b32 %r117, %r118, %r124, %r155, %r156;
	// end inline asm
	// begin inline asm
	shfl.sync.down.b32 %r122, %r123, %r124, %r155, %r156;
	// end inline asm
	mov.b64 	%rd90, {%r117, %r122};
	mov.b64 	%fd132, %rd90;
	add.s32 	%r161, %r106, 2;
	setp.gt.s32 	%p28, %r161, %r155;
	add.f64 	%fd133, %fd131, %fd132;
	selp.f64 	%fd134, %fd131, %fd133, %p28;
	mov.b64 	%rd91, %fd134;
	mov.b64 	{%r128, %r133}, %rd91;
	mov.b32 	%r134, 4;
	// begin inline asm
	shfl.sync.down.b32 %r127, %r128, %r134, %r155, %r156;
	// end inline asm
	// begin inline asm
	shfl.sync.down.b32 %r132, %r133, %r134, %r155, %r156;
	// end inline asm
	mov.b64 	%rd92, {%r127, %r132};
	mov.b64 	%fd135, %rd92;
	add.s32 	%r162, %r106, 4;
	setp.gt.s32 	%p29, %r162, %r155;
	add.f64 	%fd136, %fd134, %fd135;
	selp.f64 	%fd137, %fd134, %fd136, %p29;
	mov.b64 	%rd93, %fd137;
	mov.b64 	{%r138, %r143}, %rd93;
	mov.b32 	%r144, 8;
	// begin inline asm
	shfl.sync.down.b32 %r137, %r138, %r144, %r155, %r156;
	// end inline asm
	// begin inline asm
	shfl.sync.down.b32 %r142, %r143, %r144, %r155, %r156;
	// end inline asm
	mov.b64 	%rd94, {%r137, %r142};
	mov.b64 	%fd138, %rd94;
	add.s32 	%r163, %r106, 8;
	setp.gt.s32 	%p30, %r163, %r155;
	add.f64 	%fd139, %fd137, %fd138;
	selp.f64 	%fd140, %fd137, %fd139, %p30;
	mov.b64 	%rd95, %fd140;
	mov.b64 	{%r148, %r153}, %rd95;
	mov.b32 	%r154, 16;
	// begin inline asm
	shfl.sync.down.b32 %r147, %r148, %r154, %r155, %r156;
	// end inline asm
	// begin inline asm
	shfl.sync.down.b32 %r152, %r153, %r154, %r155, %r156;
	// end inline asm
	mov.b64 	%rd96, {%r147, %r152};
	mov.b64 	%fd141, %rd96;
	add.s32 	%r164, %r106, 16;
	setp.gt.s32 	%p31, %r164, %r155;
	add.f64 	%fd142, %fd140, %fd141;
	selp.f64 	%fd263, %fd140, %fd142, %p31;
	setp.ne.s32 	%p32, %r106, 0;
	@%p32 bra 	$L__BB3_19;
	shr.u32 	%r165, %r1, 2;
	and.b32  	%r166, %r165, 248;
	mov.u32 	%r167, _ZZN3cub18CUB_300001_SM_10006detail6reduce28DeviceReduceSingleTileKernelINS2_10policy_hubIdjN4cuda3std3__44plusIdEEE10Policy1000EPdSC_iS9_ddNS7_10__identityEEEvT0_T1_T2_T3_T4_T6_E12temp_storage;
	add.s32 	%r168, %r167, %r166;
	st.shared.f64 	[%r168+24], %fd263;
$L__BB3_19:
	bar.sync 	0;
	setp.ne.s32 	%p33, %r1, 0;
	@%p33 bra 	$L__BB3_37;
	setp.gt.s32 	%p34, %r36, 32;
	ld.shared.f64 	%fd143, [_ZZN3cub18CUB_300001_SM_10006detail6reduce28DeviceReduceSingleTileKernelINS2_10policy_hubIdjN4cuda3std3__44plusIdEEE10Policy1000EPdSC_iS9_ddNS7_10__identityEEEvT0_T1_T2_T3_T4_T6_E12temp_storage+32];
	add.f64 	%fd144, %fd263, %fd143;
	selp.f64 	%fd145, %fd144, %fd263, %p34;
	setp.gt.s32 	%p35, %r36, 64;
	ld.shared.f64 	%fd146, [_ZZN3cub18CUB_300001_SM_10006detail6reduce28DeviceReduceSingleTileKernelINS2_10policy_hubIdjN4cuda3std3__44plusIdEEE10Policy1000EPdSC_iS9_ddNS7_10__identityEEEvT0_T1_T2_T3_T4_T6_E12temp_storage+40];
	add.f64 	%fd147, %fd146, %fd145;
	selp.f64 	%fd148, %fd147, %fd145, %p35;
	setp.gt.s32 	%p36, %r36, 96;
	ld.shared.f64 	%fd149, [_ZZN3cub18CUB_300001_SM_10006detail6reduce28DeviceReduceSingleTileKernelINS2_10policy_hubIdjN4cuda3std3__44plusIdEEE10Policy1000EPdSC_iS9_ddNS7_10__identityEEEvT0_T1_T2_T3_T4_T6_E12temp_storage+48];
	add.f64 	%fd150, %fd149, %fd148;
	selp.f64 	%fd151, %fd150, %fd148, %p36;
	setp.gt.s32 	%p37, %r36, 128;
	ld.shared.f64 	%fd152, [_ZZN3cub18CUB_300001_SM_10006detail6reduce28DeviceReduceSingleTileKernelINS2_10policy_hubIdjN4cuda3std3__44plusIdEEE10Policy1000EPdSC_iS9_ddNS7_10__identityEEEvT0_T1_T2_T3_T4_T6_E12temp_storage+56];
	add.f64 	%fd153, %fd152, %fd151;
	selp.f64 	%fd154, %fd153, %fd151, %p37;
	setp.gt.s32 	%p38, %r36, 160;
	ld.shared.f64 	%fd155, [_ZZN3cub18CUB_300001_SM_10006detail6reduce28DeviceReduceSingleTileKernelINS2_10policy_hubIdjN4cuda3std3__44plusIdEEE10Policy1000EPdSC_iS9_ddNS7_10__identityEEEvT0_T1_T2_T3_T4_T6_E12temp_storage+64];
	add.f64 	%fd156, %fd155, %fd154;
	selp.f64 	%fd157, %fd156, %fd154, %p38;
	setp.gt.s32 	%p39, %r36, 192;
	ld.shared.f64 	%fd158, [_ZZN3cub18CUB_300001_SM_10006detail6reduce28DeviceReduceSingleTileKernelINS2_10policy_hubIdjN4cuda3std3__44plusIdEEE10Policy1000EPdSC_iS9_ddNS7_10__identityEEEvT0_T1_T2_T3_T4_T6_E12temp_storage+72];
	add.f64 	%fd159, %fd158, %fd157;
	selp.f64 	%fd160, %fd159, %fd157, %p39;
	setp.gt.s32 	%p40, %r36, 224;
	ld.shared.f64 	%fd161, [_ZZN3cub18CUB_300001_SM_10006detail6reduce28DeviceReduceSingleTileKernelINS2_10policy_hubIdjN4cuda3std3__44plusIdEEE10Policy1000EPdSC_iS9_ddNS7_10__identityEEEvT0_T1_T2_T3_T4_T6_E12temp_storage+80];
	add.f64 	%fd162, %fd161, %fd160;
	selp.f64 	%fd163, %fd162, %fd160, %p40;
	setp.gt.s32 	%p41, %r36, 256;
	ld.shared.f64 	%fd164, [_ZZN3cub18CUB_300001_SM_10006detail6reduce28DeviceReduceSingleTileKernelINS2_10policy_hubIdjN4cuda3std3__44plusIdEEE10Policy1000EPdSC_iS9_ddNS7_10__identityEEEvT0_T1_T2_T3_T4_T6_E12temp_storage+88];
	add.f64 	%fd165, %fd164, %fd163;
	selp.f64 	%fd166, %fd165, %fd163, %p41;
	setp.gt.s32 	%p42, %r36, 288;
	ld.shared.f64 	%fd167, [_ZZN3cub18CUB_300001_SM_10006detail6reduce28DeviceReduceSingleTileKernelINS2_10policy_hubIdjN4cuda3std3__44plusIdEEE10Policy1000EPdSC_iS9_ddNS7_10__identityEEEvT0_T1_T2_T3_T4_T6_E12temp_storage+96];
	add.f64 	%fd168, %fd167, %fd166;
	selp.f64 	%fd169, %fd168, %fd166, %p42;
	setp.gt.s32 	%p43, %r36, 320;
	ld.shared.f64 	%fd170, [_ZZN3cub18CUB_300001_SM_10006detail6reduce28DeviceReduceSingleTileKernelINS2_10policy_hubIdjN4cuda3std3__44plusIdEEE10Policy1000EPdSC_iS9_ddNS7_10__identityEEEvT0_T1_T2_T3_T4_T6_E12temp_storage+104];
	add.f64 	%fd171, %fd170, %fd169;
	selp.f64 	%fd172, %fd171, %fd169, %p43;
	setp.gt.s32 	%p44, %r36, 352;
	ld.shared.f64 	%fd173, [_ZZN3cub18CUB_300001_SM_10006detail6reduce28DeviceReduceSingleTileKernelINS2_10policy_hubIdjN4cuda3std3__44plusIdEEE10Policy1000EPdSC_iS9_ddNS7_10__identityEEEvT0_T1_T2_T3_T4_T6_E12temp_storage+112];
	add.f64 	%fd174, %fd173, %fd172;
	selp.f64 	%fd175, %fd174, %fd172, %p44;
	setp.gt.s32 	%p45, %r36, 384;
	ld.shared.f64 	%fd176, [_ZZN3cub18CUB_300001_SM_10006detail6reduce28DeviceReduceSingleTileKernelINS2_10policy_hubIdjN4cuda3std3__44plusIdEEE10Policy1000EPdSC_iS9_ddNS7_10__identityEEEvT0_T1_T2_T3_T4_T6_E12temp_storage+120];
	add.f64 	%fd177, %fd176, %fd175;
	selp.f64 	%fd178, %fd177, %fd175, %p45;
	setp.gt.s32 	%p46, %r36, 416;
	ld.shared.f64 	%fd179, [_ZZN3cub18CUB_300001_SM_10006detail6reduce28DeviceReduceSingleTileKernelINS2_10policy_hubIdjN4cuda3std3__44plusIdEEE10Policy1000EPdSC_iS9_ddNS7_10__identityEEEvT0_T1_T2_T3_T4_T6_E12temp_storage+128];
	add.f64 	%fd180, %fd179, %fd178;
	selp.f64 	%fd181, %fd180, %fd178, %p46;
	setp.gt.s32 	%p47, %r36, 448;
	ld.shared.f64 	%fd182, [_ZZN3cub18CUB_300001_SM_10006detail6reduce28DeviceReduceSingleTileKernelINS2_10policy_hubIdjN4cuda3std3__44plusIdEEE10Policy1000EPdSC_iS9_ddNS7_10__identityEEEvT0_T1_T2_T3_T4_T6_E12temp_storage+136];
	add.f64 	%fd183, %fd182, %fd181;
	selp.f64 	%fd184, %fd183, %fd181, %p47;
	setp.gt.s32 	%p48, %r36, 480;
	ld.shared.f64 	%fd185, [_ZZN3cub18CUB_300001_SM_10006detail6reduce28DeviceReduceSingleTileKernelINS2_10policy_hubIdjN4cuda3std3__44plusIdEEE10Policy1000EPdSC_iS9_ddNS7_10__identityEEEvT0_T1_T2_T3_T4_T6_E12temp_storage+144];
	add.f64 	%fd186, %fd185, %fd184;
	selp.f64 	%fd187, %fd186, %fd184, %p48;
	setp.gt.s32 	%p49, %r36, 512;
	ld.shared.f64 	%fd188, [_ZZN3cub18CUB_300001_SM_10006detail6reduce28DeviceReduceSingleTileKernelINS2_10policy_hubIdjN4cuda3std3__44plusIdEEE10Policy1000EPdSC_iS9_ddNS7_10__identityEEEvT0_T1_T2_T3_T4_T6_E12temp_storage+152];
	add.f64 	%fd189, %fd188, %fd187;
	selp.f64 	%fd190, %fd189, %fd187, %p49;
	setp.gt.s32 	%p50, %r36, 544;
	ld.shared.f64 	%fd191, [_ZZN3cub18CUB_300001_SM_10006detail6reduce28DeviceReduceSingleTileKernelINS2_10policy_hubIdjN4cuda3std3__44plusIdEEE10Policy1000EPdSC_iS9_ddNS7_10__identityEEEvT0_T1_T2_T3_T4_T6_E12temp_storage+160];
	add.f64 	%fd192, %fd191, %fd190;
	selp.f64 	%fd193, %fd192, %fd190, %p50;
	setp.gt.s32 	%p51, %r36, 576;
	ld.shared.f64 	%fd194, [_ZZN3cub18CUB_300001_SM_10006detail6reduce28DeviceReduceSingleTileKernelINS2_10policy_hubIdjN4cuda3std3__44plusIdEEE10Policy1000EPdSC_iS9_ddNS7_10__identityEEEvT0_T1_T2_T3_T4_T6_E12temp_storage+168];
	add.f64 	%fd195, %fd194, %fd193;
	selp.f64 	%fd196, %fd195, %fd193, %p51;
	setp.gt.s32 	%p52, %r36, 608;
	ld.shared.f64 	%fd197, [_ZZN3cub18CUB_300001_SM_10006detail6reduce28DeviceReduceSingleTileKernelINS2_10policy_hubIdjN4cuda3std3__44plusIdEEE10Policy1000EPdSC_iS9_ddNS7_10__identityEEEvT0_T1_T2_T3_T4_T6_E12temp_storage+176];
	add.f64 	%fd198, %fd197, %fd196;
	selp.f64 	%fd263, %fd198, %fd196, %p52;
	bra.uni 	$L__BB3_37;
$L__BB3_21:
	mov.u32 	%r14, %tid.x;
	mul.wide.u32 	%rd27, %r14, 8;
	add.s64 	%rd12, %rd9, %rd27;
	// begin inline asm
	ld.global.nc.u64 %rd11, [%rd12];
	// end inline asm
	mov.b64 	%fd31, %rd11;
	add.s64 	%rd14, %rd12, 5120;
	// begin inline asm
	ld.global.nc.u64 %rd13, [%rd14];
	// end inline asm
	mov.b64 	%fd32, %rd13;
	add.s64 	%rd16, %rd12, 10240;
	// begin inline asm
	ld.global.nc.u64 %rd15, [%rd16];
	// end inline asm
	mov.b64 	%fd33, %rd15;
	add.s64 	%rd18, %rd12, 15360;
	// begin inline asm
	ld.global.nc.u64 %rd17, [%rd18];
	// end inline asm
	mov.b64 	%fd34, %rd17;
	add.s64 	%rd20, %rd12, 20480;
	// begin inline asm
	ld.global.nc.u64 %rd19, [%rd20];
	// end inline asm
	mov.b64 	%fd35, %rd19;
	add.s64 	%rd22, %rd12, 25600;
	// begin inline asm
	ld.global.nc.u64 %rd21, [%rd22];
	// end inline asm
	mov.b64 	%fd36, %rd21;
	add.s64 	%rd24, %rd12, 30720;
	// begin inline asm
	ld.global.nc.u64 %rd23, [%rd24];
	// end inline asm
	mov.b64 	%fd37, %rd23;
	add.s64 	%rd26, %rd12, 35840;
	// begin inline asm
	ld.global.nc.u64 %rd25, [%rd26];
	// end inline asm
	mov.b64 	%fd38, %rd25;
	add.f64 	%fd39, %fd31, %fd32;
	add.f64 	%fd40, %fd39, %fd33;
	add.f64 	%fd41, %fd40, %fd34;
	add.f64 	%fd42, %fd41, %fd35;
	add.f64 	%fd43, %fd42, %fd36;
	add.f64 	%fd44, %fd43, %fd37;
	add.f64 	%fd262, %fd44, %fd38;
	setp.lt.u32 	%p3, %r36, 10240;
	mov.b32 	%r232, 5120;
	@%p3 bra 	$L__BB3_25;
	add.s32 	%r15, %r36, -5120;
	mov.b32 	%r232, 5120;
$L__BB3_23:
	mul.wide.s32 	%rd44, %r232, 8;
	add.s64 	%rd29, %rd12, %rd44;
	// begin inline asm
	ld.global.nc.u64 %rd28, [%rd29];
	// end inline asm
	mov.b64 	%fd45, %rd28;
	add.s64 	%rd31, %rd29, 5120;
	// begin inline asm
	ld.global.nc.u64 %rd30, [%rd31];
	// end inline asm
	mov.b64 	%fd46, %rd30;
	add.s64 	%rd33, %rd29, 10240;
	// begin inline asm
	ld.global.nc.u64 %rd32, [%rd33];
	// end inline asm
	mov.b64 	%fd47, %rd32;
	add.s64 	%rd35, %rd29, 15360;
	// begin inline asm
	ld.global.nc.u64 %rd34, [%rd35];
	// end inline asm
	mov.b64 	%fd48, %rd34;
	add.s64 	%rd37, %rd29, 20480;
	// begin inline asm
	ld.global.nc.u64 %rd36, [%rd37];
	// end inline asm
	mov.b64 	%fd49, %rd36;
	add.s64 	%rd39, %rd29, 25600;
	// begin inline asm
	ld.global.nc.u64 %rd38, [%rd39];
	// end inline asm
	mov.b64 	%fd50, %rd38;
	add.s64 	%rd41, %rd29, 30720;
	// begin inline asm
	ld.global.nc.u64 %rd40, [%rd41];
	// end inline asm
	mov.b64 	%fd51, %rd40;
	add.s64 	%rd43, %rd29, 35840;
	// begin inline asm
	ld.global.nc.u64 %rd42, [%rd43];
	// end inline asm
	mov.b64 	%fd52, %rd42;
	add.f64 	%fd53, %fd262, %fd45;
	add.f64 	%fd54, %fd53, %fd46;
	add.f64 	%fd55, %fd54, %fd47;
	add.f64 	%fd56, %fd55, %fd48;
	add.f64 	%fd57, %fd56, %fd49;
	add.f64 	%fd58, %fd57, %fd50;
	add.f64 	%fd59, %fd58, %fd51;
	add.f64 	%fd262, %fd59, %fd52;
	sub.s32 	%r39, %r36, %r232;
	setp.lt.s32 	%p4, %r39, 5120;
	@%p4 bra 	$L__BB3_33;
	add.s32 	%r232, %r232, 5120;
	setp.le.s32 	%p5, %r232, %r15;
	@%p5 bra 	$L__BB3_23;
$L__BB3_25:
	setp.le.s32 	%p6, %r36, %r232;
	@%p6 bra 	$L__BB3_33;
	sub.s32 	%r19, %r36, %r232;
	setp.ge.s32 	%p7, %r14, %r19;
	@%p7 bra 	$L__BB3_33;
	not.b32 	%r40, %r14;
	add.s32 	%r41, %r36, %r40;
	sub.s32 	%r20, %r41, %r232;
	mul.hi.u32 	%r42, %r20, -858993459;
	shr.u32 	%r43, %r42, 9;
	add.s32 	%r21, %r43, 1;
	and.b32  	%r44, %r43, 3;
	setp.eq.s32 	%p8, %r44, 3;
	mov.u32 	%r236, %r14;
	@%p8 bra 	$L__BB3_30;
	add.s32 	%r234, %r14, %r232;
	and.b32  	%r45, %r21, 3;
	neg.s32 	%r233, %r45;
	mov.u32 	%r236, %r14;
$L__BB3_29:
	.pragma "nounroll";
	mul.wide.u32 	%rd47, %r234, 8;
	add.s64 	%rd46, %rd9, %rd47;
	// begin inline asm
	ld.global.nc.u64 %rd45, [%rd46];
	// end inline asm
	mov.b64 	%fd61, %rd45;
	add.f64 	%fd262, %fd262, %fd61;
	add.s32 	%r236, %r236, 640;
	add.s32 	%r234, %r234, 640;
	add.s32 	%r233, %r233, 1;
	setp.ne.s32 	%p9, %r233, 0;
	@%p9 bra 	$L__BB3_29;
$L__BB3_30:
	setp.lt.u32 	%p10, %r20, 1920;
	@%p10 bra 	$L__BB3_33;
	cvt.u64.u32 	%rd48, %r236;
	cvt.u64.u32 	%rd49, %r232;
	add.s64 	%rd50, %rd48, %rd49;
	shl.b64 	%rd51, %rd50, 3;
	add.s64 	%rd52, %rd51, %rd9;
	add.s64 	%rd108, %rd52, 10240;
	add.s32 	%r237, %r236, %r232;
$L__BB3_32:
	mul.wide.u32 	%rd61, %r237, 8;
	add.s64 	%rd54, %rd9, %rd61;
	// begin inline asm
	ld.global.nc.u64 %rd53, [%rd54];
	// end inline asm
	mov.b64 	%fd62, %rd53;
	add.f64 	%fd63, %fd262, %fd62;
	add.s64 	%rd56, %rd108, -5120;
	// begin inline asm
	ld.global.nc.u64 %rd55, [%rd56];
	// end inline asm
	mov.b64 	%fd64, %rd55;
	add.f64 	%fd65, %fd63, %fd64;
	// begin inline asm
	ld.global.nc.u64 %rd57, [%rd108];
	// end inline asm
	mov.b64 	%fd66, %rd57;
	add.f64 	%fd67, %fd65, %fd66;
	add.s64 	%rd60, %rd108, 5120;
	// begin inline asm
	ld.global.nc.u64 %rd59, [%rd60];
	// end inline asm
	mov.b64 	%fd68, %rd59;
	add.f64 	%fd262, %fd67, %fd68;
	add.s32 	%r236, %r236, 2560;
	add.s64 	%rd108, %rd108, 20480;
	add.s32 	%r237, %r237, 2560;
	setp.lt.s32 	%p11, %r236, %r19;
	@%p11 bra 	$L__BB3_32;
$L__BB3_33:
	// begin inline asm
	mov.u32 %r46, %laneid;
	// end inline asm
	mov.b64 	%rd62, %fd262;
	mov.b64 	{%r48, %r53}, %rd62;
	mov.b32 	%r54, 1;
	mov.b32 	%r95, 31;
	mov.b32 	%r96, -1;
	// begin inline asm
	shfl.sync.down.b32 %r47, %r48, %r54, %r95, %r96;
	// end inline asm
	// begin inline asm
	shfl.sync.down.b32 %r52, %r53, %r54, %r95, %r96;
	// end inline asm
	mov.b64 	%rd63, {%r47, %r52};
	mov.b64 	%fd69, %rd63;
	setp.gt.s32 	%p12, %r46, 30;
	add.f64 	%fd70, %fd262, %fd69;
	selp.f64 	%fd71, %fd262, %fd70, %p12;
	mov.b64 	%rd64, %fd71;
	mov.b64 	{%r58, %r63}, %rd64;
	mov.b32 	%r64, 2;
	// begin inline asm
	shfl.sync.down.b32 %r57, %r58, %r64, %r95, %r96;
	// end inline asm
	// begin inline asm
	shfl.sync.down.b32 %r62, %r63, %r64, %r95, %r96;
	// end inline asm
	mov.b64 	%rd65, {%r57, %r62};
	mov.b64 	%fd72, %rd65;
	setp.gt.s32 	%p13, %r46, 29;
	add.f64 	%fd73, %fd71, %fd72;
	selp.f64 	%fd74, %fd71, %fd73, %p13;
	mov.b64 	%rd66, %fd74;
	mov.b64 	{%r68, %r73}, %rd66;
	mov.b32 	%r74, 4;
	// begin inline asm
	shfl.sync.down.b32 %r67, %r68, %r74, %r95, %r96;
	// end inline asm
	// begin inline asm
	shfl.sync.down.b32 %r72, %r73, %r74, %r95, %r96;
	// end inline asm
	mov.b64 	%rd67, {%r67, %r72};
	mov.b64 	%fd75, %rd67;
	setp.gt.s32 	%p14, %r46, 27;
	add.f64 	%fd76, %fd74, %fd75;
	selp.f64 	%fd77, %fd74, %fd76, %p14;
	mov.b64 	%rd68, %fd77;
	mov.b64 	{%r78, %r83}, %rd68;
	mov.b32 	%r84, 8;
	// begin inline asm
	shfl.sync.down.b32 %r77, %r78, %r84, %r95, %r96;
	// end inline asm
	// begin inline asm
	shfl.sync.down.b32 %r82, %r83, %r84, %r95, %r96;
	// end inline asm
	mov.b64 	%rd69, {%r77, %r82};
	mov.b64 	%fd78, %rd69;
	setp.gt.s32 	%p15, %r46, 23;
	add.f64 	%fd79, %fd77, %fd78;
	selp.f64 	%fd80, %fd77, %fd79, %p15;
	mov.b64 	%rd70, %fd80;
	mov.b64 	{%r88, %r93}, %rd70;
	mov.b32 	%r94, 16;
	// begin inline asm
	shfl.sync.down.b32 %r87, %r88, %r94, %r95, %r96;
	// end inline asm
	// begin inline asm
	shfl.sync.down.b32 %r92, %r93, %r94, %r95, %r96;
	// end inline asm
	mov.b64 	%rd71, {%r87, %r92};
	mov.b64 	%fd81, %rd71;
	setp.gt.s32 	%p16, %r46, 15;
	add.f64 	%fd26, %fd80, %fd81;
	selp.f64 	%fd263, %fd80, %fd26, %p16;
	setp.ne.s32 	%p17, %r46, 0;
	@%p17 bra 	$L__BB3_35;
	shr.u32 	%r97, %r14, 2;
	and.b32  	%r98, %r97, 248;
	mov.u32 	%r99, _ZZN3cub18CUB_300001_SM_10006detail6reduce28DeviceReduceSingleTileKernelINS2_10policy_hubIdjN4cuda3std3__44plusIdEEE10Policy1000EPdSC_iS9_ddNS7_10__identityEEEvT0_T1_T2_T3_T4_T6_E12temp_storage;
	add.s32 	%r100, %r99, %r98;
	st.shared.f64 	[%r100+24], %fd26;
$L__BB3_35:
	bar.sync 	0;
	setp.ne.s32 	%p18, %r14, 0;
	@%p18 bra 	$L__BB3_37;
	ld.shared.f64 	%fd82, [_ZZN3cub18CUB_300001_SM_10006detail6reduce28DeviceReduceSingleTileKernelINS2_10policy_hubIdjN4cuda3std3__44plusIdEEE10Policy1000EPdSC_iS9_ddNS7_10__identityEEEvT0_T1_T2_T3_T4_T6_E12temp_storage+32];
	add.f64 	%fd83, %fd263, %fd82;
	ld.shared.f64 	%fd84, [_ZZN3cub18CUB_300001_SM_10006detail6reduce28DeviceReduceSingleTileKernelINS2_10policy_hubIdjN4cuda3std3__44plusIdEEE10Policy1000EPdSC_iS9_ddNS7_10__identityEEEvT0_T1_T2_T3_T4_T6_E12temp_storage+40];
	add.f64 	%fd85, %fd83, %fd84;
	ld.shared.f64 	%fd86, [_ZZN3cub18CUB_300001_SM_10006detail6reduce28DeviceReduceSingleTileKernelINS2_10policy_hubIdjN4cuda3std3__44plusIdEEE10Policy1000EPdSC_iS9_ddNS7_10__identityEEEvT0_T1_T2_T3_T4_T6_E12temp_storage+48];
	add.f64 	%fd87, %fd85, %fd86;
	ld.shared.f64 	%fd88, [_ZZN3cub18CUB_300001_SM_10006detail6reduce28DeviceReduceSingleTileKernelINS2_10policy_hubIdjN4cuda3std3__44plusIdEEE10Policy1000EPdSC_iS9_ddNS7_10__identityEEEvT0_T1_T2_T3_T4_T6_E12temp_storage+56];
	add.f64 	%fd89, %fd87, %fd88;
	ld.shared.f64 	%fd90, [_ZZN3cub18CUB_300001_SM_10006detail6reduce28DeviceReduceSingleTileKernelINS2_10policy_hubIdjN4cuda3std3__44plusIdEEE10Policy1000EPdSC_iS9_ddNS7_10__identityEEEvT0_T1_T2_T3_T4_T6_E12temp_storage+64];
	add.f64 	%fd91, %fd89, %fd90;
	ld.shared.f64 	%fd92, [_ZZN3cub18CUB_300001_SM_10006detail6reduce28DeviceReduceSingleTileKernelINS2_10policy_hubIdjN4cuda3std3__44plusIdEEE10Policy1000EPdSC_iS9_ddNS7_10__identityEEEvT0_T1_T2_T3_T4_T6_E12temp_storage+72];
	add.f64 	%fd93, %fd91, %fd92;
	ld.shared.f64 	%fd94, [_ZZN3cub18CUB_300001_SM_10006detail6reduce28DeviceReduceSingleTileKernelINS2_10policy_hubIdjN4cuda3std3__44plusIdEEE10Policy1000EPdSC_iS9_ddNS7_10__identityEEEvT0_T1_T2_T3_T4_T6_E12temp_storage+80];
	add.f64 	%fd95, %fd93, %fd94;
	ld.shared.f64 	%fd96, [_ZZN3cub18CUB_300001_SM_10006detail6reduce28DeviceReduceSingleTileKernelINS2_10policy_hubIdjN4cuda3std3__44plusIdEEE10Policy1000EPdSC_iS9_ddNS7_10__identityEEEvT0_T1_T2_T3_T4_T6_E12temp_storage+88];
	add.f64 	%fd97, %fd95, %fd96;
	ld.shared.f64 	%fd98, [_ZZN3cub18CUB_300001_SM_10006detail6reduce28DeviceReduceSingleTileKernelINS2_10policy_hubIdjN4cuda3std3__44plusIdEEE10Policy1000EPdSC_iS9_ddNS7_10__identityEEEvT0_T1_T2_T3_T4_T6_E12temp_storage+96];
	add.f64 	%fd99, %fd97, %fd98;
	ld.shared.f64 	%fd100, [_ZZN3cub18CUB_300001_SM_10006detail6reduce28DeviceReduceSingleTileKernelINS2_10policy_hubIdjN4cuda3std3__44plusIdEEE10Policy1000EPdSC_iS9_ddNS7_10__identityEEEvT0_T1_T2_T3_T4_T6_E12temp_storage+104];
	add.f64 	%fd101, %fd99, %fd100;
	ld.shared.f64 	%fd102, [_ZZN3cub18CUB_300001_SM_10006detail6reduce28DeviceReduceSingleTileKernelINS2_10policy_hubIdjN4cuda3std3__44plusIdEEE10Policy1000EPdSC_iS9_ddNS7_10__identityEEEvT0_T1_T2_T3_T4_T6_E12temp_storage+112];
	add.f64 	%fd103, %fd101, %fd102;
	ld.shared.f64 	%fd104, [_ZZN3cub18CUB_300001_SM_10006detail6reduce28DeviceReduceSingleTileKernelINS2_10policy_hubIdjN4cuda3std3__44plusIdEEE10Policy1000EPdSC_iS9_ddNS7_10__identityEEEvT0_T1_T2_T3_T4_T6_E12temp_storage+120];
	add.f64 	%fd105, %fd103, %fd104;
	ld.shared.f64 	%fd106, [_ZZN3cub18CUB_300001_SM_10006detail6reduce28DeviceReduceSingleTileKernelINS2_10policy_hubIdjN4cuda3std3__44plusIdEEE10Policy1000EPdSC_iS9_ddNS7_10__identityEEEvT0_T1_T2_T3_T4_T6_E12temp_storage+128];
	add.f64 	%fd107, %fd105, %fd106;
	ld.shared.f64 	%fd108, [_ZZN3cub18CUB_300001_SM_10006detail6reduce28DeviceReduceSingleTileKernelINS2_10policy_hubIdjN4cuda3std3__44plusIdEEE10Policy1000EPdSC_iS9_ddNS7_10__identityEEEvT0_T1_T2_T3_T4_T6_E12temp_storage+136];
	add.f64 	%fd109, %fd107, %fd108;
	ld.shared.f64 	%fd110, [_ZZN3cub18CUB_300001_SM_10006detail6reduce28DeviceReduceSingleTileKernelINS2_10policy_hubIdjN4cuda3std3__44plusIdEEE10Policy1000EPdSC_iS9_ddNS7_10__identityEEEvT0_T1_T2_T3_T4_T6_E12temp_storage+144];
	add.f64 	%fd111, %fd109, %fd110;
	ld.shared.f64 	%fd112, [_ZZN3cub18CUB_300001_SM_10006detail6reduce28DeviceReduceSingleTileKernelINS2_10policy_hubIdjN4cuda3std3__44plusIdEEE10Policy1000EPdSC_iS9_ddNS7_10__identityEEEvT0_T1_T2_T3_T4_T6_E12temp_storage+152];
	add.f64 	%fd113, %fd111, %fd112;
	ld.shared.f64 	%fd114, [_ZZN3cub18CUB_300001_SM_10006detail6reduce28DeviceReduceSingleTileKernelINS2_10policy_hubIdjN4cuda3std3__44plusIdEEE10Policy1000EPdSC_iS9_ddNS7_10__identityEEEvT0_T1_T2_T3_T4_T6_E12temp_storage+160];
	add.f64 	%fd115, %fd113, %fd114;
	ld.shared.f64 	%fd116, [_ZZN3cub18CUB_300001_SM_10006detail6reduce28DeviceReduceSingleTileKernelINS2_10policy_hubIdjN4cuda3std3__44plusIdEEE10Policy1000EPdSC_iS9_ddNS7_10__identityEEEvT0_T1_T2_T3_T4_T6_E12temp_storage+168];
	add.f64 	%fd117, %fd115, %fd116;
	ld.shared.f64 	%fd118, [_ZZN3cub18CUB_300001_SM_10006detail6reduce28DeviceReduceSingleTileKernelINS2_10policy_hubIdjN4cuda3std3__44plusIdEEE10Policy1000EPdSC_iS9_ddNS7_10__identityEEEvT0_T1_T2_T3_T4_T6_E12temp_storage+176];
	add.f64 	%fd263, %fd117, %fd118;
$L__BB3_37:
	mov.u32 	%r224, %tid.x;
	setp.ne.s32 	%p60, %r224, 0;
	@%p60 bra 	$L__BB3_39;
	add.f64 	%fd249, %fd30, %fd263;
	st.global.f64 	[%rd1], %fd249;
$L__BB3_39:
	ret;

}
	// .globl	_ZN3cub18CUB_300001_SM_10006detail6reduce28DeviceReduceSingleTileKernelINS2_10policy_hubIdyN4cuda3std3__44plusIdEEE10Policy1000EN6thrust24THRUST_300001_SM_1000_NS6detail15normal_iteratorINSD_10device_ptrIdEEEEPdyS9_ddNS7_10__identityEEEvT0_T1_T2_T3_T4_T6_
.visible .entry _ZN3cub18CUB_300001_SM_10006detail6reduce28DeviceReduceSingleTileKernelINS2_10policy_hubIdyN4cuda3std3__44plusIdEEE10Policy1000EN6thrust24THRUST_300001_SM_1000_NS6detail15normal_iteratorINSD_10device_ptrIdEEEEPdyS9_ddNS7_10__identityEEEvT0_T1_T2_T3_T4_T6_(
	.param .align 8 .b8 _ZN3cub18CUB_300001_SM_10006detail6reduce28DeviceReduceSingleTileKernelINS2_10policy_hubIdyN4cuda3std3__44plusIdEEE10Policy1000EN6thrust24THRUST_300001_SM_1000_NS6detail15normal_iteratorINSD_10device_ptrIdEEEEPdyS9_ddNS7_10__identityEEEvT0_T1_T2_T3_T4_T6__param_0[8],
	.param .u64 .ptr .align 1 _ZN3cub18CUB_300001_SM_10006detail6reduce28DeviceReduceSingleTileKernelINS2_10policy_hubIdyN4cuda3std3__44plusIdEEE10Policy1000EN6thrust24THRUST_300001_SM_1000_NS6detail15normal_iteratorINSD_10device_ptrIdEEEEPdyS9_ddNS7_10__identityEEEvT0_T1_T2_T3_T4_T6__param_1,
	.param .u64 _ZN3cub18CUB_300001_SM_10006detail6reduce28DeviceReduceSingleTileKernelINS2_10policy_hubIdyN4cuda3std3__44plusIdEEE10Policy1000EN6thrust24THRUST_300001_SM_1000_NS6detail15normal_iteratorINSD_10device_ptrIdEEEEPdyS9_ddNS7_10__identityEEEvT0_T1_T2_T3_T4_T6__param_2,
	.param .align 1 .b8 _ZN3cub18CUB_300001_SM_10006detail6reduce28DeviceReduceSingleTileKernelINS2_10policy_hubIdyN4cuda3std3__44plusIdEEE10Policy1000EN6thrust24THRUST_300001_SM_1000_NS6detail15normal_iteratorINSD_10device_ptrIdEEEEPdyS9_ddNS7_10__identityEEEvT0_T1_T2_T3_T4_T6__param_3[1],
	.param .f64 _ZN3cub18CUB_300001_SM_10006detail6reduce28DeviceReduceSingleTileKernelINS2_10policy_hubIdyN4cuda3std3__44plusIdEEE10Policy1000EN6thrust24THRUST_300001_SM_1000_NS6detail15normal_iteratorINSD_10device_ptrIdEEEEPdyS9_ddNS7_10__identityEEEvT0_T1_T2_T3_T4_T6__param_4,
	.param .align 1 .b8 _ZN3cub18CUB_300001_SM_10006detail6reduce28DeviceReduceSingleTileKernelINS2_10policy_hubIdyN4cuda3std3__44plusIdEEE10Policy1000EN6thrust24THRUST_300001_SM_1000_NS6detail15normal_iteratorINSD_10device_ptrIdEEEEPdyS9_ddNS7_10__identityEEEvT0_T1_T2_T3_T4_T6__param_5[1]
)
.maxntid 512
.minnctapersm 1
{
	.reg .pred 	%p<67>;
	.reg .b32 	%r<246>;
	.reg .b64 	%rd<86>;
	.reg .b64 	%fd<348>;
	// demoted variable
	.shared .align 8 .b8 _ZZN3cub18CUB_300001_SM_10006detail6reduce28DeviceReduceSingleTileKernelINS2_10policy_hubIdyN4cuda3std3__44plusIdEEE10Policy1000EN6thrust24THRUST_300001_SM_1000_NS6detail15normal_iteratorINSD_10device_ptrIdEEEEPdyS9_ddNS7_10__identityEEEvT0_T1_T2_T3_T4_T6_E12temp_storage[152];
	ld.param.u64 	%rd18, [_ZN3cub18CUB_300001_SM_10006detail6reduce28DeviceReduceSingleTileKernelINS2_10policy_hubIdyN4cuda3std3__44plusIdEEE10Policy1000EN6thrust24THRUST_300001_SM_1000_NS6detail15normal_iteratorINSD_10device_ptrIdEEEEPdyS9_ddNS7_10__identityEEEvT0_T1_T2_T3_T4_T6__param_0];
	ld.param.u64 	%rd20, [_ZN3cub18CUB_300001_SM_10006detail6reduce28DeviceReduceSingleTileKernelINS2_10policy_hubIdyN4cuda3std3__44plusIdEEE10Policy1000EN6thrust24THRUST_300001_SM_1000_NS6detail15normal_iteratorINSD_10device_ptrIdEEEEPdyS9_ddNS7_10__identityEEEvT0_T1_T2_T3_T4_T6__param_1];
	ld.param.u64 	%rd19, [_ZN3cub18CUB_300001_SM_10006detail6reduce28DeviceReduceSingleTileKernelINS2_10policy_hubIdyN4cuda3std3__44plusIdEEE10Policy1000EN6thrust24THRUST_300001_SM_1000_NS6detail15normal_iteratorINSD_10device_ptrIdEEEEPdyS9_ddNS7_10__identityEEEvT0_T1_T2_T3_T4_T6__param_2];
	ld.param.f64 	%fd42, [_ZN3cub18CUB_300001_SM_10006detail6reduce28DeviceReduceSingleTileKernelINS2_10policy_hubIdyN4cuda3std3__44plusIdEEE10Policy1000EN6thrust24THRUST_300001_SM_1000_NS6detail15normal_iteratorINSD_10device_ptrIdEEEEPdyS9_ddNS7_10__identityEEEvT0_T1_T2_T3_T4_T6__param_4];
	cvta.to.global.u64 	%rd1, %rd20;
	setp.ne.s64 	%p1, %rd19, 0;
	@%p1 bra 	$L__BB4_3;
	mov.u32 	%r231, %tid.x;
	setp.ne.s32 	%p66, %r231, 0;
	@%p66 bra 	$L__BB4_51;
	st.global.f64 	[%rd1], %fd42;
	bra.uni 	$L__BB4_51;
$L__BB4_3:
	cvta.to.global.u64 	%rd2, %rd18;
	setp.gt.u64 	%p2, %rd19, 3583;
	@%p2 bra 	$L__BB4_28;
	cvt.u32.u64 	%r1, %rd19;
	mov.u32 	%r2, %tid.x;
	setp.ge.u32 	%p24, %r2, %r1;
	mov.f64 	%fd335, 0d0000000000000000;
	mov.u32 	%r235, %r2;
	@%p24 bra 	$L__BB4_6;
	mul.wide.u32 	%rd51, %r2, 8;
	add.s64 	%rd52, %rd2, %rd51;
	ld.global.f64 	%fd335, [%rd52];
	add.s32 	%r235, %r2, 512;
$L__BB4_6:
	setp.ge.u32 	%p25, %r235, %r1;
	@%p25 bra 	$L__BB4_19;
	not.b32 	%r108, %r235;
	add.s32 	%r109, %r108, %r1;
	shr.u32 	%r110, %r109, 9;
	add.s32 	%r5, %r110, 1;
	and.b32  	%r6, %r5, 15;
	setp.lt.u32 	%p26, %r109, 7680;
	@%p26 bra 	$L__BB4_10;
	and.b32  	%r111, %r5, 16777200;
	neg.s32 	%r233, %r111;
	mul.wide.u32 	%rd53, %r235, 8;
	add.s64 	%rd54, %rd53, %rd2;
	add.s64 	%rd81, %rd54, 32768;
$L__BB4_9:
	.pragma "nounroll";
	ld.global.f64 	%fd169, [%rd81+-32768];
	add.f64 	%fd170, %fd335, %fd169;
	ld.global.f64 	%fd171, [%rd81+-28672];
	add.f64 	%fd172, %fd170, %fd171;
	ld.global.f64 	%fd173, [%rd81+-24576];
	add.f64 	%fd174, %fd172, %fd173;
	ld.global.f64 	%fd175, [%rd81+-20480];
	add.f64 	%fd176, %fd174, %fd175;
	ld.global.f64 	%fd177, [%rd81+-16384];
	add.f64 	%fd178, %fd176, %fd177;
	ld.global.f64 	%fd179, [%rd81+-12288];
	add.f64 	%fd180, %fd178, %fd179;
	ld.global.f64 	%fd181, [%rd81+-8192];
	add.f64 	%fd182, %fd180, %fd181;
	ld.global.f64 	%fd183, [%rd81+-4096];
	add.f64 	%fd184, %fd182, %fd183;
	ld.global.f64 	%fd185, [%rd81];
	add.f64 	%fd186, %fd184, %fd185;
	ld.global.f64 	%fd187, [%rd81+4096];
	add.f64 	%fd188, %fd186, %fd187;
	ld.global.f64 	%fd189, [%rd81+8192];
	add.f64 	%fd190, %fd188, %fd189;
	ld.global.f64 	%fd191, [%rd81+12288];
	add.f64 	%fd192, %fd190, %fd191;
	ld.global.f64 	%fd193, [%rd81+16384];
	add.f64 	%fd194, %fd192, %fd193;
	ld.global.f64 	%fd195, [%rd81+20480];
	add.f64 	%fd196, %fd194, %fd195;
	ld.global.f64 	%fd197, [%rd81+24576];
	add.f64 	%fd198, %fd196, %fd197;
	ld.global.f64 	%fd199, [%rd81+28672];
	add.f64 	%fd335, %fd198, %fd199;
	add.s32 	%r235, %r235, 8192;
	add.s32 	%r233, %r233, 16;
	add.s64 	%rd81, %rd81, 65536;
	setp.ne.s32 	%p27, %r233, 0;
	@%p27 bra 	$L__BB4_9;
$L__BB4_10:
	setp.eq.s32 	%p28, %r6, 0;
	@%p28 bra 	$L__BB4_19;
	and.b32  	%r13, %r5, 7;
	setp.lt.u32 	%p29, %r6, 8;
	@%p29 bra 	$L__BB4_13;
	mul.wide.s32 	%rd55, %r235, 8;
	add.s64 	%rd56, %rd2, %rd55;
	ld.global.f64 	%fd201, [%rd56];
	add.f64 	%fd202, %fd335, %fd201;
	ld.global.f64 	%fd203, [%rd56+4096];
	add.f64 	%fd204, %fd202, %fd203;
	ld.global.f64 	%fd205, [%rd56+8192];
	add.f64 	%fd206, %fd204, %fd205;
	ld.global.f64 	%fd207, [%rd56+12288];
	add.f64 	%fd208, %fd206, %fd207;
	ld.global.f64 	%fd209, [%rd56+16384];
	add.f64 	%fd210, %fd208, %fd209;
	ld.global.f64 	%fd211, [%rd56+20480];
	add.f64 	%fd212, %fd210, %fd211;
	ld.global.f64 	%fd213, [%rd56+24576];
	add.f64 	%fd214, %fd212, %fd213;
	ld.global.f64 	%fd215, [%rd56+28672];
	add.f64 	%fd335, %fd214, %fd215;
	add.s32 	%r235, %r235, 4096;
$L__BB4_13:
	setp.eq.s32 	%p30, %r13, 0;
	@%p30 bra 	$L__BB4_19;
	and.b32  	%r16, %r5, 3;
	setp.lt.u32 	%p31, %r13, 4;
	@%p31 bra 	$L__BB4_16;
	mul.wide.s32 	%rd57, %r235, 8;
	add.s64 	%rd58, %rd2, %rd57;
	ld.global.f64 	%fd217, [%rd58];
	add.f64 	%fd218, %fd335, %fd217;
	ld.global.f64 	%fd219, [%rd58+4096];
	add.f64 	%fd220, %fd218, %fd219;
	ld.global.f64 	%fd221, [%rd58+8192];
	add.f64 	%fd222, %fd220, %fd221;
	ld.global.f64 	%fd223, [%rd58+12288];
	add.f64 	%fd335, %fd222, %fd223;
	add.s32 	%r235, %r235, 2048;
$L__BB4_16:
	setp.eq.s32 	%p32, %r16, 0;
	@%p32 bra 	$L__BB4_19;
	neg.s32 	%r238, %r16;
$L__BB4_18:
	.pragma "nounroll";
	mul.wide.s32 	%rd59, %r235, 8;
	add.s64 	%rd60, %rd2, %rd59;
	ld.global.f64 	%fd224, [%rd60];
	add.f64 	%fd335, %fd335, %fd224;
	add.s32 	%r235, %r235, 512;
	add.s32 	%r238, %r238, 1;
	setp.ne.s32 	%p33, %r238, 0;
	@%p33 bra 	$L__BB4_18;
$L__BB4_19:
	setp.lt.u64 	%p34, %rd19, 512;
	@%p34 bra 	$L__BB4_24;
	// begin inline asm
	mov.u32 %r175, %laneid;
	// end inline asm
	mov.b64 	%rd71, %fd335;
	mov.b64 	{%r177, %r182}, %rd71;
	mov.b32 	%r183, 1;
	mov.b32 	%r224, 31;
	mov.b32 	%r225, -1;
	// begin inline asm
	shfl.sync.down.b32 %r176, %r177, %r183, %r224, %r225;
	// end inline asm
	// begin inline asm
	shfl.sync.down.b32 %r181, %r182, %r183, %r224, %r225;
	// end inline asm
	mov.b64 	%rd72, {%r176, %r181};
	mov.b64 	%fd283, %rd72;
	setp.gt.s32 	%p58, %r175, 30;
	add.f64 	%fd284, %fd335, %fd283;
	selp.f64 	%fd285, %fd335, %fd284, %p58;
	mov.b64 	%rd73, %fd285;
	mov.b64 	{%r187, %r192}, %rd73;
	mov.b32 	%r193, 2;
	// begin inline asm
	shfl.sync.down.b32 %r186, %r187, %r193, %r224, %r225;
	// end inline asm
	// begin inline asm
	shfl.sync.down.b32 %r191, %r192, %r193, %r224, %r225;
	// end inline asm
	mov.b64 	%rd74, {%r186, %r191};
	mov.b64 	%fd286, %rd74;
	setp.gt.s32 	%p59, %r175, 29;
	add.f64 	%fd287, %fd285, %fd286;
	selp.f64 	%fd288, %fd285, %fd287, %p59;
	mov.b64 	%rd75, %fd288;
	mov.b64 	{%r197, %r202}, %rd75;
	mov.b32 	%r203, 4;
	// begin inline asm
	shfl.sync.down.b32 %r196, %r197, %r203, %r224, %r225;
	// end inline asm
	// begin inline asm
	shfl.sync.down.b32 %r201, %r202, %r203, %r224, %r225;
	// end inline asm
	mov.b64 	%rd76, {%r196, %r201};
	mov.b64 	%fd289, %rd76;
	setp.gt.s32 	%p60, %r175, 27;
	add.f64 	%fd290, %fd288, %fd289;
	selp.f64 	%fd291, %fd288, %fd290, %p60;
	mov.b64 	%rd77, %fd291;
	mov.b64 	{%r207, %r212}, %rd77;
	mov.b32 	%r213, 8;
	// begin inline asm
	shfl.sync.down.b32 %r206, %r207, %r213, %r224, %r225;
	// end inline asm
	// begin inline asm
	shfl.sync.down.b32 %r211, %r212, %r213, %r224, %r225;
	// end inline asm
	mov.b64 	%rd78, {%r206, %r211};
	mov.b64 	%fd292, %rd78;
	setp.gt.s32 	%p61, %r175, 23;
	add.f64 	%fd293, %fd291, %fd292;
	selp.f64 	%fd294, %fd291, %fd293, %p61;
	mov.b64 	%rd79, %fd294;
	mov.b64 	{%r217, %r222}, %rd79;
	mov.b32 	%r223, 16;
	// begin inline asm
	shfl.sync.down.b32 %r216, %r217, %r223, %r224, %r225;
	// end inline asm
	// begin inline asm
	shfl.sync.down.b32 %r221, %r222, %r223, %r224, %r225;
	// end inline asm
	mov.b64 	%rd80, {%r216, %r221};
	mov.b64 	%fd295, %rd80;
	setp.gt.s32 	%p62, %r175, 15;
	add.f64 	%fd16, %fd294, %fd295;
	selp.f64 	%fd347, %fd294, %fd16, %p62;
	setp.ne.s32 	%p63, %r175, 0;
	@%p63 bra 	$L__BB4_22;
	shr.u32 	%r226, %r2, 2;
	and.b32  	%r227, %r226, 248;
	mov.u32 	%r228, _ZZN3cub18CUB_300001_SM_10006detail6reduce28DeviceReduceSingleTileKernelINS2_10policy_hubIdyN4cuda3std3__44plusIdEEE10Policy1000EN6thrust24THRUST_300001_SM_1000_NS6detail15normal_iteratorINSD_10device_ptrIdEEEEPdyS9_ddNS7_10__identityEEEvT0_T1_T2_T3_T4_T6_E12temp_storage;
	add.s32 	%r229, %r228, %r227;
	st.shared.f64 	[%r229+16], %fd16;
$L__BB4_22:
	bar.sync 	0;
	setp.ne.s32 	%p64, %r2, 0;
	@%p64 bra 	$L__BB4_49;
	ld.shared.f64 	%fd296, [_ZZN3cub18CUB_300001_SM_10006detail6reduce28DeviceReduceSingleTileKernelINS2_10policy_hubIdyN4cuda3std3__44plusIdEEE10Policy1000EN6thrust24THRUST_300001_SM_1000_NS6detail15normal_iteratorINSD_10device_ptrIdEEEEPdyS9_ddNS7_10__identityEEEvT0_T1_T2_T3_T4_T6_E12temp_storage+24];
	add.f64 	%fd297, %fd347, %fd296;
	ld.shared.f64 	%fd298, [_ZZN3cub18CUB_300001_SM_10006detail6reduce28DeviceReduceSingleTileKernelINS2_10policy_hubIdyN4cuda3std3__44plusIdEEE10Policy1000EN6thrust24THRUST_300001_SM_1000_NS6detail15normal_iteratorINSD_10device_ptrIdEEEEPdyS9_ddNS7_10__identityEEEvT0_T1_T2_T3_T4_T6_E12temp_storage+32];
	add.f64 	%fd299, %fd297, %fd298;
	ld.shared.f64 	%fd300, [_ZZN3cub18CUB_300001_SM_10006detail6reduce28DeviceReduceSingleTileKernelINS2_10policy_hubIdyN4cuda3std3__44plusIdEEE10Policy1000EN6thrust24THRUST_300001_SM_1000_NS6detail15normal_iteratorINSD_10device_ptrIdEEEEPdyS9_ddNS7_10__identityEEEvT0_T1_T2_T3_T4_T6_E12temp_storage+40];
	add.f64 	%fd301, %fd299, %fd300;
	ld.shared.f64 	%fd302, [_ZZN3cub18CUB_300001_SM_10006detail6reduce28DeviceReduceSingleTileKernelINS2_10policy_hubIdyN4cuda3std3__44plusIdEEE10Policy1000EN6thrust24THRUST_300001_SM_1000_NS6detail15normal_iteratorINSD_10device_ptrIdEEEEPdyS9_ddNS7_10__identityEEEvT0_T1_T2_T3_T4_T6_E12temp_storage+48];
	add.f64 	%fd303, %fd301, %fd302;
	ld.shared.f64 	%fd304, [_ZZN3cub18CUB_300001_SM_10006detail6reduce28DeviceReduceSingleTileKernelINS2_10policy_hubIdyN4cuda3std3__44plusIdEEE10Policy1000EN6thrust24THRUST_300001_SM_1000_NS6detail15normal_iteratorINSD_10device_ptrIdEEEEPdyS9_ddNS7_10__identityEEEvT0_T1_T2_T3_T4_T6_E12temp_storage+56];
	add.f64 	%fd305, %fd303, %fd304;
	ld.shared.f64 	%fd306, [_ZZN3cub18CUB_300001_SM_10006detail6reduce28DeviceReduceSingleTileKernelINS2_10policy_hubIdyN4cuda3std3__44plusIdEEE10Policy1000EN6thrust24THRUST_300001_SM_1000_NS6detail15normal_iteratorINSD_10device_ptrIdEEEEPdyS9_ddNS7_10__identityEEEvT0_T1_T2_T3_T4_T6_E12temp_storage+64];
	add.f64 	%fd307, %fd305, %fd306;
	ld.shared.f64 	%fd308, [_ZZN3cub18CUB_300001_SM_10006detail6reduce28DeviceReduceSingleTileKernelINS2_10policy_hubIdyN4cuda3std3__44plusIdEEE10Policy1000EN6thrust24THRUST_300001_SM_1000_NS6detail15normal_iteratorINSD_10device_ptrIdEEEEPdyS9_ddNS7_10__identityEEEvT0_T1_T2_T3_T4_T6_E12temp_storage+72];
	add.f64 	%fd309, %fd307, %fd308;
	ld.shared.f64 	%fd310, [_ZZN3cub18CUB_300001_SM_10006detail6reduce28DeviceReduceSingleTileKernelINS2_10policy_hubIdyN4cuda3std3__44plusIdEEE10Policy1000EN6thrust24THRUST_300001_SM_1000_NS6detail15normal_iteratorINSD_10device_ptrIdEEEEPdyS9_ddNS7_10__identityEEEvT0_T1_T2_T3_T4_T6_E12temp_storage+80];
	add.f64 	%fd311, %fd309, %fd310;
	ld.shared.f64 	%fd312, [_ZZN3cub18CUB_300001_SM_10006detail6reduce28DeviceReduceSingleTileKernelINS2_10policy_hubIdyN4cuda3std3__44plusIdEEE10Policy1000EN6thrust24THRUST_300001_SM_1000_NS6detail15normal_iteratorINSD_10device_ptrIdEEEEPdyS9_ddNS7_10__identityEEEvT0_T1_T2_T3_T4_T6_E12temp_storage+88];
	add.f64 	%fd313, %fd311, %fd312;
	ld.shared.f64 	%fd314, [_ZZN3cub18CUB_300001_SM_10006detail6reduce28DeviceReduceSingleTileKernelINS2_10policy_hubIdyN4cuda3std3__44plusIdEEE10Policy1000EN6thrust24THRUST_300001_SM_1000_NS6detail15normal_iteratorINSD_10device_ptrIdEEEEPdyS9_ddNS7_10__identityEEEvT0_T1_T2_T3_T4_T6_E12temp_storage+96];
	add.f64 	%fd315, %fd313, %fd314;
	ld.shared.f64 	%fd316, [_ZZN3cub18CUB_300001_SM_10006detail6reduce28DeviceReduceSingleTileKernelINS2_10policy_hubIdyN4cuda3std3__44plusIdEEE10Policy1000EN6thrust24THRUST_300001_SM_1000_NS6detail15normal_iteratorINSD_10device_ptrIdEEEEPdyS9_ddNS7_10__identityEEEvT0_T1_T2_T3_T4_T6_E12temp_storage+104];
	add.f64 	%fd317, %fd315, %fd316;
	ld.shared.f64 	%fd318, [_ZZN3cub18CUB_300001_SM_10006detail6reduce28DeviceReduceSingleTileKernelINS2_10policy_hubIdyN4cuda3std3__44plusIdEEE10Policy1000EN6thrust24THRUST_300001_SM_1000_NS6detail15normal_iteratorINSD_10device_ptrIdEEEEPdyS9_ddNS7_10__identityEEEvT0_T1_T2_T3_T4_T6_E12temp_storage+112];
	add.f64 	%fd319, %fd317, %fd318;
	ld.shared.f64 	%fd320, [_ZZN3cub18CUB_300001_SM_10006detail6reduce28DeviceReduceSingleTileKernelINS2_10policy_hubIdyN4cuda3std3__44plusIdEEE10Policy1000EN6thrust24THRUST_300001_SM_1000_NS6detail15normal_iteratorINSD_10device_ptrIdEEEEPdyS9_ddNS7_10__identityEEEvT0_T1_T2_T3_T4_T6_E12temp_storage+120];
	add.f64 	%fd321, %fd319, %fd320;
	ld.shared.f64 	%fd322, [_ZZN3cub18CUB_300001_SM_10006detail6reduce28DeviceReduceSingleTileKernelINS2_10policy_hubIdyN4cuda3std3__44plusIdEEE10Policy1000EN6thrust24THRUST_300001_SM_1000_NS6detail15normal_iteratorINSD_10device_ptrIdEEEEPdyS9_ddNS7_10__identityEEEvT0_T1_T2_T3_T4_T6_E12temp_storage+128];
	add.f64 	%fd323, %fd321, %fd322;
	ld.shared.f64 	%fd324, [_ZZN3cub18CUB_300001_SM_10006detail6reduce28DeviceReduceSingleTileKernelINS2_10policy_hubIdyN4cuda3std3__44plusIdEEE10Policy1000EN6thrust24THRUST_300001_SM_1000_NS6detail15normal_iteratorINSD_10device_ptrIdEEEEPdyS9_ddNS7_10__identityEEEvT0_T1_T2_T3_T4_T6_E12temp_storage+136];
	add.f64 	%fd347, %fd323, %fd324;
	bra.uni 	$L__BB4_49;
$L__BB4_24:
	// begin inline asm
	mov.u32 %r112, %laneid;
	// end inline asm
	and.b32  	%r163, %r2, 992;
	add.s32 	%r164, %r163, 32;
	setp.gt.u32 	%p35, %r164, %r1;
	not.b32 	%r165, %r163;
	add.s32 	%r166, %r1, %r165;
	selp.b32 	%r161, %r166, 31, %p35;
	mov.b64 	%rd61, %fd335;
	mov.b64 	{%r114, %r119}, %rd61;
	mov.b32 	%r120, 1;
	mov.b32 	%r162, -1;
	// begin inline asm
	shfl.sync.down.b32 %r113, %r114, %r120, %r161, %r162;
	// end inline asm
	// begin inline asm
	shfl.sync.down.b32 %r118, %r119, %r120, %r161, %r162;
	// end inline asm
	mov.b64 	%rd62, {%r113, %r118};
	mov.b64 	%fd225, %rd62;
	setp.lt.s32 	%p36, %r112, %r161;
	add.f64 	%fd226, %fd335, %fd225;
	selp.f64 	%fd227, %fd226, %fd335, %p36;
	mov.b64 	%rd63, %fd227;
	mov.b64 	{%r124, %r129}, %rd63;
	mov.b32 	%r130, 2;
	// begin inline asm
	shfl.sync.down.b32 %r123, %r124, %r130, %r161, %r162;
	// end inline asm
	// begin inline asm
	shfl.sync.down.b32 %r128, %r129, %r130, %r161, %r162;
	// end inline asm
	mov.b64 	%rd64, {%r123, %r128};
	mov.b64 	%fd228, %rd64;
	add.s32 	%r167, %r112, 2;
	setp.gt.s32 	%p37, %r167, %r161;
	add.f64 	%fd229, %fd227, %fd228;
	selp.f64 	%fd230, %fd227, %fd229, %p37;
	mov.b64 	%rd65, %fd230;
	mov.b64 	{%r134, %r139}, %rd65;
	mov.b32 	%r140, 4;
	// begin inline asm
	shfl.sync.down.b32 %r133, %r134, %r140, %r161, %r162;
	// end inline asm
	// begin inline asm
	shfl.sync.down.b32 %r138, %r139, %r140, %r161, %r162;
	// end inline asm
	mov.b64 	%rd66, {%r133, %r138};
	mov.b64 	%fd231, %rd66;
	add.s32 	%r168, %r112, 4;
	setp.gt.s32 	%p38, %r168, %r161;
	add.f64 	%fd232, %fd230, %fd231;
	selp.f64 	%fd233, %fd230, %fd232, %p38;
	mov.b64 	%rd67, %fd233;
	mov.b64 	{%r144, %r149}, %rd67;
	mov.b32 	%r150, 8;
	// begin inline asm
	shfl.sync.down.b32 %r143, %r144, %r150, %r161, %r162;
	// end inline asm
	// begin inline asm
	shfl.sync.down.b32 %r148, %r149, %r150, %r161, %r162;
	// end inline asm
	mov.b64 	%rd68, {%r143, %r148};
	mov.b64 	%fd234, %rd68;
	add.s32 	%r169, %r112, 8;
	setp.gt.s32 	%p39, %r169, %r161;
	add.f64 	%fd235, %fd233, %fd234;
	selp.f64 	%fd236, %fd233, %fd235, %p39;
	mov.b64 	%rd69, %fd236;
	mov.b64 	{%r154, %r159}, %rd69;
	mov.b32 	%r160, 16;
	// begin inline asm
	shfl.sync.down.b32 %r153, %r154, %r160, %r161, %r162;
	// end inline asm
	// begin inline asm
	shfl.sync.down.b32 %r158, %r159, %r160, %r161, %r162;
	// end inline asm
	mov.b64 	%rd70, {%r153, %r158};
	mov.b64 	%fd237, %rd70;
	add.s32 	%r170, %r112, 16;
	setp.gt.s32 	%p40, %r170, %r161;
	add.f64 	%fd238, %fd236, %fd237;
	selp.f64 	%fd347, %fd236, %fd238, %p40;
	setp.ne.s32 	%p41, %r112, 0;
	@%p41 bra 	$L__BB4_26;
	shr.u32 	%r171, %r2, 2;
	and.b32  	%r172, %r171, 248;
	mov.u32 	%r173, _ZZN3cub18CUB_300001_SM_10006detail6reduce28DeviceReduceSingleTileKernelINS2_10policy_hubIdyN4cuda3std3__44plusIdEEE10Policy1000EN6thrust24THRUST_300001_SM_1000_NS6detail15normal_iteratorINSD_10device_ptrIdEEEEPdyS9_ddNS7_10__identityEEEvT0_T1_T2_T3_T4_T6_E12temp_storage;
	add.s32 	%r174, %r173, %r172;
	st.shared.f64 	[%r174+16], %fd347;
$L__BB4_26:
	bar.sync 	0;
	setp.ne.s32 	%p42, %r2, 0;
	@%p42 bra 	$L__BB4_49;
	setp.gt.u64 	%p43, %rd19, 32;
	ld.shared.f64 	%fd239, [_ZZN3cub18CUB_300001_SM_10006detail6reduce28DeviceReduceSingleTileKernelINS2_10policy_hubIdyN4cuda3std3__44plusIdEEE10Policy1000EN6thrust24THRUST_300001_SM_1000_NS6detail15normal_iteratorINSD_10device_ptrIdEEEEPdyS9_ddNS7_10__identityEEEvT0_T1_T2_T3_T4_T6_E12temp_storage+24];
	add.f64 	%fd240, %fd347, %fd239;
	selp.f64 	%fd241, %fd240, %fd347, %p43;
	setp.gt.u64 	%p44, %rd19, 64;
	ld.shared.f64 	%fd242, [_ZZN3cub18CUB_300001_SM_10006detail6reduce28DeviceReduceSingleTileKernelINS2_10policy_hubIdyN4cuda3std3__44plusIdEEE10Policy1000EN6thrust24THRUST_300001_SM_1000_NS6detail15normal_iteratorINSD_10device_ptrIdEEEEPdyS9_ddNS7_10__identityEEEvT0_T1_T2_T3_T4_T6_E12temp_storage+32];
	add.f64 	%fd243, %fd242, %fd241;
	selp.f64 	%fd244, %fd243, %fd241, %p44;
	setp.gt.u64 	%p45, %rd19, 96;
	ld.shared.f64 	%fd245, [_ZZN3cub18CUB_300001_SM_10006detail6reduce28DeviceReduceSingleTileKernelINS2_10policy_hubIdyN4cuda3std3__44plusIdEEE10Policy1000EN6thrust24THRUST_300001_SM_1000_NS6detail15normal_iteratorINSD_10device_ptrIdEEEEPdyS9_ddNS7_10__identityEEEvT0_T1_T2_T3_T4_T6_E12temp_storage+40];
	add.f64 	%fd246, %fd245, %fd244;
	selp.f64 	%fd247, %fd246, %fd244, %p45;
	setp.gt.u64 	%p46, %rd19, 128;
	ld.shared.f64 	%fd248, [_ZZN3cub18CUB_300001_SM_10006detail6reduce28DeviceReduceSingleTileKernelINS2_10policy_hubIdyN4cuda3std3__44plusIdEEE10Policy1000EN6thrust24THRUST_300001_SM_1000_NS6detail15normal_iteratorINSD_10device_ptrIdEEEEPdyS9_ddNS7_10__identityEEEvT0_T1_T2_T3_T4_T6_E12temp_storage+48];
	add.f64 	%fd249, %fd248, %fd247;
	selp.f64 	%fd250, %fd249, %fd247, %p46;
	setp.gt.u64 	%p47, %rd19, 160;
	ld.shared.f64 	%fd251, [_ZZN3cub18CUB_300001_SM_10006detail6reduce28DeviceReduceSingleTileKernelINS2_10policy_hubIdyN4cuda3std3__44plusIdEEE10Policy1000EN6thrust24THRUST_300001_SM_1000_NS6detail15normal_iteratorINSD_10device_ptrIdEEEEPdyS9_ddNS7_10__identityEEEvT0_T1_T2_T3_T4_T6_E12temp_storage+56];
	add.f64 	%fd252, %fd251, %fd250;
	selp.f64 	%fd253, %fd252, %fd250, %p47;
	setp.gt.u64 	%p48, %rd19, 192;
	ld.shared.f64 	%fd254, [_ZZN3cub18CUB_300001_SM_10006detail6reduce28DeviceReduceSingleTileKernelINS2_10policy_hubIdyN4cuda3std3__44plusIdEEE10Policy1000EN6thrust24THRUST_300001_SM_1000_NS6detail15normal_iteratorINSD_10device_ptrIdEEEEPdyS9_ddNS7_10__identityEEEvT0_T1_T2_T3_T4_T6_E12temp_storage+64];
	add.f64 	%fd255, %fd254, %fd253;
	selp.f64 	%fd256, %fd255, %fd253, %p48;
	setp.gt.u64 	%p49, %rd19, 224;
	ld.shared.f64 	%fd257, [_ZZN3cub18CUB_300001_SM_10006detail6reduce28DeviceReduceSingleTileKernelINS2_10policy_hubIdyN4cuda3std3__44plusIdEEE10Policy1000EN6thrust24THRUST_300001_SM_1000_NS6detail15normal_iteratorINSD_10device_ptrIdEEEEPdyS9_ddNS7_10__identityEEEvT0_T1_T2_T3_T4_T6_E12temp_storage+72];
	add.f64 	%fd258, %fd257, %fd256;
	selp.f64 	%fd259, %fd258, %fd256, %p49;
	setp.gt.u64 	%p50, %rd19, 256;
	ld.shared.f64 	%fd260, [_ZZN3cub18CUB_300001_SM_10006detail6reduce28DeviceReduceSingleTileKernelINS2_10policy_hubIdyN4cuda3std3__44plusIdEEE10Policy1000EN6thrust24THRUST_300001_SM_1000_NS6detail15normal_iteratorINSD_10device_ptrIdEEEEPdyS9_ddNS7_10__identityEEEvT0_T1_T2_T3_T4_T6_E12temp_storage+80];
	add.f64 	%fd261, %fd260, %fd259;
	selp.f64 	%fd262, %fd261, %fd259, %p50;
	setp.gt.u64 	%p51, %rd19, 288;
	ld.shared.f64 	%fd263, [_ZZN3cub18CUB_300001_SM_10006detail6reduce28DeviceReduceSingleTileKernelINS2_10policy_hubIdyN4cuda3std3__44plusIdEEE10Policy1000EN6thrust24THRUST_300001_SM_1000_NS6detail15normal_iteratorINSD_10device_ptrIdEEEEPdyS9_ddNS7_10__identityEEEvT0_T1_T2_T3_T4_T6_E12temp_storage+88];
	add.f64 	%fd264, %fd263, %fd262;
	selp.f64 	%fd265, %fd264, %fd262, %p51;
	setp.gt.u64 	%p52, %rd19, 320;
	ld.shared.f64 	%fd266, [_ZZN3cub18CUB_300001_SM_10006detail6reduce28DeviceReduceSingleTileKernelINS2_10policy_hubIdyN4cuda3std3__44plusIdEEE10Policy1000EN6thrust24THRUST_300001_SM_1000_NS6detail15normal_iteratorINSD_10device_ptrIdEEEEPdyS9_ddNS7_10__identityEEEvT0_T1_T2_T3_T4_T6_E12temp_storage+96];
	add.f64 	%fd267, %fd266, %fd265;
	selp.f64 	%fd268, %fd267, %fd265, %p52;
	setp.gt.u64 	%p53, %rd19, 352;
	ld.shared.f64 	%fd269, [_ZZN3cub18CUB_300001_SM_10006detail6reduce28DeviceReduceSingleTileKernelINS2_10policy_hubIdyN4cuda3std3__44plusIdEEE10Policy1000EN6thrust24THRUST_300001_SM_1000_NS6detail15normal_iteratorINSD_10device_ptrIdEEEEPdyS9_ddNS7_10__identityEEEvT0_T1_T2_T3_T4_T6_E12temp_storage+104];
	add.f64 	%fd270, %fd269, %fd268;
	selp.f64 	%fd271, %fd270, %fd268, %p53;
	setp.gt.u64 	%p54, %rd19, 384;
	ld.shared.f64 	%fd272, [_ZZN3cub18CUB_300001_SM_10006detail6reduce28DeviceReduceSingleTileKernelINS2_10policy_hubIdyN4cuda3std3__44plusIdEEE10Policy1000EN6thrust24THRUST_300001_SM_1000_NS6detail15normal_iteratorINSD_10device_ptrIdEEEEPdyS9_ddNS7_10__identityEEEvT0_T1_T2_T3_T4_T6_E12temp_storage+112];
	add.f64 	%fd273, %fd272, %fd271;
	selp.f64 	%fd274, %fd273, %fd271, %p54;
	setp.gt.u64 	%p55, %rd19, 416;
	ld.shared.f64 	%fd275, [_ZZN3cub18CUB_300001_SM_10006detail6reduce28DeviceReduceSingleTileKernelINS2_10policy_hubIdyN4cuda3std3__44plusIdEEE10Policy1000EN6thrust24THRUST_300001_SM_1000_NS6detail15normal_iteratorINSD_10device_ptrIdEEEEPdyS9_ddNS7_10__identityEEEvT0_T1_T2_T3_T4_T6_E12temp_storage+120];
	add.f64 	%fd276, %fd275, %fd274;
	selp.f64 	%fd277, %fd276, %fd274, %p55;
	setp.gt.u64 	%p56, %rd19, 448;
	ld.shared.f64 	%fd278, [_ZZN3cub18CUB_300001_SM_10006detail6reduce28DeviceReduceSingleTileKernelINS2_10policy_hubIdyN4cuda3std3__44plusIdEEE10Policy1000EN6thrust24THRUST_300001_SM_1000_NS6detail15normal_iteratorINSD_10device_ptrIdEEEEPdyS9_ddNS7_10__identityEEEvT0_T1_T2_T3_T4_T6_E12temp_storage+128];
	add.f64 	%fd279, %fd278, %fd277;
	selp.f64 	%fd280, %fd279, %fd277, %p56;
	setp.gt.u64 	%p57, %rd19, 480;
	ld.shared.f64 	%fd281, [_ZZN3cub18CUB_300001_SM_10006detail6reduce28DeviceReduceSingleTileKernelINS2_10policy_hubIdyN4cuda3std3__44plusIdEEE10Policy1000EN6thrust24THRUST_300001_SM_1000_NS6detail15normal_iteratorINSD_10device_ptrIdEEEEPdyS9_ddNS7_10__identityEEEvT0_T1_T2_T3_T4_T6_E12temp_storage+136];
	add.f64 	%fd282, %fd281, %fd280;
	selp.f64 	%fd347, %fd282, %fd280, %p57;
	bra.uni 	$L__BB4_49;
$L__BB4_28:
	mov.u32 	%r24, %tid.x;
	cvt.u64.u32 	%rd6, %r24;
	mul.wide.u32 	%rd22, %r24, 8;
	add.s64 	%rd7, %rd2, %rd22;
	ld.global.f64 	%fd43, [%rd7];
	ld.global.f64 	%fd44, [%rd7+4096];
	ld.global.f64 	%fd45, [%rd7+8192];
	ld.global.f64 	%fd46, [%rd7+12288];
	ld.global.f64 	%fd47, [%rd7+16384];
	ld.global.f64 	%fd48, [%rd7+20480];
	ld.global.f64 	%fd49, [%rd7+24576];
	add.f64 	%fd50, %fd43, %fd44;
	add.f64 	%fd51, %fd50, %fd45;
	add.f64 	%fd52, %fd51, %fd46;
	add.f64 	%fd53, %fd52, %fd47;
	add.f64 	%fd54, %fd53, %fd48;
	add.f64 	%fd346, %fd54, %fd49;
	add.s64 	%rd8, %rd19, -3584;
	setp.lt.u64 	%p3, %rd8, 3584;
	mov.b64 	%rd83, 3584;
	@%p3 bra 	$L__BB4_32;
	mov.b64 	%rd83, 3584;
$L__BB4_30:
	shl.b64 	%rd24, %rd83, 3;
	add.s64 	%rd25, %rd7, %rd24;
	ld.global.f64 	%fd55, [%rd25];
	ld.global.f64 	%fd56, [%rd25+4096];
	ld.global.f64 	%fd57, [%rd25+8192];
	ld.global.f64 	%fd58, [%rd25+12288];
	ld.global.f64 	%fd59, [%rd25+16384];
	ld.global.f64 	%fd60, [%rd25+20480];
	ld.global.f64 	%fd61, [%rd25+24576];
	add.f64 	%fd62, %fd346, %fd55;
	add.f64 	%fd63, %fd62, %fd56;
	add.f64 	%fd64, %fd63, %fd57;
	add.f64 	%fd65, %fd64, %fd58;
	add.f64 	%fd66, %fd65, %fd59;
	add.f64 	%fd67, %fd66, %fd60;
	add.f64 	%fd346, %fd67, %fd61;
	sub.s64 	%rd26, %rd19, %rd83;
	setp.lt.u64 	%p4, %rd26, 3584;
	@%p4 bra 	$L__BB4_45;
	add.s64 	%rd83, %rd83, 3584;
	setp.le.u64 	%p5, %rd83, %rd8;
	@%p5 bra 	$L__BB4_30;
$L__BB4_32:
	setp.le.u64 	%p6, %rd19, %rd83;
	cvt.u32.u64 	%r42, %rd83;
	cvt.u32.u64 	%r43, %rd19;
	sub.s32 	%r44, %r43, %r42;
	setp.ge.s32 	%p7, %r24, %r44;
	or.pred  	%p8, %p6, %p7;
	@%p8 bra 	$L__BB4_45;
	not.b32 	%r47, %r24;
	add.s32 	%r48, %r47, %r43;
	sub.s32 	%r50, %r48, %r42;
	shr.u32 	%r51, %r50, 9;
	add.s32 	%r25, %r51, 1;
	and.b32  	%r26, %r25, 15;
	setp.lt.u32 	%p9, %r50, 7680;
	mov.u32 	%r242, %r24;
	@%p9 bra 	$L__BB4_36;
	and.b32  	%r52, %r25, 16777200;
	neg.s32 	%r240, %r52;
	add.s64 	%rd27, %rd83, %rd6;
	shl.b64 	%rd28, %rd27, 3;
	add.s64 	%rd29, %rd28, %rd2;
	add.s64 	%rd84, %rd29, 32768;
	mov.u32 	%r242, %r24;
$L__BB4_35:
	.pragma "nounroll";
	ld.global.f64 	%fd69, [%rd84+-32768];
	add.f64 	%fd70, %fd346, %fd69;
	ld.global.f64 	%fd71, [%rd84+-28672];
	add.f64 	%fd72, %fd70, %fd71;
	ld.global.f64 	%fd73, [%rd84+-24576];
	add.f64 	%fd74, %fd72, %fd73;
	ld.global.f64 	%fd75, [%rd84+-20480];
	add.f64 	%fd76, %fd74, %fd75;
	ld.global.f64 	%fd77, [%rd84+-16384];
	add.f64 	%fd78, %fd76, %fd77;
	ld.global.f64 	%fd79, [%rd84+-12288];
	add.f64 	%fd80, %fd78, %fd79;
	ld.global.f64 	%fd81, [%rd84+-8192];
	add.f64 	%fd82, %fd80, %fd81;
	ld.global.f64 	%fd83, [%rd84+-4096];
	add.f64 	%fd84, %fd82, %fd83;
	ld.global.f64 	%fd85, [%rd84];
	add.f64 	%fd86, %fd84, %fd85;
	ld.global.f64 	%fd87, [%rd84+4096];
	add.f64 	%fd88, %fd86, %fd87;
	ld.global.f64 	%fd89, [%rd84+8192];
	add.f64 	%fd90, %fd88, %fd89;
	ld.global.f64 	%fd91, [%rd84+12288];
	add.f64 	%fd92, %fd90, %fd91;
	ld.global.f64 	%fd93, [%rd84+16384];
	add.f64 	%fd94, %fd92, %fd93;
	ld.global.f64 	%fd95, [%rd84+20480];
	add.f64 	%fd96, %fd94, %fd95;
	ld.global.f64 	%fd97, [%rd84+24576];
	add.f64 	%fd98, %fd96, %fd97;
	ld.global.f64 	%fd99, [%rd84+28672];
	add.f64 	%fd346, %fd98, %fd99;
	add.s32 	%r242, %r242, 8192;
	add.s32 	%r240, %r240, 16;
	add.s64 	%rd84, %rd84, 65536;
	setp.ne.s32 	%p10, %r240, 0;
	@%p10 bra 	$L__BB4_35;
$L__BB4_36:
	setp.eq.s32 	%p11, %r26, 0;
	@%p11 bra 	$L__BB4_45;
	and.b32  	%r33, %r25, 7;
	setp.lt.u32 	%p12, %r26, 8;
	@%p12 bra 	$L__BB4_39;
	cvt.u64.u32 	%rd30, %r242;
	add.s64 	%rd31, %rd83, %rd30;
	shl.b64 	%rd32, %rd31, 3;
	add.s64 	%rd33, %rd2, %rd32;
	ld.global.f64 	%fd101, [%rd33];
	add.f64 	%fd102, %fd346, %fd101;
	ld.global.f64 	%fd103, [%rd33+4096];
	add.f64 	%fd104, %fd102, %fd103;
	ld.global.f64 	%fd105, [%rd33+8192];
	add.f64 	%fd106, %fd104, %fd105;
	ld.global.f64 	%fd107, [%rd33+12288];
	add.f64 	%fd108, %fd106, %fd107;
	ld.global.f64 	%fd109, [%rd33+16384];
	add.f64 	%fd110, %fd108, %fd109;
	ld.global.f64 	%fd111, [%rd33+20480];
	add.f64 	%fd112, %fd110, %fd111;
	ld.global.f64 	%fd113, [%rd33+24576];
	add.f64 	%fd114, %fd112, %fd113;
	ld.global.f64 	%fd115, [%rd33+28672];
	add.f64 	%fd346, %fd114, %fd115;
	add.s32 	%r242, %r242, 4096;
$L__BB4_39:
	setp.eq.s32 	%p13, %r33, 0;
	@%p13 bra 	$L__BB4_45;
	and.b32  	%r36, %r25, 3;
	setp.lt.u32 	%p14, %r33, 4;
	@%p14 bra 	$L__BB4_42;
	cvt.u64.u32 	%rd34, %r242;
	add.s64 	%rd35, %rd83, %rd34;
	shl.b64 	%rd36, %rd35, 3;
	add.s64 	%rd37, %rd2, %rd36;
	ld.global.f64 	%fd117, [%rd37];
	add.f64 	%fd118, %fd346, %fd117;
	ld.global.f64 	%fd119, [%rd37+4096];
	add.f64 	%fd120, %fd118, %fd119;
	ld.global.f64 	%fd121, [%rd37+8192];
	add.f64 	%fd122, %fd120, %fd121;
	ld.global.f64 	%fd123, [%rd37+12288];
	add.f64 	%fd346, %fd122, %fd123;
	add.s32 	%r242, %r242, 2048;
$L__BB4_42:
	setp.eq.s32 	%p15, %r36, 0;
	@%p15 bra 	$L__BB4_45;
	cvt.u64.u32 	%rd38, %r242;
	add.s64 	%rd39, %rd83, %rd38;
	shl.b64 	%rd40, %rd39, 3;
	add.s64 	%rd85, %rd2, %rd40;
	neg.s32 	%r245, %r36;
$L__BB4_44:
	.pragma "nounroll";
	ld.global.f64 	%fd124, [%rd85];
	add.f64 	%fd346, %fd346, %fd124;
	add.s64 	%rd85, %rd85, 4096;
	add.s32 	%r245, %r245, 1;
	setp.ne.s32 	%p16, %r245, 0;
	@%p16 bra 	$L__BB4_44;
$L__BB4_45:
	// begin inline asm
	mov.u32 %r53, %laneid;
	// end inline asm
	mov.b64 	%rd41, %fd346;
	mov.b64 	{%r55, %r60}, %rd41;
	mov.b32 	%r61, 1;
	mov.b32 	%r102, 31;
	mov.b32 	%r103, -1;
	// begin inline asm
	shfl.sync.down.b32 %r54, %r55, %r61, %r102, %r103;
	// end inline asm
	// begin inline asm
	shfl.sync.down.b32 %r59, %r60, %r61, %r102, %r103;
	// end inline asm
	mov.b64 	%rd42, {%r54, %r59};
	mov.b64 	%fd125, %rd42;
	setp.gt.s32 	%p17, %r53, 30;
	add.f64 	%fd126, %fd346, %fd125;
	selp.f64 	%fd127, %fd346, %fd126, %p17;
	mov.b64 	%rd43, %fd127;
	mov.b64 	{%r65, %r70}, %rd43;
	mov.b32 	%r71, 2;
	// begin inline asm
	shfl.sync.down.b32 %r64, %r65, %r71, %r102, %r103;
	// end inline asm
	// begin inline asm
	shfl.sync.down.b32 %r69, %r70, %r71, %r102, %r103;
	// end inline asm
	mov.b64 	%rd44, {%r64, %r69};
	mov.b64 	%fd128, %rd44;
	setp.gt.s32 	%p18, %r53, 29;
	add.f64 	%fd129, %fd127, %fd128;
	selp.f64 	%fd130, %fd127, %fd129, %p18;
	mov.b64 	%rd45, %fd130;
	mov.b64 	{%r75, %r80}, %rd45;
	mov.b32 	%r81, 4;
	// begin inline asm
	shfl.sync.down.b32 %r74, %r75, %r81, %r102, %r103;
	// end inline asm
	// begin inline asm
	shfl.sync.down.b32 %r79, %r80, %r81, %r102, %r103;
	// end inline asm
	mov.b64 	%rd46, {%r74, %r79};
	mov.b64 	%fd131, %rd46;
	setp.gt.s32 	%p19, %r53, 27;
	add.f64 	%fd132, %fd130, %fd131;
	selp.f64 	%fd133, %fd130, %fd132, %p19;
	mov.b64 	%rd47, %fd133;
	mov.b64 	{%r85, %r90}, %rd47;
	mov.b32 	%r91, 8;
	// begin inline asm
	shfl.sync.down.b32 %r84, %r85, %r91, %r102, %r103;
	// end inline asm
	// begin inline asm
	shfl.sync.down.b32 %r89, %r90, %r91, %r102, %r103;
	// end inline asm
	mov.b64 	%rd48, {%r84, %r89};
	mov.b64 	%fd134, %rd48;
	setp.gt.s32 	%p20, %r53, 23;
	add.f64 	%fd135, %fd133, %fd134;
	selp.f64 	%fd136, %fd133, %fd135, %p20;
	mov.b64 	%rd49, %fd136;
	mov.b64 	{%r95, %r100}, %rd49;
	mov.b32 	%r101, 16;
	// begin inline asm
	shfl.sync.down.b32 %r94, %r95, %r101, %r102, %r103;
	// end inline asm
	// begin inline asm
	shfl.sync.down.b32 %r99, %r100, %r101, %r102, %r103;
	// end inline asm
	mov.b64 	%rd50, {%r94, %r99};
	mov.b64 	%fd137, %rd50;
	setp.gt.s32 	%p21, %r53, 15;
	add.f64 	%fd38, %fd136, %fd137;
	selp.f64 	%fd347, %fd136, %fd38, %p21;
	setp.ne.s32 	%p22, %r53, 0;
	@%p22 bra 	$L__BB4_47;
	shr.u32 	%r104, %r24, 2;
	and.b32  	%r105, %r104, 248;
	mov.u32 	%r106, _ZZN3cub18CUB_300001_SM_10006detail6reduce28DeviceReduceSingleTileKernelINS2_10policy_hubIdyN4cuda3std3__44plusIdEEE10Policy1000EN6thrust24THRUST_300001_SM_1000_NS6detail15normal_iteratorINSD_10device_ptrIdEEEEPdyS9_ddNS7_10__identityEEEvT0_T1_T2_T3_T4_T6_E12temp_storage;
	add.s32 	%r107, %r106, %r105;
	st.shared.f64 	[%r107+16], %fd38;
$L__BB4_47:
	bar.sync 	0;
	setp.ne.s32 	%p23, %r24, 0;
	@%p23 bra 	$L__BB4_49;
	ld.shared.f64 	%fd138, [_ZZN3cub18CUB_300001_SM_10006detail6reduce28DeviceReduceSingleTileKernelINS2_10policy_hubIdyN4cuda3std3__44plusIdEEE10Policy1000EN6thrust24THRUST_300001_SM_1000_NS6detail15normal_iteratorINSD_10device_ptrIdEEEEPdyS9_ddNS7_10__identityEEEvT0_T1_T2_T3_T4_T6_E12temp_storage+24];
	add.f64 	%fd139, %fd347, %fd138;
	ld.shared.f64 	%fd140, [_ZZN3cub18CUB_300001_SM_10006detail6reduce28DeviceReduceSingleTileKernelINS2_10policy_hubIdyN4cuda3std3__44plusIdEEE10Policy1000EN6thrust24THRUST_300001_SM_1000_NS6detail15normal_iteratorINSD_10device_ptrIdEEEEPdyS9_ddNS7_10__identityEEEvT0_T1_T2_T3_T4_T6_E12temp_storage+32];
	add.f64 	%fd141, %fd139, %fd140;
	ld.shared.f64 	%fd142, [_ZZN3cub18CUB_300001_SM_10006detail6reduce28DeviceReduceSingleTileKernelINS2_10policy_hubIdyN4cuda3std3__44plusIdEEE10Policy1000EN6thrust24THRUST_300001_SM_1000_NS6detail15normal_iteratorINSD_10device_ptrIdEEEEPdyS9_ddNS7_10__identityEEEvT0_T1_T2_T3_T4_T6_E12temp_storage+40];
	add.f64 	%fd143, %fd141, %fd142;
	ld.shared.f64 	%fd144, [_ZZN3cub18CUB_300001_SM_10006detail6reduce28DeviceReduceSingleTileKernelINS2_10policy_hubIdyN4cuda3std3__44plusIdEEE10Policy1000EN6thrust24THRUST_300001_SM_1000_NS6detail15normal_iteratorINSD_10device_ptrIdEEEEPdyS9_ddNS7_10__identityEEEvT0_T1_T2_T3_T4_T6_E12temp_storage+48];
	add.f64 	%fd145, %fd143, %fd144;
	ld.shared.f64 	%fd146, [_ZZN3cub18CUB_300001_SM_10006detail6reduce28DeviceReduceSingleTileKernelINS2_10policy_hubIdyN4cuda3std3__44plusIdEEE10Policy1000EN6thrust24THRUST_300001_SM_1000_NS6detail15normal_iteratorINSD_10device_ptrIdEEEEPdyS9_ddNS7_10__identityEEEvT0_T1_T2_T3_T4_T6_E12temp_storage+56];
	add.f64 	%fd147, %fd145, %fd146;
	ld.shared.f64 	%fd148, [_ZZN3cub18CUB_300001_SM_10006detail6reduce28DeviceReduceSingleTileKernelINS2_10policy_hubIdyN4cuda3std3__44plusIdEEE10Policy1000EN6thrust24THRUST_300001_SM_1000_NS6detail15normal_iteratorINSD_10device_ptrIdEEEEPdyS9_ddNS7_10__identityEEEvT0_T1_T2_T3_T4_T6_E12temp_storage+64];
	add.f64 	%fd149, %fd147, %fd148;
	ld.shared.f64 	%fd150, [_ZZN3cub18CUB_300001_SM_10006detail6reduce28DeviceReduceSingleTileKernelINS2_10policy_hubIdyN4cuda3std3__44plusIdEEE10Policy1000EN6thrust24THRUST_300001_SM_1000_NS6detail15normal_iteratorINSD_10device_ptrIdEEEEPdyS9_ddNS7_10__identityEEEvT0_T1_T2_T3_T4_T6_E12temp_storage+72];
	add.f64 	%fd151, %fd149, %fd150;
	ld.shared.f64 	%fd152, [_ZZN3cub18CUB_300001_SM_10006detail6reduce28DeviceReduceSingleTileKernelINS2_10policy_hubIdyN4cuda3std3__44plusIdEEE10Policy1000EN6thrust24THRUST_300001_SM_1000_NS6detail15normal_iteratorINSD_10device_ptrIdEEEEPdyS9_ddNS7_10__identityEEEvT0_T1_T2_T3_T4_T6_E12temp_storage+80];
	add.f64 	%fd153, %fd151, %fd152;
	ld.shared.f64 	%fd154, [_ZZN3cub18CUB_300001_SM_10006detail6reduce28DeviceReduceSingleTileKernelINS2_10policy_hubIdyN4cuda3std3__44plusIdEEE10Policy1000EN6thrust24THRUST_300001_SM_1000_NS6detail15normal_iteratorINSD_10device_ptrIdEEEEPdyS9_ddNS7_10__identityEEEvT0_T1_T2_T3_T4_T6_E12temp_storage+88];
	add.f64 	%fd155, %fd153, %fd154;
	ld.shared.f64 	%fd156, [_ZZN3cub18CUB_300001_SM_10006detail6reduce28DeviceReduceSingleTileKernelINS2_10policy_hubIdyN4cuda3std3__44plusIdEEE10Policy1000EN6thrust24THRUST_300001_SM_1000_NS6detail15normal_iteratorINSD_10device_ptrIdEEEEPdyS9_ddNS7_10__identityEEEvT0_T1_T2_T3_T4_T6_E12temp_storage+96];
	add.f64 	%fd157, %fd155, %fd156;
	ld.shared.f64 	%fd158, [_ZZN3cub18CUB_300001_SM_10006detail6reduce28DeviceReduceSingleTileKernelINS2_10policy_hubIdyN4cuda3std3__44plusIdEEE10Policy1000EN6thrust24THRUST_300001_SM_1000_NS6detail15normal_iteratorINSD_10device_ptrIdEEEEPdyS9_ddNS7_10__identityEEEvT0_T1_T2_T3_T4_T6_E12temp_storage+104];
	add.f64 	%fd159, %fd157, %fd158;
	ld.shared.f64 	%fd160, [_ZZN3cub18CUB_300001_SM_10006detail6reduce28DeviceReduceSingleTileKernelINS2_10policy_hubIdyN4cuda3std3__44plusIdEEE10Policy1000EN6thrust24THRUST_300001_SM_1000_NS6detail15normal_iteratorINSD_10device_ptrIdEEEEPdyS9_ddNS7_10__identityEEEvT0_T1_T2_T3_T4_T6_E12temp_storage+112];
	add.f64 	%fd161, %fd159, %fd160;
	ld.shared.f64 	%fd162, [_ZZN3cub18CUB_300001_SM_10006detail6reduce28DeviceReduceSingleTileKernelINS2_10policy_hubIdyN4cuda3std3__44plusIdEEE10Policy1000EN6thrust24THRUST_300001_SM_1000_NS6detail15normal_iteratorINSD_10device_ptrIdEEEEPdyS9_ddNS7_10__identityEEEvT0_T1_T2_T3_T4_T6_E12temp_storage+120];
	add.f64 	%fd163, %fd161, %fd162;
	ld.shared.f64 	%fd164, [_ZZN3cub18CUB_300001_SM_10006detail6reduce28DeviceReduceSingleTileKernelINS2_10policy_hubIdyN4cuda3std3__44plusIdEEE10Policy1000EN6thrust24THRUST_300001_SM_1000_NS6detail15normal_iteratorINSD_10device_ptrIdEEEEPdyS9_ddNS7_10__identityEEEvT0_T1_T2_T3_T4_T6_E12temp_storage+128];
	add.f64 	%fd165, %fd163, %fd164;
	ld.shared.f64 	%fd166, [_ZZN3cub18CUB_300001_SM_10006detail6reduce28DeviceReduceSingleTileKernelINS2_10policy_hubIdyN4cuda3std3__44plusIdEEE10Policy1000EN6thrust24THRUST_300001_SM_1000_NS6detail15normal_iteratorINSD_10device_ptrIdEEEEPdyS9_ddNS7_10__identityEEEvT0_T1_T2_T3_T4_T6_E12temp_storage+136];
	add.f64 	%fd347, %fd165, %fd166;
$L__BB4_49:
	mov.u32 	%r230, %tid.x;
	setp.ne.s32 	%p65, %r230, 0;
	@%p65 bra 	$L__BB4_51;
	add.f64 	%fd325, %fd42, %fd347;
	st.global.f64 	[%rd1], %fd325;
$L__BB4_51:
	ret;

}
	// .globl	_ZN3cub18CUB_300001_SM_10006detail6reduce18DeviceReduceKernelINS2_10policy_hubIdyN4cuda3std3__44plusIdEEE10Policy1000EN6thrust24THRUST_300001_SM_1000_NS6detail15normal_iteratorINSD_10device_ptrIdEEEEyS9_dNS7_10__identityEEEvT0_PT3_T1_NS0_13GridEvenShareISN_EET2_T4_
.visible .entry _ZN3cub18CUB_300001_SM_10006detail6reduce18DeviceReduceKernelINS2_10policy_hubIdyN4cuda3std3__44plusIdEEE10Policy1000EN6thrust24THRUST_300001_SM_1000_NS6detail15normal_iteratorINSD_10device_ptrIdEEEEyS9_dNS7_10__identityEEEvT0_PT3_T1_NS0_13GridEvenShareISN_EET2_T4_(
	.param .align 8 .b8 _ZN3cub18CUB_300001_SM_10006detail6reduce18DeviceReduceKernelINS2_10policy_hubIdyN4cuda3std3__44plusIdEEE10Policy1000EN6thrust24THRUST_300001_SM_1000_NS6detail15normal_iteratorINSD_10device_ptrIdEEEEyS9_dNS7_10__identityEEEvT0_PT3_T1_NS0_13GridEvenShareISN_EET2_T4__param_0[8],
	.param .u64 .ptr .align 1 _ZN3cub18CUB_300001_SM_10006detail6reduce18DeviceReduceKernelINS2_10policy_hubIdyN4cuda3std3__44plusIdEEE10Policy1000EN6thrust24THRUST_300001_SM_1000_NS6detail15normal_iteratorINSD_10device_ptrIdEEEEyS9_dNS7_10__identityEEEvT0_PT3_T1_NS0_13GridEvenShareISN_EET2_T4__param_1,
	.param .u64 _ZN3cub18CUB_300001_SM_10006detail6reduce18DeviceReduceKernelINS2_10policy_hubIdyN4cuda3std3__44plusIdEEE10Policy1000EN6thrust24THRUST_300001_SM_1000_NS6detail15normal_iteratorINSD_10device_ptrIdEEEEyS9_dNS7_10__identityEEEvT0_PT3_T1_NS0_13GridEvenShareISN_EET2_T4__param_2,
	.param .align 8 .b8 _ZN3cub18CUB_300001_SM_10006detail6reduce18DeviceReduceKernelINS2_10policy_hubIdyN4cuda3std3__44plusIdEEE10Policy1000EN6thrust24THRUST_300001_SM_1000_NS6detail15normal_iteratorINSD_10device_ptrIdEEEEyS9_dNS7_10__identityEEEvT0_PT3_T1_NS0_13GridEvenShareISN_EET2_T4__param_3[72],
	.param .align 1 .b8 _ZN3cub18CUB_300001_SM_10006detail6reduce18DeviceReduceKernelINS2_10policy_hubIdyN4cuda3std3__44plusIdEEE10Policy1000EN6thrust24THRUST_300001_SM_1000_NS6detail15normal_iteratorINSD_10device_ptrIdEEEEyS9_dNS7_10__identityEEEvT0_PT3_T1_NS0_13GridEvenShareISN_EET2_T4__param_4[1],
	.param .align 1 .b8 _ZN3cub18CUB_300001_SM_10006detail6reduce18DeviceReduceKernelINS2_10policy_hubIdyN4cuda3std3__44plusIdEEE10Policy1000EN6thrust24THRUST_300001_SM_1000_NS6detail15normal_iteratorINSD_10device_ptrIdEEEEyS9_dNS7_10__identityEEEvT0_PT3_T1_NS0_13GridEvenShareISN_EET2_T4__param_5[1]
)
.maxntid 512
{
	.reg .pred 	%p<65>;
	.reg .b16 	%rs<4>;
	.reg .b32 	%r<280>;
	.reg .b64 	%rd<107>;
	.reg .b64 	%fd<344>;
	// demoted variable
	.shared .align 8 .b8 _ZZN3cub18CUB_300001_SM_10006detail6reduce18DeviceReduceKernelINS2_10policy_hubIdyN4cuda3std3__44plusIdEEE10Policy1000EN6thrust24THRUST_300001_SM_1000_NS6detail15normal_iteratorINSD_10device_ptrIdEEEEyS9_dNS7_10__identityEEEvT0_PT3_T1_NS0_13GridEvenShareISN_EET2_T4_E12temp_storage[152];
	ld.param.u64 	%rd1, [_ZN3cub18CUB_300001_SM_10006detail6reduce18DeviceReduceKernelINS2_10policy_hubIdyN4cuda3std3__44plusIdEEE10Policy1000EN6thrust24THRUST_300001_SM_1000_NS6detail15normal_iteratorINSD_10device_ptrIdEEEEyS9_dNS7_10__identityEEEvT0_PT3_T1_NS0_13GridEvenShareISN_EET2_T4__param_3+32];
	ld.param.u32 	%r1, [_ZN3cub18CUB_300001_SM_10006detail6reduce18DeviceReduceKernelINS2_10policy_hubIdyN4cuda3std3__44plusIdEEE10Policy1000EN6thrust24THRUST_300001_SM_1000_NS6detail15normal_iteratorINSD_10device_ptrIdEEEEyS9_dNS7_10__identityEEEvT0_PT3_T1_NS0_13GridEvenShareISN_EET2_T4__param_3+40];
	ld.param.u64 	%rd26, [_ZN3cub18CUB_300001_SM_10006detail6reduce18DeviceReduceKernelINS2_10policy_hubIdyN4cuda3std3__44plusIdEEE10Policy1000EN6thrust24THRUST_300001_SM_1000_NS6detail15normal_iteratorINSD_10device_ptrIdEEEEyS9_dNS7_10__identityEEEvT0_PT3_T1_NS0_13GridEvenShareISN_EET2_T4__param_0];
	cvta.to.global.u64 	%rd2, %rd26;
	mov.u32 	%r2, %ctaid.x;
	mul.lo.s32 	%r50, %r1, 3584;
	cvt.s64.s32 	%rd3, %r50;
	mul.lo.s32 	%r51, %r2, 3584;
	cvt.u64.u32 	%rd4, %r51;
	sub.s64 	%rd5, %rd1, %rd4;
	setp.gt.u64 	%p1, %rd5, 3583;
	@%p1 bra 	$L__BB5_25;
	cvt.u32.u64 	%r136, %rd4;
	cvt.u32.u64 	%r3, %rd1;
	sub.s32 	%r4, %r3, %r136;
	mov.u32 	%r5, %tid.x;
	setp.ge.s32 	%p23, %r5, %r4;
	mov.f64 	%fd332, 0d0000000000000000;
	mov.u32 	%r267, %r5;
	@%p23 bra 	$L__BB5_3;
	add.s32 	%r138, %r136, %r5;
	mul.wide.u32 	%rd60, %r138, 8;
	add.s64 	%rd61, %rd2, %rd60;
	ld.global.f64 	%fd332, [%rd61];
	add.s32 	%r267, %r5, 512;
$L__BB5_3:
	setp.ge.s32 	%p24, %r267, %r4;
	@%p24 bra 	$L__BB5_16;
	not.b32 	%r140, %r267;
	add.s32 	%r141, %r140, %r3;
	sub.s32 	%r142, %r141, %r136;
	shr.u32 	%r143, %r142, 9;
	add.s32 	%r8, %r143, 1;
	and.b32  	%r9, %r8, 15;
	setp.lt.u32 	%p25, %r142, 7680;
	@%p25 bra 	$L__BB5_7;
	and.b32  	%r144, %r8, 16777200;
	neg.s32 	%r265, %r144;
	mul.wide.u32 	%rd62, %r2, 28672;
	mul.wide.u32 	%rd63, %r267, 8;
	add.s64 	%rd64, %rd62, %rd63;
	add.s64 	%rd65, %rd64, %rd2;
	add.s64 	%rd101, %rd65, 32768;
$L__BB5_6:
	.pragma "nounroll";
	ld.global.f64 	%fd167, [%rd101+-32768];
	add.f64 	%fd168, %fd332, %fd167;
	ld.global.f64 	%fd169, [%rd101+-28672];
	add.f64 	%fd170, %fd168, %fd169;
	ld.global.f64 	%fd171, [%rd101+-24576];
	add.f64 	%fd172, %fd170, %fd171;
	ld.global.f64 	%fd173, [%rd101+-20480];
	add.f64 	%fd174, %fd172, %fd173;
	ld.global.f64 	%fd175, [%rd101+-16384];
	add.f64 	%fd176, %fd174, %fd175;
	ld.global.f64 	%fd177, [%rd101+-12288];
	add.f64 	%fd178, %fd176, %fd177;
	ld.global.f64 	%fd179, [%rd101+-8192];
	add.f64 	%fd180, %fd178, %fd179;
	ld.global.f64 	%fd181, [%rd101+-4096];
	add.f64 	%fd182, %fd180, %fd181;
	ld.global.f64 	%fd183, [%rd101];
	add.f64 	%fd184, %fd182, %fd183;
	ld.global.f64 	%fd185, [%rd101+4096];
	add.f64 	%fd186, %fd184, %fd185;
	ld.global.f64 	%fd187, [%rd101+8192];
	add.f64 	%fd188, %fd186, %fd187;
	ld.global.f64 	%fd189, [%rd101+12288];
	add.f64 	%fd190, %fd188, %fd189;
	ld.global.f64 	%fd191, [%rd101+16384];
	add.f64 	%fd192, %fd190, %fd191;
	ld.global.f64 	%fd193, [%rd101+20480];
	add.f64 	%fd194, %fd192, %fd193;
	ld.global.f64 	%fd195, [%rd101+24576];
	add.f64 	%fd196, %fd194, %fd195;
	ld.global.f64 	%fd197, [%rd101+28672];
	add.f64 	%fd332, %fd196, %fd197;
	add.s32 	%r267, %r267, 8192;
	add.s32 	%r265, %r265, 16;
	add.s64 	%rd101, %rd101, 65536;
	setp.ne.s32 	%p26, %r265, 0;
	@%p26 bra 	$L__BB5_6;
$L__BB5_7:
	setp.eq.s32 	%p27, %r9, 0;
	@%p27 bra 	$L__BB5_16;
	and.b32  	%r16, %r8, 7;
	setp.lt.u32 	%p28, %r9, 8;
	@%p28 bra 	$L__BB5_10;
	cvt.s64.s32 	%rd66, %r267;
	add.s64 	%rd67, %rd66, %rd4;
	shl.b64 	%rd68, %rd67, 3;
	add.s64 	%rd69, %rd2, %rd68;
	ld.global.f64 	%fd199, [%rd69];
	add.f64 	%fd200, %fd332, %fd199;
	ld.global.f64 	%fd201, [%rd69+4096];
	add.f64 	%fd202, %fd200, %fd201;
	ld.global.f64 	%fd203, [%rd69+8192];
	add.f64 	%fd204, %fd202, %fd203;
	ld.global.f64 	%fd205, [%rd69+12288];
	add.f64 	%fd206, %fd204, %fd205;
	ld.global.f64 	%fd207, [%rd69+16384];
	add.f64 	%fd208, %fd206, %fd207;
	ld.global.f64 	%fd209, [%rd69+20480];
	add.f64 	%fd210, %fd208, %fd209;
	ld.global.f64 	%fd211, [%rd69+24576];
	add.f64 	%fd212, %fd210, %fd211;
	ld.global.f64 	%fd213, [%rd69+28672];
	add.f64 	%fd332, %fd212, %fd213;
	add.s32 	%r267, %r267, 4096;
$L__BB5_10:
	setp.eq.s32 	%p29, %r16, 0;
	@%p29 bra 	$L__BB5_16;
	and.b32  	%r19, %r8, 3;
	setp.lt.u32 	%p30, %r16, 4;
	@%p30 bra 	$L__BB5_13;
	cvt.s64.s32 	%rd70, %r267;
	add.s64 	%rd71, %rd70, %rd4;
	shl.b64 	%rd72, %rd71, 3;
	add.s64 	%rd73, %rd2, %rd72;
	ld.global.f64 	%fd215, [%rd73];
	add.f64 	%fd216, %fd332, %fd215;
	ld.global.f64 	%fd217, [%rd73+4096];
	add.f64 	%fd218, %fd216, %fd217;
	ld.global.f64 	%fd219, [%rd73+8192];
	add.f64 	%fd220, %fd218, %fd219;
	ld.global.f64 	%fd221, [%rd73+12288];
	add.f64 	%fd332, %fd220, %fd221;
	add.s32 	%r267, %r267, 2048;
$L__BB5_13:
	setp.eq.s32 	%p31, %r19, 0;
	@%p31 bra 	$L__BB5_16;
	mul.wide.u32 	%rd74, %r2, 28672;
	add.s64 	%rd9, %rd2, %rd74;
	neg.s32 	%r270, %r19;
$L__BB5_15:
	.pragma "nounroll";
	mul.wide.s32 	%rd75, %r267, 8;
	add.s64 	%rd76, %rd9, %rd75;
	ld.global.f64 	%fd222, [%rd76];
	add.f64 	%fd332, %fd332, %fd222;
	add.s32 	%r267, %r267, 512;
	add.s32 	%r270, %r270, 1;
	setp.ne.s32 	%p32, %r270, 0;
	@%p32 bra 	$L__BB5_15;
$L__BB5_16:
	setp.lt.s32 	%p33, %r4, 512;
	@%p33 bra 	$L__BB5_21;
	// begin inline asm
	mov.u32 %r208, %laneid;
	// end inline asm
	mov.b64 	%rd87, %fd332;
	mov.b64 	{%r210, %r215}, %rd87;
	mov.b32 	%r216, 1;
	mov.b32 	%r257, 31;
	mov.b32 	%r258, -1;
	// begin inline asm
	shfl.sync.down.b32 %r209, %r210, %r216, %r257, %r258;
	// end inline asm
	// begin inline asm
	shfl.sync.down.b32 %r214, %r215, %r216, %r257, %r258;
	// end inline asm
	mov.b64 	%rd88, {%r209, %r214};
	mov.b64 	%fd281, %rd88;
	setp.gt.s32 	%p57, %r208, 30;
	add.f64 	%fd282, %fd332, %fd281;
	selp.f64 	%fd283, %fd332, %fd282, %p57;
	mov.b64 	%rd89, %fd283;
	mov.b64 	{%r220, %r225}, %rd89;
	mov.b32 	%r226, 2;
	// begin inline asm
	shfl.sync.down.b32 %r219, %r220, %r226, %r257, %r258;
	// end inline asm
	// begin inline asm
	shfl.sync.down.b32 %r224, %r225, %r226, %r257, %r258;
	// end inline asm
	mov.b64 	%rd90, {%r219, %r224};
	mov.b64 	%fd284, %rd90;
	setp.gt.s32 	%p58, %r208, 29;
	add.f64 	%fd285, %fd283, %fd284;
	selp.f64 	%fd286, %fd283, %fd285, %p58;
	mov.b64 	%rd91, %fd286;
	mov.b64 	{%r230, %r235}, %rd91;
	mov.b32 	%r236, 4;
	// begin inline asm
	shfl.sync.down.b32 %r229, %r230, %r236, %r257, %r258;
	// end inline asm
	// begin inline asm
	shfl.sync.down.b32 %r234, %r235, %r236, %r257, %r258;
	// end inline asm
	mov.b64 	%rd92, {%r229, %r234};
	mov.b64 	%fd287, %rd92;
	setp.gt.s32 	%p59, %r208, 27;
	add.f64 	%fd288, %fd286, %fd287;
	selp.f64 	%fd289, %fd286, %fd288, %p59;
	mov.b64 	%rd93, %fd289;
	mov.b64 	{%r240, %r245}, %rd93;
	mov.b32 	%r246, 8;
	// begin inline asm
	shfl.sync.down.b32 %r239, %r240, %r246, %r257, %r258;
	// end inline asm
	// begin inline asm
	shfl.sync.down.b32 %r244, %r245, %r246, %r257, %r258;
	// end inline asm
	mov.b64 	%rd94, {%r239, %r244};
	mov.b64 	%fd290, %rd94;
	setp.gt.s32 	%p60, %r208, 23;
	add.f64 	%fd291, %fd289, %fd290;
	selp.f64 	%fd292, %fd289, %fd291, %p60;
	mov.b64 	%rd95, %fd292;
	mov.b64 	{%r250, %r255}, %rd95;
	mov.b32 	%r256, 16;
	// begin inline asm
	shfl.sync.down.b32 %r249, %r250, %r256, %r257, %r258;
	// end inline asm
	// begin inline asm
	shfl.sync.down.b32 %r254, %r255, %r256, %r257, %r258;
	// end inline asm
	mov.b64 	%rd96, {%r249, %r254};
	mov.b64 	%fd293, %rd96;
	setp.gt.s32 	%p61, %r208, 15;
	add.f64 	%fd16, %fd292, %fd293;
	selp.f64 	%fd343, %fd292, %fd16, %p61;
	setp.ne.s32 	%p62, %r208, 0;
	@%p62 bra 	$L__BB5_19;
	shr.u32 	%r259, %r5, 2;
	and.b32  	%r260, %r259, 248;
	mov.u32 	%r261, _ZZN3cub18CUB_300001_SM_10006detail6reduce18DeviceReduceKernelINS2_10policy_hubIdyN4cuda3std3__44plusIdEEE10Policy1000EN6thrust24THRUST_300001_SM_1000_NS6detail15normal_iteratorINSD_10device_ptrIdEEEEyS9_dNS7_10__identityEEEvT0_PT3_T1_NS0_13GridEvenShareISN_EET2_T4_E12temp_storage;
	add.s32 	%r262, %r261, %r260;
	st.shared.f64 	[%r262+16], %fd16;
$L__BB5_19:
	bar.sync 	0;
	setp.ne.s32 	%p63, %r5, 0;
	@%p63 bra 	$L__BB5_46;
	ld.shared.f64 	%fd294, [_ZZN3cub18CUB_300001_SM_10006detail6reduce18DeviceReduceKernelINS2_10policy_hubIdyN4cuda3std3__44plusIdEEE10Policy1000EN6thrust24THRUST_300001_SM_1000_NS6detail15normal_iteratorINSD_10device_ptrIdEEEEyS9_dNS7_10__identityEEEvT0_PT3_T1_NS0_13GridEvenShareISN_EET2_T4_E12temp_storage+24];
	add.f64 	%fd295, %fd343, %fd294;
	ld.shared.f64 	%fd296, [_ZZN3cub18CUB_300001_SM_10006detail6reduce18DeviceReduceKernelINS2_10policy_hubIdyN4cuda3std3__44plusIdEEE10Policy1000EN6thrust24THRUST_300001_SM_1000_NS6detail15normal_iteratorINSD_10device_ptrIdEEEEyS9_dNS7_10__identityEEEvT0_PT3_T1_NS0_13GridEvenShareISN_EET2_T4_E12temp_storage+32];
	add.f64 	%fd297, %fd295, %fd296;
	ld.shared.f64 	%fd298, [_ZZN3cub18CUB_300001_SM_10006detail6reduce18DeviceReduceKernelINS2_10policy_hubIdyN4cuda3std3__44plusIdEEE10Policy1000EN6thrust24THRUST_300001_SM_1000_NS6detail15normal_iteratorINSD_10device_ptrIdEEEEyS9_dNS7_10__identityEEEvT0_PT3_T1_NS0_13GridEvenShareISN_EET2_T4_E12temp_storage+40];
	add.f64 	%fd299, %fd297, %fd298;
	ld.shared.f64 	%fd300, [_ZZN3cub18CUB_300001_SM_10006detail6reduce18DeviceReduceKernelINS2_10policy_hubIdyN4cuda3std3__44plusIdEEE10Policy1000EN6thrust24THRUST_300001_SM_1000_NS6detail15normal_iteratorINSD_10device_ptrIdEEEEyS9_dNS7_10__identityEEEvT0_PT3_T1_NS0_13GridEvenShareISN_EET2_T4_E12temp_storage+48];
	add.f64 	%fd301, %fd299, %fd300;
	ld.shared.f64 	%fd302, [_ZZN3cub18CUB_300001_SM_10006detail6reduce18DeviceReduceKernelINS2_10policy_hubIdyN4cuda3std3__44plusIdEEE10Policy1000EN6thrust24THRUST_300001_SM_1000_NS6detail15normal_iteratorINSD_10device_ptrIdEEEEyS9_dNS7_10__identityEEEvT0_PT3_T1_NS0_13GridEvenShareISN_EET2_T4_E12temp_storage+56];
	add.f64 	%fd303, %fd301, %fd302;
	ld.shared.f64 	%fd304, [_ZZN3cub18CUB_300001_SM_10006detail6reduce18DeviceReduceKernelINS2_10policy_hubIdyN4cuda3std3__44plusIdEEE10Policy1000EN6thrust24THRUST_300001_SM_1000_NS6detail15normal_iteratorINSD_10device_ptrIdEEEEyS9_dNS7_10__identityEEEvT0_PT3_T1_NS0_13GridEvenShareISN_EET2_T4_E12temp_storage+64];
	add.f64 	%fd305, %fd303, %fd304;
	ld.shared.f64 	%fd306, [_ZZN3cub18CUB_300001_SM_10006detail6reduce18DeviceReduceKernelINS2_10policy_hubIdyN4cuda3std3__44plusIdEEE10Policy1000EN6thrust24THRUST_300001_SM_1000_NS6detail15normal_iteratorINSD_10device_ptrIdEEEEyS9_dNS7_10__identityEEEvT0_PT3_T1_NS0_13GridEvenShareISN_EET2_T4_E12temp_storage+72];
	add.f64 	%fd307, %fd305, %fd306;
	ld.shared.f64 	%fd308, [_ZZN3cub18CUB_300001_SM_10006detail6reduce18DeviceReduceKernelINS2_10policy_hubIdyN4cuda3std3__44plusIdEEE10Policy1000EN6thrust24THRUST_300001_SM_1000_NS6detail15normal_iteratorINSD_10device_ptrIdEEEEyS9_dNS7_10__identityEEEvT0_PT3_T1_NS0_13GridEvenShareISN_EET2_T4_E12temp_storage+80];
	add.f64 	%fd309, %fd307, %fd308;
	ld.shared.f64 	%fd310, [_ZZN3cub18CUB_300001_SM_10006detail6reduce18DeviceReduceKernelINS2_10policy_hubIdyN4cuda3std3__44plusIdEEE10Policy1000EN6thrust24THRUST_300001_SM_1000_NS6detail15normal_iteratorINSD_10device_ptrIdEEEEyS9_dNS7_10__identityEEEvT0_PT3_T1_NS0_13GridEvenShareISN_EET2_T4_E12temp_storage+88];
	add.f64 	%fd311, %fd309, %fd310;
	ld.shared.f64 	%fd312, [_ZZN3cub18CUB_300001_SM_10006detail6reduce18DeviceReduceKernelINS2_10policy_hubIdyN4cuda3std3__44plusIdEEE10Policy1000EN6thrust24THRUST_300001_SM_1000_NS6detail15normal_iteratorINSD_10device_ptrIdEEEEyS9_dNS7_10__identityEEEvT0_PT3_T1_NS0_13GridEvenShareISN_EET2_T4_E12temp_storage+96];
	add.f64 	%fd313, %fd311, %fd312;
	ld.shared.f64 	%fd314, [_ZZN3cub18CUB_300001_SM_10006detail6reduce18DeviceReduceKernelINS2_10policy_hubIdyN4cuda3std3__44plusIdEEE10Policy1000EN6thrust24THRUST_300001_SM_1000_NS6detail15normal_iteratorINSD_10device_ptrIdEEEEyS9_dNS7_10__identityEEEvT0_PT3_T1_NS0_13GridEvenShareISN_EET2_T4_E12temp_storage+104];
	add.f64 	%fd315, %fd313, %fd314;
	ld.shared.f64 	%fd316, [_ZZN3cub18CUB_300001_SM_10006detail6reduce18DeviceReduceKernelINS2_10policy_hubIdyN4cuda3std3__44plusIdEEE10Policy1000EN6thrust24THRUST_300001_SM_1000_NS6detail15normal_iteratorINSD_10device_ptrIdEEEEyS9_dNS7_10__identityEEEvT0_PT3_T1_NS0_13GridEvenShareISN_EET2_T4_E12temp_storage+112];
	add.f64 	%fd317, %fd315, %fd316;
	ld.shared.f64 	%fd318, [_ZZN3cub18CUB_300001_SM_10006detail6reduce18DeviceReduceKernelINS2_10policy_hubIdyN4cuda3std3__44plusIdEEE10Policy1000EN6thrust24THRUST_300001_SM_1000_NS6detail15normal_iteratorINSD_10device_ptrIdEEEEyS9_dNS7_10__identityEEEvT0_PT3_T1_NS0_13GridEvenShareISN_EET2_T4_E12temp_storage+120];
	add.f64 	%fd319, %fd317, %fd318;
	ld.shared.f64 	%fd320, [_ZZN3cub18CUB_300001_SM_10006detail6reduce18DeviceReduceKernelINS2_10policy_hubIdyN4cuda3std3__44plusIdEEE10Policy1000EN6thrust24THRUST_300001_SM_1000_NS6detail15normal_iteratorINSD_10device_ptrIdEEEEyS9_dNS7_10__identityEEEvT0_PT3_T1_NS0_13GridEvenShareISN_EET2_T4_E12temp_storage+128];
	add.f64 	%fd321, %fd319, %fd320;
	ld.shared.f64 	%fd322, [_ZZN3cub18CUB_300001_SM_10006detail6reduce18DeviceReduceKernelINS2_10policy_hubIdyN4cuda3std3__44plusIdEEE10Policy1000EN6thrust24THRUST_300001_SM_1000_NS6detail15normal_iteratorINSD_10device_ptrIdEEEEyS9_dNS7_10__identityEEEvT0_PT3_T1_NS0_13GridEvenShareISN_EET2_T4_E12temp_storage+136];
	add.f64 	%fd343, %fd321, %fd322;
	bra.uni 	$L__BB5_46;
$L__BB5_21:
	// begin inline asm
	mov.u32 %r145, %laneid;
	// end inline asm
	and.b32  	%r196, %r5, 992;
	add.s32 	%r197, %r196, 32;
	setp.gt.s32 	%p34, %r197, %r4;
	not.b32 	%r198, %r196;
	add.s32 	%r199, %r4, %r198;
	selp.b32 	%r194, %r199, 31, %p34;
	mov.b64 	%rd77, %fd332;
	mov.b64 	{%r147, %r152}, %rd77;
	mov.b32 	%r153, 1;
	mov.b32 	%r195, -1;
	// begin inline asm
	shfl.sync.down.b32 %r146, %r147, %r153, %r194, %r195;
	// end inline asm
	// begin inline asm
	shfl.sync.down.b32 %r151, %r152, %r153, %r194, %r195;
	// end inline asm
	mov.b64 	%rd78, {%r146, %r151};
	mov.b64 	%fd223, %rd78;
	setp.lt.s32 	%p35, %r145, %r194;
	add.f64 	%fd224, %fd332, %fd223;
	selp.f64 	%fd225, %fd224, %fd332, %p35;
	mov.b64 	%rd79, %fd225;
	mov.b64 	{%r157, %r162}, %rd79;
	mov.b32 	%r163, 2;
	// begin inline asm
	shfl.sync.down.b32 %r156, %r157, %r163, %r194, %r195;
	// end inline asm
	// begin inline asm
	shfl.sync.down.b32 %r161, %r162, %r163, %r194, %r195;
	// end inline asm
	mov.b64 	%rd80, {%r156, %r161};
	mov.b64 	%fd226, %rd80;
	add.s32 	%r200, %r145, 2;
	setp.gt.s32 	%p36, %r200, %r194;
	add.f64 	%fd227, %fd225, %fd226;
	selp.f64 	%fd228, %fd225, %fd227, %p36;
	mov.b64 	%rd81, %fd228;
	mov.b64 	{%r167, %r172}, %rd81;
	mov.b32 	%r173, 4;
	// begin inline asm
	shfl.sync.down.b32 %r166, %r167, %r173, %r194, %r195;
	// end inline asm
	// begin inline asm
	shfl.sync.down.b32 %r171, %r172, %r173, %r194, %r195;
	// end inline asm
	mov.b64 	%rd82, {%r166, %r171};
	mov.b64 	%fd229, %rd82;
	add.s32 	%r201, %r145, 4;
	setp.gt.s32 	%p37, %r201, %r194;
	add.f64 	%fd230, %fd228, %fd229;
	selp.f64 	%fd231, %fd228, %fd230, %p37;
	mov.b64 	%rd83, %fd231;
	mov.b64 	{%r177, %r182}, %rd83;
	mov.b32 	%r183, 8;
	// begin inline asm
	shfl.sync.down.b32 %r176, %r177, %r183, %r194, %r195;
	// end inline asm
	// begin inline asm
	shfl.sync.down.b32 %r181, %r182, %r183, %r194, %r195;
	// end inline asm
	mov.b64 	%rd84, {%r176, %r181};
	mov.b64 	%fd232, %rd84;
	add.s32 	%r202, %r145, 8;
	setp.gt.s32 	%p38, %r202, %r194;
	add.f64 	%fd233, %fd231, %fd232;
	selp.f64 	%fd234, %fd231, %fd233, %p38;
	mov.b64 	%rd85, %fd234;
	mov.b64 	{%r187, %r192}, %rd85;
	mov.b32 	%r193, 16;
	// begin inline asm
	shfl.sync.down.b32 %r186, %r187, %r193, %r194, %r195;
	// end inline asm
	// begin inline asm
	shfl.sync.down.b32 %r191, %r192, %r193, %r194, %r195;
	// end inline asm
	mov.b64 	%rd86, {%r186, %r191};
	mov.b64 	%fd235, %rd86;
	add.s32 	%r203, %r145, 16;
	setp.gt.s32 	%p39, %r203, %r194;
	add.f64 	%fd236, %fd234, %fd235;
	selp.f64 	%fd343, %fd234, %fd236, %p39;
	setp.ne.s32 	%p40, %r145, 0;
	@%p40 bra 	$L__BB5_23;
	shr.u32 	%r204, %r5, 2;
	and.b32  	%r205, %r204, 248;
	mov.u32 	%r206, _ZZN3cub18CUB_300001_SM_10006detail6reduce18DeviceReduceKernelINS2_10policy_hubIdyN4cuda3std3__44plusIdEEE10Policy1000EN6thrust24THRUST_300001_SM_1000_NS6detail15normal_iteratorINSD_10device_ptrIdEEEEyS9_dNS7_10__identityEEEvT0_PT3_T1_NS0_13GridEvenShareISN_EET2_T4_E12temp_storage;
	add.s32 	%r207, %r206, %r205;
	st.shared.f64 	[%r207+16], %fd343;
$L__BB5_23:
	bar.sync 	0;
	setp.ne.s32 	%p41, %r5, 0;
	@%p41 bra 	$L__BB5_46;
	setp.gt.s32 	%p42, %r4, 32;
	ld.shared.f64 	%fd237, [_ZZN3cub18CUB_300001_SM_10006detail6reduce18DeviceReduceKernelINS2_10policy_hubIdyN4cuda3std3__44plusIdEEE10Policy1000EN6thrust24THRUST_300001_SM_1000_NS6detail15normal_iteratorINSD_10device_ptrIdEEEEyS9_dNS7_10__identityEEEvT0_PT3_T1_NS0_13GridEvenShareISN_EET2_T4_E12temp_storage+24];
	add.f64 	%fd238, %fd343, %fd237;
	selp.f64 	%fd239, %fd238, %fd343, %p42;
	setp.gt.s32 	%p43, %r4, 64;
	ld.shared.f64 	%fd240, [_ZZN3cub18CUB_300001_SM_10006detail6reduce18DeviceReduceKernelINS2_10policy_hubIdyN4cuda3std3__44plusIdEEE10Policy1000EN6thrust24THRUST_300001_SM_1000_NS6detail15normal_iteratorINSD_10device_ptrIdEEEEyS9_dNS7_10__identityEEEvT0_PT3_T1_NS0_13GridEvenShareISN_EET2_T4_E12temp_storage+32];
	add.f64 	%fd241, %fd240, %fd239;
	selp.f64 	%fd242, %fd241, %fd239, %p43;
	setp.gt.s32 	%p44, %r4, 96;
	ld.shared.f64 	%fd243, [_ZZN3cub18CUB_300001_SM_10006detail6reduce18DeviceReduceKernelINS2_10policy_hubIdyN4cuda3std3__44plusIdEEE10Policy1000EN6thrust24THRUST_300001_SM_1000_NS6detail15normal_iteratorINSD_10device_ptrIdEEEEyS9_dNS7_10__identityEEEvT0_PT3_T1_NS0_13GridEvenShareISN_EET2_T4_E12temp_storage+40];
	add.f64 	%fd244, %fd243, %fd242;
	selp.f64 	%fd245, %fd244, %fd242, %p44;
	setp.gt.s32 	%p45, %r4, 128;
	ld.shared.f64 	%fd246, [_ZZN3cub18CUB_300001_SM_10006detail6reduce18DeviceReduceKernelINS2_10policy_hubIdyN4cuda3std3__44plusIdEEE10Policy1000EN6thrust24THRUST_300001_SM_1000_NS6detail15normal_iteratorINSD_10device_ptrIdEEEEyS9_dNS7_10__identityEEEvT0_PT3_T1_NS0_13GridEvenShareISN_EET2_T4_E12temp_storage+48];
	add.f64 	%fd247, %fd246, %fd245;
	selp.f64 	%fd248, %fd247, %fd245, %p45;
	setp.gt.s32 	%p46, %r4, 160;
	ld.shared.f64 	%fd249, [_ZZN3cub18CUB_300001_SM_10006detail6reduce18DeviceReduceKernelINS2_10policy_hubIdyN4cuda3std3__44plusIdEEE10Policy1000EN6thrust24THRUST_300001_SM_1000_NS6detail15normal_iteratorINSD_10device_ptrIdEEEEyS9_dNS7_10__identityEEEvT0_PT3_T1_NS0_13GridEvenShareISN_EET2_T4_E12temp_storage+56];
	add.f64 	%fd250, %fd249, %fd248;
	selp.f64 	%fd251, %fd250, %fd248, %p46;
	setp.gt.s32 	%p47, %r4, 192;
	ld.shared.f64 	%fd252, [_ZZN3cub18CUB_300001_SM_10006detail6reduce18DeviceReduceKernelINS2_10policy_hubIdyN4cuda3std3__44plusIdEEE10Policy1000EN6thrust24THRUST_300001_SM_1000_NS6detail15normal_iteratorINSD_10device_ptrIdEEEEyS9_dNS7_10__identityEEEvT0_PT3_T1_NS0_13GridEvenShareISN_EET2_T4_E12temp_storage+64];
	add.f64 	%fd253, %fd252, %fd251;
	selp.f64 	%fd254, %fd253, %fd251, %p47;
	setp.gt.s32 	%p48, %r4, 224;
	ld.shared.f64 	%fd255, [_ZZN3cub18CUB_300001_SM_10006detail6reduce18DeviceReduceKernelINS2_10policy_hubIdyN4cuda3std3__44plusIdEEE10Policy1000EN6thrust24THRUST_300001_SM_1000_NS6detail15normal_iteratorINSD_10device_ptrIdEEEEyS9_dNS7_10__identityEEEvT0_PT3_T1_NS0_13GridEvenShareISN_EET2_T4_E12temp_storage+72];
	add.f64 	%fd256, %fd255, %fd254;
	selp.f64 	%fd257, %fd256, %fd254, %p48;
	setp.gt.s32 	%p49, %r4, 256;
	ld.shared.f64 	%fd258, [_ZZN3cub18CUB_300001_SM_10006detail6reduce18DeviceReduceKernelINS2_10policy_hubIdyN4cuda3std3__44plusIdEEE10Policy1000EN6thrust24THRUST_300001_SM_1000_NS6detail15normal_iteratorINSD_10device_ptrIdEEEEyS9_dNS7_10__identityEEEvT0_PT3_T1_NS0_13GridEvenShareISN_EET2_T4_E12temp_storage+80];
	add.f64 	%fd259, %fd258, %fd257;
	selp.f64 	%fd260, %fd259, %fd257, %p49;
	setp.gt.s32 	%p50, %r4, 288;
	ld.shared.f64 	%fd261, [_ZZN3cub18CUB_300001_SM_10006detail6reduce18DeviceReduceKernelINS2_10policy_hubIdyN4cuda3std3__44plusIdEEE10Policy1000EN6thrust24THRUST_300001_SM_1000_NS6detail15normal_iteratorINSD_10device_ptrIdEEEEyS9_dNS7_10__identityEEEvT0_PT3_T1_NS0_13GridEvenShareISN_EET2_T4_E12temp_storage+88];
	add.f64 	%fd262, %fd261, %fd260;
	selp.f64 	%fd263, %fd262, %fd260, %p50;
	setp.gt.s32 	%p51, %r4, 320;
	ld.shared.f64 	%fd264, [_ZZN3cub18CUB_300001_SM_10006detail6reduce18DeviceReduceKernelINS2_10policy_hubIdyN4cuda3std3__44plusIdEEE10Policy1000EN6thrust24THRUST_300001_SM_1000_NS6detail15normal_iteratorINSD_10device_ptrIdEEEEyS9_dNS7_10__identityEEEvT0_PT3_T1_NS0_13GridEvenShareISN_EET2_T4_E12temp_storage+96];
	add.f64 	%fd265, %fd264, %fd263;
	selp.f64 	%fd266, %fd265, %fd263, %p51;
	setp.gt.s32 	%p52, %r4, 352;
	ld.shared.f64 	%fd267, [_ZZN3cub18CUB_300001_SM_10006detail6reduce18DeviceReduceKernelINS2_10policy_hubIdyN4cuda3std3__44plusIdEEE10Policy1000EN6thrust24THRUST_300001_SM_1000_NS6detail15normal_iteratorINSD_10device_ptrIdEEEEyS9_dNS7_10__identityEEEvT0_PT3_T1_NS0_13GridEvenShareISN_EET2_T4_E12temp_storage+104];
	add.f64 	%fd268, %fd267, %fd266;
	selp.f64 	%fd269, %fd268, %fd266, %p52;
	setp.gt.s32 	%p53, %r4, 384;
	ld.shared.f64 	%fd270, [_ZZN3cub18CUB_300001_SM_10006detail6reduce18DeviceReduceKernelINS2_10policy_hubIdyN4cuda3std3__44plusIdEEE10Policy1000EN6thrust24THRUST_300001_SM_1000_NS6detail15normal_iteratorINSD_10device_ptrIdEEEEyS9_dNS7_10__identityEEEvT0_PT3_T1_NS0_13GridEvenShareISN_EET2_T4_E12temp_storage+112];
	add.f64 	%fd271, %fd270, %fd269;
	selp.f64 	%fd272, %fd271, %fd269, %p53;
	setp.gt.s32 	%p54, %r4, 416;
	ld.shared.f64 	%fd273, [_ZZN3cub18CUB_300001_SM_10006detail6reduce18DeviceReduceKernelINS2_10policy_hubIdyN4cuda3std3__44plusIdEEE10Policy1000EN6thrust24THRUST_300001_SM_1000_NS6detail15normal_iteratorINSD_10device_ptrIdEEEEyS9_dNS7_10__identityEEEvT0_PT3_T1_NS0_13GridEvenShareISN_EET2_T4_E12temp_storage+120];
	add.f64 	%fd274, %fd273, %fd272;
	selp.f64 	%fd275, %fd274, %fd272, %p54;
	setp.gt.s32 	%p55, %r4, 448;
	ld.shared.f64 	%fd276, [_ZZN3cub18CUB_300001_SM_10006detail6reduce18DeviceReduceKernelINS2_10policy_hubIdyN4cuda3std3__44plusIdEEE10Policy1000EN6thrust24THRUST_300001_SM_1000_NS6detail15normal_iteratorINSD_10device_ptrIdEEEEyS9_dNS7_10__identityEEEvT0_PT3_T1_NS0_13GridEvenShareISN_EET2_T4_E12temp_storage+128];
	add.f64 	%fd277, %fd276, %fd275;
	selp.f64 	%fd278, %fd277, %fd275, %p55;
	setp.gt.s32 	%p56, %r4, 480;
	ld.shared.f64 	%fd279, [_ZZN3cub18CUB_300001_SM_10006detail6reduce18DeviceReduceKernelINS2_10policy_hubIdyN4cuda3std3__44plusIdEEE10Policy1000EN6thrust24THRUST_300001_SM_1000_NS6detail15normal_iteratorINSD_10device_ptrIdEEEEyS9_dNS7_10__identityEEEvT0_PT3_T1_NS0_13GridEvenShareISN_EET2_T4_E12temp_storage+136];
	add.f64 	%fd280, %fd279, %fd278;
	selp.f64 	%fd343, %fd280, %fd278, %p56;
	bra.uni 	$L__BB5_46;
$L__BB5_25:
	cvt.u32.u64 	%r52, %rd4;
	mov.u32 	%r27, %tid.x;
	add.s32 	%r53, %r52, %r27;
	mul.wide.u32 	%rd27, %r53, 8;
	add.s64 	%rd28, %rd2, %rd27;
	ld.global.f64 	%fd41, [%rd28];
	ld.global.f64 	%fd42, [%rd28+4096];
	ld.global.f64 	%fd43, [%rd28+8192];
	ld.global.f64 	%fd44, [%rd28+12288];
	ld.global.f64 	%fd45, [%rd28+16384];
	ld.global.f64 	%fd46, [%rd28+20480];
	ld.global.f64 	%fd47, [%rd28+24576];
	add.f64 	%fd48, %fd41, %fd42;
	add.f64 	%fd49, %fd48, %fd43;
	add.f64 	%fd50, %fd49, %fd44;
	add.f64 	%fd51, %fd50, %fd45;
	add.f64 	%fd52, %fd51, %fd46;
	add.f64 	%fd342, %fd52, %fd47;
	setp.lt.u64 	%p2, %rd5, %rd3;
	@%p2 bra 	$L__BB5_42;
	cvt.u32.u64 	%r55, %rd3;
	cvt.u64.u32 	%rd10, %r27;
	add.s64 	%rd103, %rd4, %rd3;
	cvt.u32.u64 	%r28, %rd1;
	not.b32 	%r57, %r27;
	add.s32 	%r58, %r57, %r28;
	sub.s32 	%r59, %r58, %r55;
	sub.s32 	%r272, %r59, %r52;
	add.s64 	%rd29, %rd103, %rd10;
	shl.b64 	%rd30, %rd29, 3;
	add.s64 	%rd31, %rd30, %rd2;
	add.s64 	%rd102, %rd31, 32768;
	mov.b32 	%r273, 0;
	mov.u64 	%rd104, %rd4;
$L__BB5_27:
	cvt.s64.s32 	%rd16, %r50;
	add.s64 	%rd104, %rd104, %rd16;
	add.s64 	%rd32, %rd1, -3584;
	setp.gt.u64 	%p3, %rd104, %rd32;
	@%p3 bra 	$L__BB5_29;
	mul.lo.s32 	%r61, %r1, 3584;
	cvt.s64.s32 	%rd33, %r61;
	add.s64 	%rd34, %rd104, %rd10;
	shl.b64 	%rd35, %rd34, 3;
	add.s64 	%rd36, %rd2, %rd35;
	ld.global.f64 	%fd53, [%rd36];
	ld.global.f64 	%fd54, [%rd36+4096];
	ld.global.f64 	%fd55, [%rd36+8192];
	ld.global.f64 	%fd56, [%rd36+12288];
	ld.global.f64 	%fd57, [%rd36+16384];
	ld.global.f64 	%fd58, [%rd36+20480];
	ld.global.f64 	%fd59, [%rd36+24576];
	add.f64 	%fd60, %fd342, %fd53;
	add.f64 	%fd61, %fd60, %fd54;
	add.f64 	%fd62, %fd61, %fd55;
	add.f64 	%fd63, %fd62, %fd56;
	add.f64 	%fd64, %fd63, %fd57;
	add.f64 	%fd65, %fd64, %fd58;
	add.f64 	%fd342, %fd65, %fd59;
	sub.s64 	%rd37, %rd1, %rd104;
	setp.lt.u64 	%p4, %rd37, %rd33;
	add.s32 	%r273, %r273, 1;
	add.s64 	%rd103, %rd103, %rd33;
	sub.s32 	%r272, %r272, %r61;
	mul.wide.s32 	%rd38, %r61, 8;
	add.s64 	%rd102, %rd102, %rd38;
	@%p4 bra 	$L__BB5_42;
	bra.uni 	$L__BB5_27;
$L__BB5_29:
	setp.le.u64 	%p5, %rd1, %rd104;
	cvt.u32.u64 	%r62, %rd104;
	cvt.u32.u64 	%r63, %rd1;
	sub.s32 	%r64, %r63, %r62;
	setp.ge.s32 	%p6, %r27, %r64;
	or.pred  	%p7, %p5, %p6;
	@%p7 bra 	$L__BB5_42;
	cvt.u32.u64 	%r66, %rd16;
	cvt.u32.u64 	%r67, %rd4;
	not.b32 	%r68, %r27;
	add.s32 	%r69, %r68, %r28;
	add.s32 	%r70, %r66, %r67;
	sub.s32 	%r71, %r69, %r70;
	mul.lo.s32 	%r72, %r1, %r273;
	mad.lo.s32 	%r73, %r72, -3584, %r71;
	shr.u32 	%r74, %r73, 9;
	add.s32 	%r34, %r74, 1;
	and.b32  	%r35, %r34, 15;
	setp.lt.u32 	%p8, %r73, 7680;
	mov.u32 	%r276, %r27;
	@%p8 bra 	$L__BB5_33;
	shr.u32 	%r75, %r272, 9;
	add.s32 	%r76, %r75, 1;
	and.b32  	%r77, %r76, 16777200;
	neg.s32 	%r274, %r77;
	mov.u32 	%r276, %r27;
$L__BB5_32:
	.pragma "nounroll";
	ld.global.f64 	%fd67, [%rd102+-32768];
	add.f64 	%fd68, %fd342, %fd67;
	ld.global.f64 	%fd69, [%rd102+-28672];
	add.f64 	%fd70, %fd68, %fd69;
	ld.global.f64 	%fd71, [%rd102+-24576];
	add.f64 	%fd72, %fd70, %fd71;
	ld.global.f64 	%fd73, [%rd102+-20480];
	add.f64 	%fd74, %fd72, %fd73;
	ld.global.f64 	%fd75, [%rd102+-16384];
	add.f64 	%fd76, %fd74, %fd75;
	ld.global.f64 	%fd77, [%rd102+-12288];
	add.f64 	%fd78, %fd76, %fd77;
	ld.global.f64 	%fd79, [%rd102+-8192];
	add.f64 	%fd80, %fd78, %fd79;
	ld.global.f64 	%fd81, [%rd102+-4096];
	add.f64 	%fd82, %fd80, %fd81;
	ld.global.f64 	%fd83, [%rd102];
	add.f64 	%fd84, %fd82, %fd83;
	ld.global.f64 	%fd85, [%rd102+4096];
	add.f64 	%fd86, %fd84, %fd85;
	ld.global.f64 	%fd87, [%rd102+8192];
	add.f64 	%fd88, %fd86, %fd87;
	ld.global.f64 	%fd89, [%rd102+12288];
	add.f64 	%fd90, %fd88, %fd89;
	ld.global.f64 	%fd91, [%rd102+16384];
	add.f64 	%fd92, %fd90, %fd91;
	ld.global.f64 	%fd93, [%rd102+20480];
	add.f64 	%fd94, %fd92, %fd93;
	ld.global.f64 	%fd95, [%rd102+24576];
	add.f64 	%fd96, %fd94, %fd95;
	ld.global.f64 	%fd97, [%rd102+28672];
	add.f64 	%fd342, %fd96, %fd97;
	add.s32 	%r276, %r276, 8192;
	add.s32 	%r274, %r274, 16;
	add.s64 	%rd102, %rd102, 65536;
	setp.ne.s32 	%p9, %r274, 0;
	@%p9 bra 	$L__BB5_32;
$L__BB5_33:
	setp.eq.s32 	%p10, %r35, 0;
	@%p10 bra 	$L__BB5_42;
	and.b32  	%r42, %r34, 7;
	setp.lt.u32 	%p11, %r35, 8;
	@%p11 bra 	$L__BB5_36;
	cvt.u64.u32 	%rd39, %r276;
	add.s64 	%rd40, %rd104, %rd39;
	shl.b64 	%rd41, %rd40, 3;
	add.s64 	%rd42, %rd2, %rd41;
	ld.global.f64 	%fd99, [%rd42];
	add.f64 	%fd100, %fd342, %fd99;
	ld.global.f64 	%fd101, [%rd42+4096];
	add.f64 	%fd102, %fd100, %fd101;
	ld.global.f64 	%fd103, [%rd42+8192];
	add.f64 	%fd104, %fd102, %fd103;
	ld.global.f64 	%fd105, [%rd42+12288];
	add.f64 	%fd106, %fd104, %fd105;
	ld.global.f64 	%fd107, [%rd42+16384];
	add.f64 	%fd108, %fd106, %fd107;
	ld.global.f64 	%fd109, [%rd42+20480];
	add.f64 	%fd110, %fd108, %fd109;
	ld.global.f64 	%fd111, [%rd42+24576];
	add.f64 	%fd112, %fd110, %fd111;
	ld.global.f64 	%fd113, [%rd42+28672];
	add.f64 	%fd342, %fd112, %fd113;
	add.s32 	%r276, %r276, 4096;
$L__BB5_36:
	setp.eq.s32 	%p12, %r42, 0;
	@%p12 bra 	$L__BB5_42;
	setp.lt.u32 	%p13, %r42, 4;
	@%p13 bra 	$L__BB5_39;
	cvt.u64.u32 	%rd43, %r276;
	add.s64 	%rd44, %rd104, %rd43;
	shl.b64 	%rd45, %rd44, 3;
	add.s64 	%rd46, %rd2, %rd45;
	ld.global.f64 	%fd115, [%rd46];
	add.f64 	%fd116, %fd342, %fd115;
	ld.global.f64 	%fd117, [%rd46+4096];
	add.f64 	%fd118, %fd116, %fd117;
	ld.global.f64 	%fd119, [%rd46+8192];
	add.f64 	%fd120, %fd118, %fd119;
	ld.global.f64 	%fd121, [%rd46+12288];
	add.f64 	%fd342, %fd120, %fd121;
	add.s32 	%r276, %r276, 2048;
$L__BB5_39:
	and.b32  	%r78, %r34, 3;
	setp.eq.s32 	%p14, %r78, 0;
	@%p14 bra 	$L__BB5_42;
	cvt.u64.u32 	%rd47, %r276;
	add.s64 	%rd48, %rd47, %rd103;
	shl.b64 	%rd49, %rd48, 3;
	add.s64 	%rd106, %rd2, %rd49;
	cvt.u16.u32 	%rs1, %r272;
	shr.u16 	%rs2, %rs1, 9;
	add.s16 	%rs3, %rs2, 1;
	cvt.u32.u16 	%r79, %rs3;
	and.b32  	%r80, %r79, 3;
	neg.s32 	%r279, %r80;
$L__BB5_41:
	.pragma "nounroll";
	ld.global.f64 	%fd122, [%rd106];
	add.f64 	%fd342, %fd342, %fd122;
	add.s64 	%rd106, %rd106, 4096;
	add.s32 	%r279, %r279, 1;
	setp.ne.s32 	%p15, %r279, 0;
	@%p15 bra 	$L__BB5_41;
$L__BB5_42:
	// begin inline asm
	mov.u32 %r81, %laneid;
	// end inline asm
	mov.b64 	%rd50, %fd342;
	mov.b64 	{%r83, %r88}, %rd50;
	mov.b32 	%r89, 1;
	mov.b32 	%r130, 31;
	mov.b32 	%r131, -1;
	// begin inline asm
	shfl.sync.down.b32 %r82, %r83, %r89, %r130, %r131;
	// end inline asm
	// begin inline asm
	shfl.sync.down.b32 %r87, %r88, %r89, %r130, %r131;
	// end inline asm
	mov.b64 	%rd51, {%r82, %r87};
	mov.b64 	%fd123, %rd51;
	setp.gt.s32 	%p16, %r81, 30;
	add.f64 	%fd124, %fd342, %fd123;
	selp.f64 	%fd125, %fd342, %fd124, %p16;
	mov.b64 	%rd52, %fd125;
	mov.b64 	{%r93, %r98}, %rd52;
	mov.b32 	%r99, 2;
	// begin inline asm
	shfl.sync.down.b32 %r92, %r93, %r99, %r130, %r131;
	// end inline asm
	// begin inline asm
	shfl.sync.down.b32 %r97, %r98, %r99, %r130, %r131;
	// end inline asm
	mov.b64 	%rd53, {%r92, %r97};
	mov.b64 	%fd126, %rd53;
	setp.gt.s32 	%p17, %r81, 29;
	add.f64 	%fd127, %fd125, %fd126;
	selp.f64 	%fd128, %fd125, %fd127, %p17;
	mov.b64 	%rd54, %fd128;
	mov.b64 	{%r103, %r108}, %rd54;
	mov.b32 	%r109, 4;
	// begin inline asm
	shfl.sync.down.b32 %r102, %r103, %r109, %r130, %r131;
	// end inline asm
	// begin inline asm
	shfl.sync.down.b32 %r107, %r108, %r109, %r130, %r131;
	// end inline asm
	mov.b64 	%rd55, {%r102, %r107};
	mov.b64 	%fd129, %rd55;
	setp.gt.s32 	%p18, %r81, 27;
	add.f64 	%fd130, %fd128, %fd129;
	selp.f64 	%fd131, %fd128, %fd130, %p18;
	mov.b64 	%rd56, %fd131;
	mov.b64 	{%r113, %r118}, %rd56;
	mov.b32 	%r119, 8;
	// begin inline asm
	shfl.sync.down.b32 %r112, %r113, %r119, %r130, %r131;
	// end inline asm
	// begin inline asm
	shfl.sync.down.b32 %r117, %r118, %r119, %r130, %r131;
	// end inline asm
	mov.b64 	%rd57, {%r112, %r117};
	mov.b64 	%fd132, %rd57;
	setp.gt.s32 	%p19, %r81, 23;
	add.f64 	%fd133, %fd131, %fd132;
	selp.f64 	%fd134, %fd131, %fd133, %p19;
	mov.b64 	%rd58, %fd134;
	mov.b64 	{%r123, %r128}, %rd58;
	mov.b32 	%r129, 16;
	// begin inline asm
	shfl.sync.down.b32 %r122, %r123, %r129, %r130, %r131;
	// end inline asm
	// begin inline asm
	shfl.sync.down.b32 %r127, %r128, %r129, %r130, %r131;
	// end inline asm
	mov.b64 	%rd59, {%r122, %r127};
	mov.b64 	%fd135, %rd59;
	setp.gt.s32 	%p20, %r81, 15;
	add.f64 	%fd37, %fd134, %fd135;
	selp.f64 	%fd343, %fd134, %fd37, %p20;
	setp.ne.s32 	%p21, %r81, 0;
	@%p21 bra 	$L__BB5_44;
	shr.u32 	%r132, %r27, 2;
	and.b32  	%r133, %r132, 248;
	mov.u32 	%r134, _ZZN3cub18CUB_300001_SM_10006detail6reduce18DeviceReduceKernelINS2_10policy_hubIdyN4cuda3std3__44plusIdEEE10Policy1000EN6thrust24THRUST_300001_SM_1000_NS6detail15normal_iteratorINSD_10device_ptrIdEEEEyS9_dNS7_10__identityEEEvT0_PT3_T1_NS0_13GridEvenShareISN_EET2_T4_E12temp_storage;
	add.s32 	%r135, %r134, %r133;
	st.shared.f64 	[%r135+16], %fd37;
$L__BB5_44:
	bar.sync 	0;
	setp.ne.s32 	%p22, %r27, 0;
	@%p22 bra 	$L__BB5_46;
	ld.shared.f64 	%fd136, [_ZZN3cub18CUB_300001_SM_10006detail6reduce18DeviceReduceKernelINS2_10policy_hubIdyN4cuda3std3__44plusIdEEE10Policy1000EN6thrust24THRUST_300001_SM_1000_NS6detail15normal_iteratorINSD_10device_ptrIdEEEEyS9_dNS7_10__identityEEEvT0_PT3_T1_NS0_13GridEvenShareISN_EET2_T4_E12temp_storage+24];
	add.f64 	%fd137, %fd343, %fd136;
	ld.shared.f64 	%fd138, [_ZZN3cub18CUB_300001_SM_10006detail6reduce18DeviceReduceKernelINS2_10policy_hubIdyN4cuda3std3__44plusIdEEE10Policy1000EN6thrust24THRUST_300001_SM_1000_NS6detail15normal_iteratorINSD_10device_ptrIdEEEEyS9_dNS7_10__identityEEEvT0_PT3_T1_NS0_13GridEvenShareISN_EET2_T4_E12temp_storage+32];
	add.f64 	%fd139, %fd137, %fd138;
	ld.shared.f64 	%fd140, [_ZZN3cub18CUB_300001_SM_10006detail6reduce18DeviceReduceKernelINS2_10policy_hubIdyN4cuda3std3__44plusIdEEE10Policy1000EN6thrust24THRUST_300001_SM_1000_NS6detail15normal_iteratorINSD_10device_ptrIdEEEEyS9_dNS7_10__identityEEEvT0_PT3_T1_NS0_13GridEvenShareISN_EET2_T4_E12temp_storage+40];
	add.f64 	%fd141, %fd139, %fd140;
	ld.shared.f64 	%fd142, [_ZZN3cub18CUB_300001_SM_10006detail6reduce18DeviceReduceKernelINS2_10policy_hubIdyN4cuda3std3__44plusIdEEE10Policy1000EN6thrust24THRUST_300001_SM_1000_NS6detail15normal_iteratorINSD_10device_ptrIdEEEEyS9_dNS7_10__identityEEEvT0_PT3_T1_NS0_13GridEvenShareISN_EET2_T4_E12temp_storage+48];
	add.f64 	%fd143, %fd141, %fd142;
	ld.shared.f64 	%fd144, [_ZZN3cub18CUB_300001_SM_10006detail6reduce18DeviceReduceKernelINS2_10policy_hubIdyN4cuda3std3__44plusIdEEE10Policy1000EN6thrust24THRUST_300001_SM_1000_NS6detail15normal_iteratorINSD_10device_ptrIdEEEEyS9_dNS7_10__identityEEEvT0_PT3_T1_NS0_13GridEvenShareISN_EET2_T4_E12temp_storage+56];
	add.f64 	%fd145, %fd143, %fd144;
	ld.shared.f64 	%fd146, [_ZZN3cub18CUB_300001_SM_10006detail6reduce18DeviceReduceKernelINS2_10policy_hubIdyN4cuda3std3__44plusIdEEE10Policy1000EN6thrust24THRUST_300001_SM_1000_NS6detail15normal_iteratorINSD_10device_ptrIdEEEEyS9_dNS7_10__identityEEEvT0_PT3_T1_NS0_13GridEvenShareISN_EET2_T4_E12temp_storage+64];
	add.f64 	%fd147, %fd145, %fd146;
	ld.shared.f64 	%fd148, [_ZZN3cub18CUB_300001_SM_10006detail6reduce18DeviceReduceKernelINS2_10policy_hubIdyN4cuda3std3__44plusIdEEE10Policy1000EN6thrust24THRUST_300001_SM_1000_NS6detail15normal_iteratorINSD_10device_ptrIdEEEEyS9_dNS7_10__identityEEEvT0_PT3_T1_NS0_13GridEvenShareISN_EET2_T4_E12temp_storage+72];
	add.f64 	%fd149, %fd147, %fd148;
	ld.shared.f64 	%fd150, [_ZZN3cub18CUB_300001_SM_10006detail6reduce18DeviceReduceKernelINS2_10policy_hubIdyN4cuda3std3__44plusIdEEE10Policy1000EN6thrust24THRUST_300001_SM_1000_NS6detail15normal_iteratorINSD_10device_ptrIdEEEEyS9_dNS7_10__identityEEEvT0_PT3_T1_NS0_13GridEvenShareISN_EET2_T4_E12temp_storage+80];
	add.f64 	%fd151, %fd149, %fd150;
	ld.shared.f64 	%fd152, [_ZZN3cub18CUB_300001_SM_10006detail6reduce18DeviceReduceKernelINS2_10policy_hubIdyN4cuda3std3__44plusIdEEE10Policy1000EN6thrust24THRUST_300001_SM_1000_NS6detail15normal_iteratorINSD_10device_ptrIdEEEEyS9_dNS7_10__identityEEEvT0_PT3_T1_NS0_13GridEvenShareISN_EET2_T4_E12temp_storage+88];
	add.f64 	%fd153, %fd151, %fd152;
	ld.shared.f64 	%fd154, [_ZZN3cub18CUB_300001_SM_10006detail6reduce18DeviceReduceKernelINS2_10policy_hubIdyN4cuda3std3__44plusIdEEE10Policy1000EN6thrust24THRUST_300001_SM_1000_NS6detail15normal_iteratorINSD_10device_ptrIdEEEEyS9_dNS7_10__identityEEEvT0_PT3_T1_NS0_13GridEvenShareISN_EET2_T4_E12temp_storage+96];
	add.f64 	%fd155, %fd153, %fd154;
	ld.shared.f64 	%fd156, [_ZZN3cub18CUB_300001_SM_10006detail6reduce18DeviceReduceKernelINS2_10policy_hubIdyN4cuda3std3__44plusIdEEE10Policy1000EN6thrust24THRUST_300001_SM_1000_NS6detail15normal_iteratorINSD_10device_ptrIdEEEEyS9_dNS7_10__identityEEEvT0_PT3_T1_NS0_13GridEvenShareISN_EET2_T4_E12temp_storage+104];
	add.f64 	%fd157, %fd155, %fd156;
	ld.shared.f64 	%fd158, [_ZZN3cub18CUB_300001_SM_10006detail6reduce18DeviceReduceKernelINS2_10policy_hubIdyN4cuda3std3__44plusIdEEE10Policy1000EN6thrust24THRUST_300001_SM_1000_NS6detail15normal_iteratorINSD_10device_ptrIdEEEEyS9_dNS7_10__identityEEEvT0_PT3_T1_NS0_13GridEvenShareISN_EET2_T4_E12temp_storage+112];
	add.f64 	%fd159, %fd157, %fd158;
	ld.shared.f64 	%fd160, [_ZZN3cub18CUB_300001_SM_10006detail6reduce18DeviceReduceKernelINS2_10policy_hubIdyN4cuda3std3__44plusIdEEE10Policy1000EN6thrust24THRUST_300001_SM_1000_NS6detail15normal_iteratorINSD_10device_ptrIdEEEEyS9_dNS7_10__identityEEEvT0_PT3_T1_NS0_13GridEvenShareISN_EET2_T4_E12temp_storage+120];
	add.f64 	%fd161, %fd159, %fd160;
	ld.shared.f64 	%fd162, [_ZZN3cub18CUB_300001_SM_10006detail6reduce18DeviceReduceKernelINS2_10policy_hubIdyN4cuda3std3__44plusIdEEE10Policy1000EN6thrust24THRUST_300001_SM_1000_NS6detail15normal_iteratorINSD_10device_ptrIdEEEEyS9_dNS7_10__identityEEEvT0_PT3_T1_NS0_13GridEvenShareISN_EET2_T4_E12temp_storage+128];
	add.f64 	%fd163, %fd161, %fd162;
	ld.shared.f64 	%fd164, [_ZZN3cub18CUB_300001_SM_10006detail6reduce18DeviceReduceKernelINS2_10policy_hubIdyN4cuda3std3__44plusIdEEE10Policy1000EN6thrust24THRUST_300001_SM_1000_NS6detail15normal_iteratorINSD_10device_ptrIdEEEEyS9_dNS7_10__identityEEEvT0_PT3_T1_NS0_13GridEvenShareISN_EET2_T4_E12temp_storage+136];
	add.f64 	%fd343, %fd163, %fd164;
$L__BB5_46:
	mov.u32 	%r263, %tid.x;
	setp.ne.s32 	%p64, %r263, 0;
	@%p64 bra 	$L__BB5_48;
	ld.param.u64 	%rd100, [_ZN3cub18CUB_300001_SM_10006detail6reduce18DeviceReduceKernelINS2_10policy_hubIdyN4cuda3std3__44plusIdEEE10Policy1000EN6thrust24THRUST_300001_SM_1000_NS6detail15normal_iteratorINSD_10device_ptrIdEEEEyS9_dNS7_10__identityEEEvT0_PT3_T1_NS0_13GridEvenShareISN_EET2_T4__param_1];
	cvta.to.global.u64 	%rd97, %rd100;
	mul.wide.u32 	%rd98, %r2, 8;
	add.s64 	%rd99, %rd97, %rd98;
	st.global.f64 	[%rd99], %fd343;
$L__BB5_48:
	ret;

}
	// .globl	_ZN3cub18CUB_300001_SM_10006detail6reduce28DeviceReduceSingleTileKernelINS2_10policy_hubIdyN4cuda3std3__44plusIdEEE10Policy1000EPdSC_iS9_ddNS7_10__identityEEEvT0_T1_T2_T3_T4_T6_
.visible .entry _ZN3cub18CUB_300001_SM_10006detail6reduce28DeviceReduceSingleTileKernelINS2_10policy_hubIdyN4cuda3std3__44plusIdEEE10Policy1000EPdSC_iS9_ddNS7_10__identityEEEvT0_T1_T2_T3_T4_T6_(
	.param .u64 .ptr .align 1 _ZN3cub18CUB_300001_SM_10006detail6reduce28DeviceReduceSingleTileKernelINS2_10policy_hubIdyN4cuda3std3__44plusIdEEE10Policy1000EPdSC_iS9_ddNS7_10__identityEEEvT0_T1_T2_T3_T4_T6__param_0,
	.param .u64 .ptr .align 1 _ZN3cub18CUB_300001_SM_10006detail6reduce28DeviceReduceSingleTileKernelINS2_10policy_hubIdyN4cuda3std3__44plusIdEEE10Policy1000EPdSC_iS9_ddNS7_10__identityEEEvT0_T1_T2_T3_T4_T6__param_1,
	.param .u32 _ZN3cub18CUB_300001_SM_10006detail6reduce28DeviceReduceSingleTileKernelINS2_10policy_hubIdyN4cuda3std3__44plusIdEEE10Policy1000EPdSC_iS9_ddNS7_10__identityEEEvT0_T1_T2_T3_T4_T6__param_2,
	.param .align 1 .b8 _ZN3cub18CUB_300001_SM_10006detail6reduce28DeviceReduceSingleTileKernelINS2_10policy_hubIdyN4cuda3std3__44plusIdEEE10Policy1000EPdSC_iS9_ddNS7_10__identityEEEvT0_T1_T2_T3_T4_T6__param_3[1],
	.param .f64 _ZN3cub18CUB_300001_SM_10006detail6reduce28DeviceReduceSingleTileKernelINS2_10policy_hubIdyN4cuda3std3__44plusIdEEE10Policy1000EPdSC_iS9_ddNS7_10__identityEEEvT0_T1_T2_T3_T4_T6__param_4,
	.param .align 1 .b8 _ZN3cub18CUB_300001_SM_10006detail6reduce28DeviceReduceSingleTileKernelINS2_10policy_hubIdyN4cuda3std3__44plusIdEEE10Policy1000EPdSC_iS9_ddNS7_10__identityEEEvT0_T1_T2_T3_T4_T6__param_5[1]
)
.maxntid 512
.minnctapersm 1
{
	.reg .pred 	%p<58>;
	.reg .b32 	%r<238>;
	.reg .b64 	%rd<104>;
	.reg .b64 	%fd<232>;
	// demoted variable
	.shared .align 8 .b8 _ZZN3cub18CUB_300001_SM_10006detail6reduce28DeviceReduceSingleTileKernelINS2_10policy_hubIdyN4cuda3std3__44plusIdEEE10Policy1000EPdSC_iS9_ddNS7_10__identityEEEvT0_T1_T2_T3_T4_T6_E12temp_storage[152];
	ld.param.u64 	%rd8, [_ZN3cub18CUB_300001_SM_10006detail6reduce28DeviceReduceSingleTileKernelINS2_10policy_hubIdyN4cuda3std3__44plusIdEEE10Policy1000EPdSC_iS9_ddNS7_10__identityEEEvT0_T1_T2_T3_T4_T6__param_0];
	ld.param.u64 	%rd9, [_ZN3cub18CUB_300001_SM_10006detail6reduce28DeviceReduceSingleTileKernelINS2_10policy_hubIdyN4cuda3std3__44plusIdEEE10Policy1000EPdSC_iS9_ddNS7_10__identityEEEvT0_T1_T2_T3_T4_T6__param_1];
	ld.param.u32 	%r34, [_ZN3cub18CUB_300001_SM_10006detail6reduce28DeviceReduceSingleTileKernelINS2_10policy_hubIdyN4cuda3std3__44plusIdEEE10Policy1000EPdSC_iS9_ddNS7_10__identityEEEvT0_T1_T2_T3_T4_T6__param_2];
	ld.param.f64 	%fd30, [_ZN3cub18CUB_300001_SM_10006detail6reduce28DeviceReduceSingleTileKernelINS2_10policy_hubIdyN4cuda3std3__44plusIdEEE10Policy1000EPdSC_iS9_ddNS7_10__identityEEEvT0_T1_T2_T3_T4_T6__param_4];
	cvta.to.global.u64 	%rd1, %rd9;
	setp.ne.s32 	%p1, %r34, 0;
	@%p1 bra 	$L__BB6_3;
	mov.u32 	%r224, %tid.x;
	setp.ne.s32 	%p57, %r224, 0;
	@%p57 bra 	$L__BB6_39;
	st.global.f64 	[%rd1], %fd30;
	bra.uni 	$L__BB6_39;
$L__BB6_3:
	setp.gt.s32 	%p2, %r34, 3583;
	@%p2 bra 	$L__BB6_21;
	mov.u32 	%r1, %tid.x;
	setp.ge.s32 	%p19, %r1, %r34;
	mov.f64 	%fd223, 0d0000000000000000;
	mov.u32 	%r228, %r1;
	@%p19 bra 	$L__BB6_6;
	mul.wide.u32 	%rd69, %r1, 8;
	add.s64 	%rd68, %rd8, %rd69;
	// begin inline asm
	ld.global.nc.u64 %rd67, [%rd68];
	// end inline asm
	mov.b64 	%fd223, %rd67;
	add.s32 	%r228, %r1, 512;
$L__BB6_6:
	setp.ge.s32 	%p20, %r228, %r34;
	@%p20 bra 	$L__BB6_12;
	not.b32 	%r100, %r228;
	add.s32 	%r4, %r34, %r100;
	and.b32  	%r101, %r4, 1536;
	setp.eq.s32 	%p21, %r101, 1536;
	@%p21 bra 	$L__BB6_10;
	mul.wide.u32 	%rd70, %r228, 8;
	add.s64 	%rd102, %rd8, %rd70;
	shr.u32 	%r102, %r4, 9;
	add.s32 	%r103, %r102, 1;
	and.b32  	%r104, %r103, 3;
	neg.s32 	%r226, %r104;
$L__BB6_9:
	.pragma "nounroll";
	// begin inline asm
	ld.global.nc.u64 %rd71, [%rd102];
	// end inline asm
	mov.b64 	%fd109, %rd71;
	add.f64 	%fd223, %fd223, %fd109;
	add.s32 	%r228, %r228, 512;
	add.s64 	%rd102, %rd102, 4096;
	add.s32 	%r226, %r226, 1;
	setp.ne.s32 	%p22, %r226, 0;
	@%p22 bra 	$L__BB6_9;
$L__BB6_10:
	setp.lt.u32 	%p23, %r4, 1536;
	@%p23 bra 	$L__BB6_12;
$L__BB6_11:
	mul.wide.s32 	%rd81, %r228, 8;
	add.s64 	%rd74, %rd8, %rd81;
	// begin inline asm
	ld.global.nc.u64 %rd73, [%rd74];
	// end inline asm
	mov.b64 	%fd110, %rd73;
	add.f64 	%fd111, %fd223, %fd110;
	add.s64 	%rd76, %rd74, 4096;
	// begin inline asm
	ld.global.nc.u64 %rd75, [%rd76];
	// end inline asm
	mov.b64 	%fd112, %rd75;
	add.f64 	%fd113, %fd111, %fd112;
	add.s64 	%rd78, %rd74, 8192;
	// begin inline asm
	ld.global.nc.u64 %rd77, [%rd78];
	// end inline asm
	mov.b64 	%fd114, %rd77;
	add.f64 	%fd115, %fd113, %fd114;
	add.s64 	%rd80, %rd74, 12288;
	// begin inline asm
	ld.global.nc.u64 %rd79, [%rd80];
	// end inline asm
	mov.b64 	%fd116, %rd79;
	add.f64 	%fd223, %fd115, %fd116;
	add.s32 	%r228, %r228, 2048;
	setp.lt.s32 	%p24, %r228, %r34;
	@%p24 bra 	$L__BB6_11;
$L__BB6_12:
	setp.lt.s32 	%p25, %r34, 512;
	@%p25 bra 	$L__BB6_17;
	// begin inline asm
	mov.u32 %r168, %laneid;
	// end inline asm
	mov.b64 	%rd92, %fd223;
	mov.b64 	{%r170, %r175}, %rd92;
	mov.b32 	%r176, 1;
	mov.b32 	%r217, 31;
	mov.b32 	%r218, -1;
	// begin inline asm
	shfl.sync.down.b32 %r169, %r170, %r176, %r217, %r218;
	// end inline asm
	// begin inline asm
	shfl.sync.down.b32 %r174, %r175, %r176, %r217, %r218;
	// end inline asm
	mov.b64 	%rd93, {%r169, %r174};
	mov.b64 	%fd175, %rd93;
	setp.gt.s32 	%p49, %r168, 30;
	add.f64 	%fd176, %fd223, %fd175;
	selp.f64 	%fd177, %fd223, %fd176, %p49;
	mov.b64 	%rd94, %fd177;
	mov.b64 	{%r180, %r185}, %rd94;
	mov.b32 	%r186, 2;
	// begin inline asm
	shfl.sync.down.b32 %r179, %r180, %r186, %r217, %r218;
	// end inline asm
	// begin inline asm
	shfl.sync.down.b32 %r184, %r185, %r186, %r217, %r218;
	// end inline asm
	mov.b64 	%rd95, {%r179, %r184};
	mov.b64 	%fd178, %rd95;
	setp.gt.s32 	%p50, %r168, 29;
	add.f64 	%fd179, %fd177, %fd178;
	selp.f64 	%fd180, %fd177, %fd179, %p50;
	mov.b64 	%rd96, %fd180;
	mov.b64 	{%r190, %r195}, %rd96;
	mov.b32 	%r196, 4;
	// begin inline asm
	shfl.sync.down.b32 %r189, %r190, %r196, %r217, %r218;
	// end inline asm
	// begin inline asm
	shfl.sync.down.b32 %r194, %r195, %r196, %r217, %r218;
	// end inline asm
	mov.b64 	%rd97, {%r189, %r194};
	mov.b64 	%fd181, %rd97;
	setp.gt.s32 	%p51, %r168, 27;
	add.f64 	%fd182, %fd180, %fd181;
	selp.f64 	%fd183, %fd180, %fd182, %p51;
	mov.b64 	%rd98, %fd183;
	mov.b64 	{%r200, %r205}, %rd98;
	mov.b32 	%r206, 8;
	// begin inline asm
	shfl.sync.down.b32 %r199, %r200, %r206, %r217, %r218;
	// end inline asm
	// begin inline asm
	shfl.sync.down.b32 %r204, %r205, %r206, %r217, %r218;
	// end inline asm
	mov.b64 	%rd99, {%r199, %r204};
	mov.b64 	%fd184, %rd99;
	setp.gt.s32 	%p52, %r168, 23;
	add.f64 	%fd185, %fd183, %fd184;
	selp.f64 	%fd186, %fd183, %fd185, %p52;
	mov.b64 	%rd100, %fd186;
	mov.b64 	{%r210, %r215}, %rd100;
	mov.b32 	%r216, 16;
	// begin inline asm
	shfl.sync.down.b32 %r209, %r210, %r216, %r217, %r218;
	// end inline asm
	// begin inline asm
	shfl.sync.down.b32 %r214, %r215, %r216, %r217, %r218;
	// end inline asm
	mov.b64 	%rd101, {%r209, %r214};
	mov.b64 	%fd187, %rd101;
	setp.gt.s32 	%p53, %r168, 15;
	add.f64 	%fd10, %fd186, %fd187;
	selp.f64 	%fd231, %fd186, %fd10, %p53;
	setp.ne.s32 	%p54, %r168, 0;
	@%p54 bra 	$L__BB6_15;
	shr.u32 	%r219, %r1, 2;
	and.b32  	%r220, %r219, 248;
	mov.u32 	%r221, _ZZN3cub18CUB_300001_SM_10006detail6reduce28DeviceReduceSingleTileKernelINS2_10policy_hubIdyN4cuda3std3__44plusIdEEE10Policy1000EPdSC_iS9_ddNS7_10__identityEEEvT0_T1_T2_T3_T4_T6_E12temp_storage;
	add.s32 	%r222, %r221, %r220;
	st.shared.f64 	[%r222+16], %fd10;
$L__BB6_15:
	bar.sync 	0;
	setp.ne.s32 	%p55, %r1, 0;
	@%p55 bra 	$L__BB6_37;
	ld.shared.f64 	%fd188, [_ZZN3cub18CUB_300001_SM_10006detail6reduce28DeviceReduceSingleTileKernelINS2_10policy_hubIdyN4cuda3std3__44plusIdEEE10Policy1000EPdSC_iS9_ddNS7_10__identityEEEvT0_T1_T2_T3_T4_T6_E12temp_storage+24];
	add.f64 	%fd189, %fd231, %fd188;
	ld.shared.f64 	%fd190, [_ZZN3cub18CUB_300001_SM_10006detail6reduce28DeviceReduceSingleTileKernelINS2_10policy_hubIdyN4cuda3std3__44plusIdEEE10Policy1000EPdSC_iS9_ddNS7_10__identityEEEvT0_T1_T2_T3_T4_T6_E12temp_storage+32];
	add.f64 	%fd191, %fd189, %fd190;
	ld.shared.f64 	%fd192, [_ZZN3cub18CUB_300001_SM_10006detail6reduce28DeviceReduceSingleTileKernelINS2_10policy_hubIdyN4cuda3std3__44plusIdEEE10Policy1000EPdSC_iS9_ddNS7_10__identityEEEvT0_T1_T2_T3_T4_T6_E12temp_storage+40];
	add.f64 	%fd193, %fd191, %fd192;
	ld.shared.f64 	%fd194, [_ZZN3cub18CUB_300001_SM_10006detail6reduce28DeviceReduceSingleTileKernelINS2_10policy_hubIdyN4cuda3std3__44plusIdEEE10Policy1000EPdSC_iS9_ddNS7_10__identityEEEvT0_T1_T2_T3_T4_T6_E12temp_storage+48];
	add.f64 	%fd195, %fd193, %fd194;
	ld.shared.f64 	%fd196, [_ZZN3cub18CUB_300001_SM_10006detail6reduce28DeviceReduceSingleTileKernelINS2_10policy_hubIdyN4cuda3std3__44plusIdEEE10Policy1000EPdSC_iS9_ddNS7_10__identityEEEvT0_T1_T2_T3_T4_T6_E12temp_storage+56];
	add.f64 	%fd197, %fd195, %fd196;
	ld.shared.f64 	%fd198, [_ZZN3cub18CUB_300001_SM_10006detail6reduce28DeviceReduceSingleTileKernelINS2_10policy_hubIdyN4cuda3std3__44plusIdEEE10Policy1000EPdSC_iS9_ddNS7_10__identityEEEvT0_T1_T2_T3_T4_T6_E12temp_storage+64];
	add.f64 	%fd199, %fd197, %fd198;
	ld.shared.f64 	%fd200, [_ZZN3cub18CUB_300001_SM_10006detail6reduce28DeviceReduceSingleTileKernelINS2_10policy_hubIdyN4cuda3std3__44plusIdEEE10Policy1000EPdSC_iS9_ddNS7_10__identityEEEvT0_T1_T2_T3_T4_T6_E12temp_storage+72];
	add.f64 	%fd201, %fd199, %fd200;
	ld.shared.f64 	%fd202, [_ZZN3cub18CUB_300001_SM_10006detail6reduce28DeviceReduceSingleTileKernelINS2_10policy_hubIdyN4cuda3std3__44plusIdEEE10Policy1000EPdSC_iS9_ddNS7_10__identityEEEvT0_T1_T2_T3_T4_T6_E12temp_storage+80];
	add.f64 	%fd203, %fd201, %fd202;
	ld.shared.f64 	%fd204, [_ZZN3cub18CUB_300001_SM_10006detail6reduce28DeviceReduceSingleTileKernelINS2_10policy_hubIdyN4cuda3std3__44plusIdEEE10Policy1000EPdSC_iS9_ddNS7_10__identityEEEvT0_T1_T2_T3_T4_T6_E12temp_storage+88];
	add.f64 	%fd205, %fd203, %fd204;
	ld.shared.f64 	%fd206, [_ZZN3cub18CUB_300001_SM_10006detail6reduce28DeviceReduceSingleTileKernelINS2_10policy_hubIdyN4cuda3std3__44plusIdEEE10Policy1000EPdSC_iS9_ddNS7_10__identityEEEvT0_T1_T2_T3_T4_T6_E12temp_storage+96];
	add.f64 	%fd207, %fd205, %fd206;
	ld.shared.f64 	%fd208, [_ZZN3cub18CUB_300001_SM_10006detail6reduce28DeviceReduceSingleTileKernelINS2_10policy_hubIdyN4cuda3std3__44plusIdEEE10Policy1000EPdSC_iS9_ddNS7_10__identityEEEvT0_T1_T2_T3_T4_T6_E12temp_storage+104];
	add.f64 	%fd209, %fd207, %fd208;
	ld.shared.f64 	%fd210, [_ZZN3cub18CUB_300001_SM_10006detail6reduce28DeviceReduceSingleTileKernelINS2_10policy_hubIdyN4cuda3std3__44plusIdEEE10Policy1000EPdSC_iS9_ddNS7_10__identityEEEvT0_T1_T2_T3_T4_T6_E12temp_storage+112];
	add.f64 	%fd211, %fd209, %fd210;
	ld.shared.f64 	%fd212, [_ZZN3cub18CUB_300001_SM_10006detail6reduce28DeviceReduceSingleTileKernelINS2_10policy_hubIdyN4cuda3std3__44plusIdEEE10Policy1000EPdSC_iS9_ddNS7_10__identityEEEvT0_T1_T2_T3_T4_T6_E12temp_storage+120];
	add.f64 	%fd213, %fd211, %fd212;
	ld.shared.f64 	%fd214, [_ZZN3cub18CUB_300001_SM_10006detail6reduce28DeviceReduceSingleTileKernelINS2_10policy_hubIdyN4cuda3std3__44plusIdEEE10Policy1000EPdSC_iS9_ddNS7_10__identityEEEvT0_T1_T2_T3_T4_T6_E12temp_storage+128];
	add.f64 	%fd215, %fd213, %fd214;
	ld.shared.f64 	%fd216, [_ZZN3cub18CUB_300001_SM_10006detail6reduce28DeviceReduceSingleTileKernelINS2_10policy_hubIdyN4cuda3std3__44plusIdEEE10Policy1000EPdSC_iS9_ddNS7_10__identityEEEvT0_T1_T2_T3_T4_T6_E12temp_storage+136];
	add.f64 	%fd231, %fd215, %fd216;
	bra.uni 	$L__BB6_37;
$L__BB6_17:
	// begin inline asm
	mov.u32 %r105, %laneid;
	// end inline asm
	and.b32  	%r156, %r1, 992;
	add.s32 	%r157, %r156, 32;
	setp.gt.s32 	%p26, %r157, %r34;
	not.b32 	%r158, %r156;
	add.s32 	%r159, %r34, %r158;
	selp.b32 	%r154, %r159, 31, %p26;
	mov.b64 	%rd82, %fd223;
	mov.b64 	{%r107, %r112}, %rd82;
	mov.b32 	%r113, 1;
	mov.b32 	%r155, -1;
	// begin inline asm
	shfl.sync.down.b32 %r106, %r107, %r113, %r154, %r155;
	// end inline asm
	// begin inline asm
	shfl.sync.down.b32 %r111, %r112, %r113, %r154, %r155;
	// end inline asm
	mov.b64 	%rd83, {%r106, %r111};
	mov.b64 	%fd117, %rd83;
	setp.lt.s32 	%p27, %r105, %r154;
	add.f64 	%fd118, %fd223, %fd117;
	selp.f64 	%fd119, %fd118, %fd223, %p27;
	mov.b64 	%rd84, %fd119;
	mov.b64 	{%r117, %r122}, %rd84;
	mov.b32 	%r123, 2;
	// begin inline asm
	shfl.sync.down.b32 %r116, %r117, %r123, %r154, %r155;
	// end inline asm
	// begin inline asm
	shfl.sync.down.b32 %r121, %r122, %r123, %r154, %r155;
	// end inline asm
	mov.b64 	%rd85, {%r116, %r121};
	mov.b64 	%fd120, %rd85;
	add.s32 	%r160, %r105, 2;
	setp.gt.s32 	%p28, %r160, %r154;
	add.f64 	%fd121, %fd119, %fd120;
	selp.f64 	%fd122, %fd119, %fd121, %p28;
	mov.b64 	%rd86, %fd122;
	mov.b64 	{%r127, %r132}, %rd86;
	mov.b32 	%r133, 4;
	// begin inline asm
	shfl.sync.down.b32 %r126, %r127, %r133, %r154, %r155;
	// end inline asm
	// begin inline asm
	shfl.sync.down.b32 %r131, %r132, %r133, %r154, %r155;
	// end inline asm
	mov.b64 	%rd87, {%r126, %r131};
	mov.b64 	%fd123, %rd87;
	add.s32 	%r161, %r105, 4;
	setp.gt.s32 	%p29, %r161, %r154;
	add.f64 	%fd124, %fd122, %fd123;
	selp.f64 	%fd125, %fd122, %fd124, %p29;
	mov.b64 	%rd88, %fd125;
	mov.b64 	{%r137, %r142}, %rd88;
	mov.b32 	%r143, 8;
	// begin inline asm
	shfl.sync.down.b32 %r136, %r137, %r143, %r154, %r155;
	// end inline asm
	// begin inline asm
	shfl.sync.down.b32 %r141, %r142, %r143, %r154, %r155;
	// end inline asm
	mov.b64 	%rd89, {%r136, %r141};
	mov.b64 	%fd126, %rd89;
	add.s32 	%r162, %r105, 8;
	setp.gt.s32 	%p30, %r162, %r154;
	add.f64 	%fd127, %fd125, %fd126;
	selp.f64 	%fd128, %fd125, %fd127, %p30;
	mov.b64 	%rd90, %fd128;
	mov.b64 	{%r147, %r152}, %rd90;
	mov.b32 	%r153, 16;
	// begin inline asm
	shfl.sync.down.b32 %r146, %r147, %r153, %r154, %r155;
	// end inline asm
	// begin inline asm
	shfl.sync.down.b32 %r151, %r152, %r153, %r154, %r155;
	// end inline asm
	mov.b64 	%rd91, {%r146, %r151};
	mov.b64 	%fd129, %rd91;
	add.s32 	%r163, %r105, 16;
	setp.gt.s32 	%p31, %r163, %r154;
	add.f64 	%fd130, %fd128, %fd129;
	selp.f64 	%fd231, %fd128, %fd130, %p31;
	setp.ne.s32 	%p32, %r105, 0;
	@%p32 bra 	$L__BB6_19;
	shr.u32 	%r164, %r1, 2;
	and.b32  	%r165, %r164, 248;
	mov.u32 	%r166, _ZZN3cub18CUB_300001_SM_10006detail6reduce28DeviceReduceSingleTileKernelINS2_10policy_hubIdyN4cuda3std3__44plusIdEEE10Policy1000EPdSC_iS9_ddNS7_10__identityEEEvT0_T1_T2_T3_T4_T6_E12temp_storage;
	add.s32 	%r167, %r166, %r165;
	st.shared.f64 	[%r167+16], %fd231;
$L__BB6_19:
	bar.sync 	0;
	setp.ne.s32 	%p33, %r1, 0;
	@%p33 bra 	$L__BB6_37;
	setp.gt.s32 	%p34, %r34, 32;
	ld.shared.f64 	%fd131, [_ZZN3cub18CUB_300001_SM_10006detail6reduce28DeviceReduceSingleTileKernelINS2_10policy_hubIdyN4cuda3std3__44plusIdEEE10Policy1000EPdSC_iS9_ddNS7_10__identityEEEvT0_T1_T2_T3_T4_T6_E12temp_storage+24];
	add.f64 	%fd132, %fd231, %fd131;
	selp.f64 	%fd133, %fd132, %fd231, %p34;
	setp.gt.s32 	%p35, %r34, 64;
	ld.shared.f64 	%fd134, [_ZZN3cub18CUB_300001_SM_10006detail6reduce28DeviceReduceSingleTileKernelINS2_10policy_hubIdyN4cuda3std3__44plusIdEEE10Policy1000EPdSC_iS9_ddNS7_10__identityEEEvT0_T1_T2_T3_T4_T6_E12temp_storage+32];
	add.f64 	%fd135, %fd134, %fd133;
	selp.f64 	%fd136, %fd135, %fd133, %p35;
	setp.gt.s32 	%p36, %r34, 96;
	ld.shared.f64 	%fd137, [_ZZN3cub18CUB_300001_SM_10006detail6reduce28DeviceReduceSingleTileKernelINS2_10policy_hubIdyN4cuda3std3__44plusIdEEE10Policy1000EPdSC_iS9_ddNS7_10__identityEEEvT0_T1_T2_T3_T4_T6_E12temp_storage+40];
	add.f64 	%fd138, %fd137, %fd136;
	selp.f64 	%fd139, %fd138, %fd136, %p36;
	setp.gt.s32 	%p37, %r34, 128;
	ld.shared.f64 	%fd140, [_ZZN3cub18CUB_300001_SM_10006detail6reduce28DeviceReduceSingleTileKernelINS2_10policy_hubIdyN4cuda3std3__44plusIdEEE10Policy1000EPdSC_iS9_ddNS7_10__identityEEEvT0_T1_T2_T3_T4_T6_E12temp_storage+48];
	add.f64 	%fd141, %fd140, %fd139;
	selp.f64 	%fd142, %fd141, %fd139, %p37;
	setp.gt.s32 	%p38, %r34, 160;
	ld.shared.f64 	%fd143, [_ZZN3cub18CUB_300001_SM_10006detail6reduce28DeviceReduceSingleTileKernelINS2_10policy_hubIdyN4cuda3std3__44plusIdEEE10Policy1000EPdSC_iS9_ddNS7_10__identityEEEvT0_T1_T2_T3_T4_T6_E12temp_storage+56];
	add.f64 	%fd144, %fd143, %fd142;
	selp.f64 	%fd145, %fd144, %fd142, %p38;
	setp.gt.s32 	%p39, %r34, 192;
	ld.shared.f64 	%fd146, [_ZZN3cub18CUB_300001_SM_10006detail6reduce28DeviceReduceSingleTileKernelINS2_10policy_hubIdyN4cuda3std3__44plusIdEEE10Policy1000EPdSC_iS9_ddNS7_10__identityEEEvT0_T1_T2_T3_T4_T6_E12temp_storage+64];
	add.f64 	%fd147, %fd146, %fd145;
	selp.f64 	%fd148, %fd147, %fd145, %p39;
	setp.gt.s32 	%p40, %r34, 224;
	ld.shared.f64 	%fd149, [_ZZN3cub18CUB_300001_SM_10006detail6reduce28DeviceReduceSingleTileKernelINS2_10policy_hubIdyN4cuda3std3__44plusIdEEE10Policy1000EPdSC_iS9_ddNS7_10__identityEEEvT0_T1_T2_T3_T4_T6_E12temp_storage+72];
	add.f64 	%fd150, %fd149, %fd148;
	selp.f64 	%fd151, %fd150, %fd148, %p40;
	setp.gt.s32 	%p41, %r34, 256;
	ld.shared.f64 	%fd152, [_ZZN3cub18CUB_300001_SM_10006detail6reduce28DeviceReduceSingleTileKernelINS2_10policy_hubIdyN4cuda3std3__44plusIdEEE10Policy1000EPdSC_iS9_ddNS7_10__identityEEEvT0_T1_T2_T3_T4_T6_E12temp_storage+80];
	add.f64 	%fd153, %fd152, %fd151;
	selp.f64 	%fd154, %fd153, %fd151, %p41;
	setp.gt.s32 	%p42, %r34, 288;
	ld.shared.f64 	%fd155, [_ZZN3cub18CUB_300001_SM_10006detail6reduce28DeviceReduceSingleTileKernelINS2_10policy_hubIdyN4cuda3std3__44plusIdEEE10Policy1000EPdSC_iS9_ddNS7_10__identityEEEvT0_T1_T2_T3_T4_T6_E12temp_storage+88];
	add.f64 	%fd156, %fd155, %fd154;
	selp.f64 	%fd157, %fd156, %fd154, %p42;
	setp.gt.s32 	%p43, %r34, 320;
	ld.shared.f64 	%fd158, [_ZZN3cub18CUB_300001_SM_10006detail6reduce28DeviceReduceSingleTileKernelINS2_10policy_hubIdyN4cuda3std3__44plusIdEEE10Policy1000EPdSC_iS9_ddNS7_10__identityEEEvT0_T1_T2_T3_T4_T6_E12temp_storage+96];
	add.f64 	%fd159, %fd158, %fd157;
	selp.f64 	%fd160, %fd159, %fd157, %p43;
	setp.gt.s32 	%p44, %r34, 352;
	ld.shared.f64 	%fd161, [_ZZN3cub18CUB_300001_SM_10006detail6reduce28DeviceReduceSingleTileKernelINS2_10policy_hubIdyN4cuda3std3__44plusIdEEE10Policy1000EPdSC_iS9_ddNS7_10__identityEEEvT0_T1_T2_T3_T4_T6_E12temp_storage+104];
	add.f64 	%fd162, %fd161, %fd160;
	selp.f64 	%fd163, %fd162, %fd160, %p44;
	setp.gt.s32 	%p45, %r34, 384;
	ld.shared.f64 	%fd164, [_ZZN3cub18CUB_300001_SM_10006detail6reduce28DeviceReduceSingleTileKernelINS2_10policy_hubIdyN4cuda3std3__44plusIdEEE10Policy1000EPdSC_iS9_ddNS7_10__identityEEEvT0_T1_T2_T3_T4_T6_E12temp_storage+112];
	add.f64 	%fd165, %fd164, %fd163;
	selp.f64 	%fd166, %fd165, %fd163, %p45;
	setp.gt.s32 	%p46, %r34, 416;
	ld.shared.f64 	%fd167, [_ZZN3cub18CUB_300001_SM_10006detail6reduce28DeviceReduceSingleTileKernelINS2_10policy_hubIdyN4cuda3std3__44plusIdEEE10Policy1000EPdSC_iS9_ddNS7_10__identityEEEvT0_T1_T2_T3_T4_T6_E12temp_storage+120];
	add.f64 	%fd168, %fd167, %fd166;
	selp.f64 	%fd169, %fd168, %fd166, %p46;
	setp.gt.s32 	%p47, %r34, 448;
	ld.shared.f64 	%fd170, [_ZZN3cub18CUB_300001_SM_10006detail6reduce28DeviceReduceSingleTileKernelINS2_10policy_hubIdyN4cuda3std3__44plusIdEEE10Policy1000EPdSC_iS9_ddNS7_10__identityEEEvT0_T1_T2_T3_T4_T6_E12temp_storage+128];
	add.f64 	%fd171, %fd170, %fd169;
	selp.f64 	%fd172, %fd171, %fd169, %p47;
	setp.gt.s32 	%p48, %r34, 480;
	ld.shared.f64 	%fd173, [_ZZN3cub18CUB_300001_SM_10006detail6reduce28DeviceReduceSingleTileKernelINS2_10policy_hubIdyN4cuda3std3__44plusIdEEE10Policy1000EPdSC_iS9_ddNS7_10__identityEEEvT0_T1_T2_T3_T4_T6_E12temp_storage+136];
	add.f64 	%fd174, %fd173, %fd172;
	selp.f64 	%fd231, %fd174, %fd172, %p48;
	bra.uni 	$L__BB6_37;
$L__BB6_21:
	mov.u32 	%r13, %tid.x;
	mul.wide.u32 	%rd24, %r13, 8;
	add.s64 	%rd11, %rd8, %rd24;
	// begin inline asm
	ld.global.nc.u64 %rd10, [%rd11];
	// end inline asm
	mov.b64 	%fd31, %rd10;
	add.s64 	%rd13, %rd11, 4096;
	// begin inline asm
	ld.global.nc.u64 %rd12, [%rd13];
	// end inline asm
	mov.b64 	%fd32, %rd12;
	add.s64 	%rd15, %rd11, 8192;
	// begin inline asm
	ld.global.nc.u64 %rd14, [%rd15];
	// end inline asm
	mov.b64 	%fd33, %rd14;
	add.s64 	%rd17, %rd11, 12288;
	// begin inline asm
	ld.global.nc.u64 %rd16, [%rd17];
	// end inline asm
	mov.b64 	%fd34, %rd16;
	add.s64 	%rd19, %rd11, 16384;
	// begin inline asm
	ld.global.nc.u64 %rd18, [%rd19];
	// end inline asm
	mov.b64 	%fd35, %rd18;
	add.s64 	%rd21, %rd11, 20480;
	// begin inline asm
	ld.global.nc.u64 %rd20, [%rd21];
	// end inline asm
	mov.b64 	%fd36, %rd20;
	add.s64 	%rd23, %rd11, 24576;
	// begin inline asm
	ld.global.nc.u64 %rd22, [%rd23];
	// end inline asm
	mov.b64 	%fd37, %rd22;
	add.f64 	%fd38, %fd31, %fd32;
	add.f64 	%fd39, %fd38, %fd33;
	add.f64 	%fd40, %fd39, %fd34;
	add.f64 	%fd41, %fd40, %fd35;
	add.f64 	%fd42, %fd41, %fd36;
	add.f64 	%fd230, %fd42, %fd37;
	setp.lt.u32 	%p3, %r34, 7168;
	mov.b32 	%r231, 3584;
	@%p3 bra 	$L__BB6_25;
	add.s32 	%r14, %r34, -3584;
	mov.b32 	%r231, 3584;
$L__BB6_23:
	add.s32 	%r37, %r231, %r13;
	mul.wide.u32 	%rd39, %r37, 8;
	add.s64 	%rd26, %rd8, %rd39;
	// begin inline asm
	ld.global.nc.u64 %rd25, [%rd26];
	// end inline asm
	mov.b64 	%fd43, %rd25;
	add.s64 	%rd28, %rd26, 4096;
	// begin inline asm
	ld.global.nc.u64 %rd27, [%rd28];
	// end inline asm
	mov.b64 	%fd44, %rd27;
	add.s64 	%rd30, %rd26, 8192;
	// begin inline asm
	ld.global.nc.u64 %rd29, [%rd30];
	// end inline asm
	mov.b64 	%fd45, %rd29;
	add.s64 	%rd32, %rd26, 12288;
	// begin inline asm
	ld.global.nc.u64 %rd31, [%rd32];
	// end inline asm
	mov.b64 	%fd46, %rd31;
	add.s64 	%rd34, %rd26, 16384;
	// begin inline asm
	ld.global.nc.u64 %rd33, [%rd34];
	// end inline asm
	mov.b64 	%fd47, %rd33;
	add.s64 	%rd36, %rd26, 20480;
	// begin inline asm
	ld.global.nc.u64 %rd35, [%rd36];
	// end inline asm
	mov.b64 	%fd48, %rd35;
	add.s64 	%rd38, %rd26, 24576;
	// begin inline asm
	ld.global.nc.u64 %rd37, [%rd38];
	// end inline asm
	mov.b64 	%fd49, %rd37;
	add.f64 	%fd50, %fd230, %fd43;
	add.f64 	%fd51, %fd50, %fd44;
	add.f64 	%fd52, %fd51, %fd45;
	add.f64 	%fd53, %fd52, %fd46;
	add.f64 	%fd54, %fd53, %fd47;
	add.f64 	%fd55, %fd54, %fd48;
	add.f64 	%fd230, %fd55, %fd49;
	sub.s32 	%r38, %r34, %r231;
	setp.lt.s32 	%p4, %r38, 3584;
	@%p4 bra 	$L__BB6_33;
	add.s32 	%r231, %r231, 3584;
	setp.le.s32 	%p5, %r231, %r14;
	@%p5 bra 	$L__BB6_23;
$L__BB6_25:
	setp.le.s32 	%p6, %r34, %r231;
	@%p6 bra 	$L__BB6_33;
	sub.s32 	%r18, %r34, %r231;
	setp.ge.s32 	%p7, %r13, %r18;
	@%p7 bra 	$L__BB6_33;
	not.b32 	%r39, %r13;
	add.s32 	%r40, %r34, %r39;
	sub.s32 	%r19, %r40, %r231;
	and.b32  	%r41, %r19, 1536;
	setp.eq.s32 	%p8, %r41, 1536;
	mov.u32 	%r235, %r13;
	@%p8 bra 	$L__BB6_30;
	add.s32 	%r233, %r13, %r231;
	shr.u32 	%r42, %r19, 9;
	add.s32 	%r43, %r42, 1;
	and.b32  	%r44, %r43, 3;
	neg.s32 	%r232, %r44;
	mov.u32 	%r235, %r13;
$L__BB6_29:
	.pragma "nounroll";
	mul.wide.u32 	%rd42, %r233, 8;
	add.s64 	%rd41, %rd8, %rd42;
	// begin inline asm
	ld.global.nc.u64 %rd40, [%rd41];
	// end inline asm
	mov.b64 	%fd57, %rd40;
	add.f64 	%fd230, %fd230, %fd57;
	add.s32 	%r235, %r235, 512;
	add.s32 	%r233, %r233, 512;
	add.s32 	%r232, %r232, 1;
	setp.ne.s32 	%p9, %r232, 0;
	@%p9 bra 	$L__BB6_29;
$L__BB6_30:
	setp.lt.u32 	%p10, %r19, 1536;
	@%p10 bra 	$L__BB6_33;
	cvt.u64.u32 	%rd43, %r235;
	cvt.u64.u32 	%rd44, %r231;
	add.s64 	%rd45, %rd43, %rd44;
	shl.b64 	%rd46, %rd45, 3;
	add.s64 	%rd47, %rd46, %rd8;
	add.s64 	%rd103, %rd47, 8192;
	add.s32 	%r236, %r235, %r231;
$L__BB6_32:
	mul.wide.u32 	%rd56, %r236, 8;
	add.s64 	%rd49, %rd8, %rd56;
	// begin inline asm
	ld.global.nc.u64 %rd48, [%rd49];
	// end inline asm
	mov.b64 	%fd58, %rd48;
	add.f64 	%fd59, %fd230, %fd58;
	add.s64 	%rd51, %rd103, -4096;
	// begin inline asm
	ld.global.nc.u64 %rd50, [%rd51];
	// end inline asm
	mov.b64 	%fd60, %rd50;
	add.f64 	%fd61, %fd59, %fd60;
	// begin inline asm
	ld.global.nc.u64 %rd52, [%rd103];
	// end inline asm
	mov.b64 	%fd62, %rd52;
	add.f64 	%fd63, %fd61, %fd62;
	add.s64 	%rd55, %rd103, 4096;
	// begin inline asm
	ld.global.nc.u64 %rd54, [%rd55];
	// end inline asm
	mov.b64 	%fd64, %rd54;
	add.f64 	%fd230, %fd63, %fd64;
	add.s32 	%r235, %r235, 2048;
	add.s64 	%rd103, %rd103, 16384;
	add.s32 	%r236, %r236, 2048;
	setp.lt.s32 	%p11, %r235, %r18;
	@%p11 bra 	$L__BB6_32;
$L__BB6_33:
	// begin inline asm
	mov.u32 %r45, %laneid;
	// end inline asm
	mov.b64 	%rd57, %fd230;
	mov.b64 	{%r47, %r52}, %rd57;
	mov.b32 	%r53, 1;
	mov.b32 	%r94, 31;
	mov.b32 	%r95, -1;
	// begin inline asm
	shfl.sync.down.b32 %r46, %r47, %r53, %r94, %r95;
	// end inline asm
	// begin inline asm
	shfl.sync.down.b32 %r51, %r52, %r53, %r94, %r95;
	// end inline asm
	mov.b64 	%rd58, {%r46, %r51};
	mov.b64 	%fd65, %rd58;
	setp.gt.s32 	%p12, %r45, 30;
	add.f64 	%fd66, %fd230, %fd65;
	selp.f64 	%fd67, %fd230, %fd66, %p12;
	mov.b64 	%rd59, %fd67;
	mov.b64 	{%r57, %r62}, %rd59;
	mov.b32 	%r63, 2;
	// begin inline asm
	shfl.sync.down.b32 %r56, %r57, %r63, %r94, %r95;
	// end inline asm
	// begin inline asm
	shfl.sync.down.b32 %r61, %r62, %r63, %r94, %r95;
	// end inline asm
	mov.b64 	%rd60, {%r56, %r61};
	mov.b64 	%fd68, %rd60;
	setp.gt.s32 	%p13, %r45, 29;
	add.f64 	%fd69, %fd67, %fd68;
	selp.f64 	%fd70, %fd67, %fd69, %p13;
	mov.b64 	%rd61, %fd70;
	mov.b64 	{%r67, %r72}, %rd61;
	mov.b32 	%r73, 4;
	// begin inline asm
	shfl.sync.down.b32 %r66, %r67, %r73, %r94, %r95;
	// end inline asm
	// begin inline asm
	shfl.sync.down.b32 %r71, %r72, %r73, %r94, %r95;
	// end inline asm
	mov.b64 	%rd62, {%r66, %r71};
	mov.b64 	%fd71, %rd62;
	setp.gt.s32 	%p14, %r45, 27;
	add.f64 	%fd72, %fd70, %fd71;
	selp.f64 	%fd73, %fd70, %fd72, %p14;
	mov.b64 	%rd63, %fd73;
	mov.b64 	{%r77, %r82}, %rd63;
	mov.b32 	%r83, 8;
	// begin inline asm
	shfl.sync.down.b32 %r76, %r77, %r83, %r94, %r95;
	// end inline asm
	// begin inline asm
	shfl.sync.down.b32 %r81, %r82, %r83, %r94, %r95;
	// end inline asm
	mov.b64 	%rd64, {%r76, %r81};
	mov.b64 	%fd74, %rd64;
	setp.gt.s32 	%p15, %r45, 23;
	add.f64 	%fd75, %fd73, %fd74;
	selp.f64 	%fd76, %fd73, %fd75, %p15;
	mov.b64 	%rd65, %fd76;
	mov.b64 	{%r87, %r92}, %rd65;
	mov.b32 	%r93, 16;
	// begin inline asm
	shfl.sync.down.b32 %r86, %r87, %r93, %r94, %r95;
	// end inline asm
	// begin inline asm
	shfl.sync.down.b32 %r91, %r92, %r93, %r94, %r95;
	// end inline asm
	mov.b64 	%rd66, {%r86, %r91};
	mov.b64 	%fd77, %rd66;
	setp.gt.s32 	%p16, %r45, 15;
	add.f64 	%fd26, %fd76, %fd77;
	selp.f64 	%fd231, %fd76, %fd26, %p16;
	setp.ne.s32 	%p17, %r45, 0;
	@%p17 bra 	$L__BB6_35;
	shr.u32 	%r96, %r13, 2;
	and.b32  	%r97, %r96, 248;
	mov.u32 	%r98, _ZZN3cub18CUB_300001_SM_10006detail6reduce28DeviceReduceSingleTileKernelINS2_10policy_hubIdyN4cuda3std3__44plusIdEEE10Policy1000EPdSC_iS9_ddNS7_10__identityEEEvT0_T1_T2_T3_T4_T6_E12temp_storage;
	add.s32 	%r99, %r98, %r97;
	st.shared.f64 	[%r99+16], %fd26;
$L__BB6_35:
	bar.sync 	0;
	setp.ne.s32 	%p18, %r13, 0;
	@%p18 bra 	$L__BB6_37;
	ld.shared.f64 	%fd78, [_ZZN3cub18CUB_300001_SM_10006detail6reduce28DeviceReduceSingleTileKernelINS2_10policy_hubIdyN4cuda3std3__44plusIdEEE10Policy1000EPdSC_iS9_ddNS7_10__identityEEEvT0_T1_T2_T3_T4_T6_E12temp_storage+24];
	add.f64 	%fd79, %fd231, %fd78;
	ld.shared.f64 	%fd80, [_ZZN3cub18CUB_300001_SM_10006detail6reduce28DeviceReduceSingleTileKernelINS2_10policy_hubIdyN4cuda3std3__44plusIdEEE10Policy1000EPdSC_iS9_ddNS7_10__identityEEEvT0_T1_T2_T3_T4_T6_E12temp_storage+32];
	add.f64 	%fd81, %fd79, %fd80;
	ld.shared.f64 	%fd82, [_ZZN3cub18CUB_300001_SM_10006detail6reduce28DeviceReduceSingleTileKernelINS2_10policy_hubIdyN4cuda3std3__44plusIdEEE10Policy1000EPdSC_iS9_ddNS7_10__identityEEEvT0_T1_T2_T3_T4_T6_E12temp_storage+40];
	add.f64 	%fd83, %fd81, %fd82;
	ld.shared.f64 	%fd84, [_ZZN3cub18CUB_300001_SM_10006detail6reduce28DeviceReduceSingleTileKernelINS2_10policy_hubIdyN4cuda3std3__44plusIdEEE10Policy1000EPdSC_iS9_ddNS7_10__identityEEEvT0_T1_T2_T3_T4_T6_E12temp_storage+48];
	add.f64 	%fd85, %fd83, %fd84;
	ld.shared.f64 	%fd86, [_ZZN3cub18CUB_300001_SM_10006detail6reduce28DeviceReduceSingleTileKernelINS2_10policy_hubIdyN4cuda3std3__44plusIdEEE10Policy1000EPdSC_iS9_ddNS7_10__identityEEEvT0_T1_T2_T3_T4_T6_E12temp_storage+56];
	add.f64 	%fd87, %fd85, %fd86;
	ld.shared.f64 	%fd88, [_ZZN3cub18CUB_300001_SM_10006detail6reduce28DeviceReduceSingleTileKernelINS2_10policy_hubIdyN4cuda3std3__44plusIdEEE10Policy1000EPdSC_iS9_ddNS7_10__identityEEEvT0_T1_T2_T3_T4_T6_E12temp_storage+64];
	add.f64 	%fd89, %fd87, %fd88;
	ld.shared.f64 	%fd90, [_ZZN3cub18CUB_300001_SM_10006detail6reduce28DeviceReduceSingleTileKernelINS2_10policy_hubIdyN4cuda3std3__44plusIdEEE10Policy1000EPdSC_iS9_ddNS7_10__identityEEEvT0_T1_T2_T3_T4_T6_E12temp_storage+72];
	add.f64 	%fd91, %fd89, %fd90;
	ld.shared.f64 	%fd92, [_ZZN3cub18CUB_300001_SM_10006detail6reduce28DeviceReduceSingleTileKernelINS2_10policy_hubIdyN4cuda3std3__44plusIdEEE10Policy1000EPdSC_iS9_ddNS7_10__identityEEEvT0_T1_T2_T3_T4_T6_E12temp_storage+80];
	add.f64 	%fd93, %fd91, %fd92;
	ld.shared.f64 	%fd94, [_ZZN3cub18CUB_300001_SM_10006detail6reduce28DeviceReduceSingleTileKernelINS2_10policy_hubIdyN4cuda3std3__44plusIdEEE10Policy1000EPdSC_iS9_ddNS7_10__identityEEEvT0_T1_T2_T3_T4_T6_E12temp_storage+88];
	add.f64 	%fd95, %fd93, %fd94;
	ld.shared.f64 	%fd96, [_ZZN3cub18CUB_300001_SM_10006detail6reduce28DeviceReduceSingleTileKernelINS2_10policy_hubIdyN4cuda3std3__44plusIdEEE10Policy1000EPdSC_iS9_ddNS7_10__identityEEEvT0_T1_T2_T3_T4_T6_E12temp_storage+96];
	add.f64 	%fd97, %fd95, %fd96;
	ld.shared.f64 	%fd98, [_ZZN3cub18CUB_300001_SM_10006detail6reduce28DeviceReduceSingleTileKernelINS2_10policy_hubIdyN4cuda3std3__44plusIdEEE10Policy1000EPdSC_iS9_ddNS7_10__identityEEEvT0_T1_T2_T3_T4_T6_E12temp_storage+104];
	add.f64 	%fd99, %fd97, %fd98;
	ld.shared.f64 	%fd100, [_ZZN3cub18CUB_300001_SM_10006detail6reduce28DeviceReduceSingleTileKernelINS2_10policy_hubIdyN4cuda3std3__44plusIdEEE10Policy1000EPdSC_iS9_ddNS7_10__identityEEEvT0_T1_T2_T3_T4_T6_E12temp_storage+112];
	add.f64 	%fd101, %fd99, %fd100;
	ld.shared.f64 	%fd102, [_ZZN3cub18CUB_300001_SM_10006detail6reduce28DeviceReduceSingleTileKernelINS2_10policy_hubIdyN4cuda3std3__44plusIdEEE10Policy1000EPdSC_iS9_ddNS7_10__identityEEEvT0_T1_T2_T3_T4_T6_E12temp_storage+120];
	add.f64 	%fd103, %fd101, %fd102;
	ld.shared.f64 	%fd104, [_ZZN3cub18CUB_300001_SM_10006detail6reduce28DeviceReduceSingleTileKernelINS2_10policy_hubIdyN4cuda3std3__44plusIdEEE10Policy1000EPdSC_iS9_ddNS7_10__identityEEEvT0_T1_T2_T3_T4_T6_E12temp_storage+128];
	add.f64 	%fd105, %fd103, %fd104;
	ld.shared.f64 	%fd106, [_ZZN3cub18CUB_300001_SM_10006detail6reduce28DeviceReduceSingleTileKernelINS2_10policy_hubIdyN4cuda3std3__44plusIdEEE10Policy1000EPdSC_iS9_ddNS7_10__identityEEEvT0_T1_T2_T3_T4_T6_E12temp_storage+136];
	add.f64 	%fd231, %fd105, %fd106;
$L__BB6_37:
	mov.u32 	%r223, %tid.x;
	setp.ne.s32 	%p56, %r223, 0;
	@%p56 bra 	$L__BB6_39;
	add.f64 	%fd217, %fd30, %fd231;
	st.global.f64 	[%rd1], %fd217;
$L__BB6_39:
	ret;

}
	// .globl	_ZN3cub18CUB_300001_SM_10006detail6reduce28DeviceReduceSingleTileKernelINS2_10policy_hubIdjN4cuda3std3__44plusIdEEE10Policy1000EN6thrust24THRUST_300001_SM_1000_NS6detail15normal_iteratorINSD_10device_ptrIdEEEEPdjS9_dd21square_diff_from_meanEEvT0_T1_T2_T3_T4_T6_
.visible .entry _ZN3cub18CUB_300001_SM_10006detail6reduce28DeviceReduceSingleTileKernelINS2_10policy_hubIdjN4cuda3std3__44plusIdEEE10Policy1000EN6thrust24THRUST_300001_SM_1000_NS6detail15normal_iteratorINSD_10device_ptrIdEEEEPdjS9_dd21square_diff_from_meanEEvT0_T1_T2_T3_T4_T6_(
	.param .align 8 .b8 _ZN3cub18CUB_300001_SM_10006detail6reduce28DeviceReduceSingleTileKernelINS2_10policy_hubIdjN4cuda3std3__44plusIdEEE10Policy1000EN6thrust24THRUST_300001_SM_1000_NS6detail15normal_iteratorINSD_10device_ptrIdEEEEPdjS9_dd21square_diff_from_meanEEvT0_T1_T2_T3_T4_T6__param_0[8],
	.param .u64 .ptr .align 1 _ZN3cub18CUB_300001_SM_10006detail6reduce28DeviceReduceSingleTileKernelINS2_10policy_hubIdjN4cuda3std3__44plusIdEEE10Policy1000EN6thrust24THRUST_300001_SM_1000_NS6detail15normal_iteratorINSD_10device_ptrIdEEEEPdjS9_dd21square_diff_from_meanEEvT0_T1_T2_T3_T4_T6__param_1,
	.param .u32 _ZN3cub18CUB_300001_SM_10006detail6reduce28DeviceReduceSingleTileKernelINS2_10policy_hubIdjN4cuda3std3__44plusIdEEE10Policy1000EN6thrust24THRUST_300001_SM_1000_NS6detail15normal_iteratorINSD_10device_ptrIdEEEEPdjS9_dd21square_diff_from_meanEEvT0_T1_T2_T3_T4_T6__param_2,
	.param .align 1 .b8 _ZN3cub18CUB_300001_SM_10006detail6reduce28DeviceReduceSingleTileKernelINS2_10policy_hubIdjN4cuda3std3__44plusIdEEE10Policy1000EN6thrust24THRUST_300001_SM_1000_NS6detail15normal_iteratorINSD_10device_ptrIdEEEEPdjS9_dd21square_diff_from_meanEEvT0_T1_T2_T3_T4_T6__param_3[1],
	.param .f64 _ZN3cub18CUB_300001_SM_10006detail6reduce28DeviceReduceSingleTileKernelINS2_10policy_hubIdjN4cuda3std3__44plusIdEEE10Policy1000EN6thrust24THRUST_300001_SM_1000_NS6detail15normal_iteratorINSD_10device_ptrIdEEEEPdjS9_dd21square_diff_from_meanEEvT0_T1_T2_T3_T4_T6__param_4,
	.param .align 8 .b8 _ZN3cub18CUB_300001_SM_10006detail6reduce28DeviceReduceSingleTileKernelINS2_10policy_hubIdjN4cuda3std3__44plusIdEEE10Policy1000EN6thrust24THRUST_300001_SM_1000_NS6detail15normal_iteratorINSD_10device_ptrIdEEEEPdjS9_dd21square_diff_from_meanEEvT0_T1_T2_T3_T4_T6__param_5[8]
)
.maxntid 640
.minnctapersm 1
{
	.reg .pred 	%p<71>;
	.reg .b32 	%r<288>;
	.reg .b64 	%rd<114>;
	.reg .b64 	%fd<459>;
	// demoted variable
	.shared .align 8 .b8 _ZZN3cub18CUB_300001_SM_10006detail6reduce28DeviceReduceSingleTileKernelINS2_10policy_hubIdjN4cuda3std3__44plusIdEEE10Policy1000EN6thrust24THRUST_300001_SM_1000_NS6detail15normal_iteratorINSD_10device_ptrIdEEEEPdjS9_dd21square_diff_from_meanEEvT0_T1_T2_T3_T4_T6_E12temp_storage[192];
	ld.param.f64 	%fd44, [_ZN3cub18CUB_300001_SM_10006detail6reduce28DeviceReduceSingleTileKernelINS2_10policy_hubIdjN4cuda3std3__44plusIdEEE10Policy1000EN6thrust24THRUST_300001_SM_1000_NS6detail15normal_iteratorINSD_10device_ptrIdEEEEPdjS9_dd21square_diff_from_meanEEvT0_T1_T2_T3_T4_T6__param_5];
	ld.param.u64 	%rd9, [_ZN3cub18CUB_300001_SM_10006detail6reduce28DeviceReduceSingleTileKernelINS2_10policy_hubIdjN4cuda3std3__44plusIdEEE10Policy1000EN6thrust24THRUST_300001_SM_1000_NS6detail15normal_iteratorINSD_10device_ptrIdEEEEPdjS9_dd21square_diff_from_meanEEvT0_T1_T2_T3_T4_T6__param_0];
	ld.param.u64 	%rd10, [_ZN3cub18CUB_300001_SM_10006detail6reduce28DeviceReduceSingleTileKernelINS2_10policy_hubIdjN4cuda3std3__44plusIdEEE10Policy1000EN6thrust24THRUST_300001_SM_1000_NS6detail15normal_iteratorINSD_10device_ptrIdEEEEPdjS9_dd21square_diff_from_meanEEvT0_T1_T2_T3_T4_T6__param_1];
	ld.param.u32 	%r51, [_ZN3cub18CUB_300001_SM_10006detail6reduce28DeviceReduceSingleTileKernelINS2_10policy_hubIdjN4cuda3std3__44plusIdEEE10Policy1000EN6thrust24THRUST_300001_SM_1000_NS6detail15normal_iteratorINSD_10device_ptrIdEEEEPdjS9_dd21square_diff_from_meanEEvT0_T1_T2_T3_T4_T6__param_2];
	ld.param.f64 	%fd43, [_ZN3cub18CUB_300001_SM_10006detail6reduce28DeviceReduceSingleTileKernelINS2_10policy_hubIdjN4cuda3std3__44plusIdEEE10Policy1000EN6thrust24THRUST_300001_SM_1000_NS6detail15normal_iteratorINSD_10device_ptrIdEEEEPdjS9_dd21square_diff_from_meanEEvT0_T1_T2_T3_T4_T6__param_4];
	cvta.to.global.u64 	%rd1, %rd10;
	setp.ne.s32 	%p1, %r51, 0;
	@%p1 bra 	$L__BB7_3;
	mov.u32 	%r270, %tid.x;
	setp.ne.s32 	%p70, %r270, 0;
	@%p70 bra 	$L__BB7_52;
	st.global.f64 	[%rd1], %fd43;
	bra.uni 	$L__BB7_52;
$L__BB7_3:
	cvta.to.global.u64 	%rd2, %rd9;
	setp.gt.u32 	%p2, %r51, 5119;
	@%p2 bra 	$L__BB7_28;
	mov.u32 	%r1, %tid.x;
	setp.ge.u32 	%p24, %r1, %r51;
	mov.f64 	%fd446, 0d0000000000000000;
	mov.u32 	%r274, %r1;
	@%p24 bra 	$L__BB7_6;
	mul.wide.u32 	%rd83, %r1, 8;
	add.s64 	%rd84, %rd2, %rd83;
	ld.global.f64 	%fd228, [%rd84];
	sub.f64 	%fd229, %fd228, %fd44;
	mul.f64 	%fd446, %fd229, %fd229;
	add.s32 	%r274, %r1, 640;
$L__BB7_6:
	setp.ge.u32 	%p25, %r274, %r51;
	@%p25 bra 	$L__BB7_19;
	not.b32 	%r146, %r274;
	add.s32 	%r147, %r51, %r146;
	mul.hi.u32 	%r148, %r147, -858993459;
	shr.u32 	%r149, %r148, 9;
	add.s32 	%r4, %r149, 1;
	and.b32  	%r5, %r4, 15;
	setp.lt.u32 	%p26, %r147, 9600;
	@%p26 bra 	$L__BB7_10;
	and.b32  	%r150, %r4, 16777200;
	neg.s32 	%r272, %r150;
	mul.wide.u32 	%rd85, %r274, 8;
	add.s64 	%rd86, %rd85, %rd2;
	add.s64 	%rd112, %rd86, 40960;
$L__BB7_9:
	.pragma "nounroll";
	ld.global.f64 	%fd231, [%rd112+-40960];
	sub.f64 	%fd232, %fd231, %fd44;
	fma.rn.f64 	%fd233, %fd232, %fd232, %fd446;
	ld.global.f64 	%fd234, [%rd112+-35840];
	sub.f64 	%fd235, %fd234, %fd44;
	fma.rn.f64 	%fd236, %fd235, %fd235, %fd233;
	ld.global.f64 	%fd237, [%rd112+-30720];
	sub.f64 	%fd238, %fd237, %fd44;
	fma.rn.f64 	%fd239, %fd238, %fd238, %fd236;
	ld.global.f64 	%fd240, [%rd112+-25600];
	sub.f64 	%fd241, %fd240, %fd44;
	fma.rn.f64 	%fd242, %fd241, %fd241, %fd239;
	ld.global.f64 	%fd243, [%rd112+-20480];
	sub.f64 	%fd244, %fd243, %fd44;
	fma.rn.f64 	%fd245, %fd244, %fd244, %fd242;
	ld.global.f64 	%fd246, [%rd112+-15360];
	sub.f64 	%fd247, %fd246, %fd44;
	fma.rn.f64 	%fd248, %fd247, %fd247, %fd245;
	ld.global.f64 	%fd249, [%rd112+-10240];
	sub.f64 	%fd250, %fd249, %fd44;
	fma.rn.f64 	%fd251, %fd250, %fd250, %fd248;
	ld.global.f64 	%fd252, [%rd112+-5120];
	sub.f64 	%fd253, %fd252, %fd44;
	fma.rn.f64 	%fd254, %fd253, %fd253, %fd251;
	ld.global.f64 	%fd255, [%rd112];
	sub.f64 	%fd256, %fd255, %fd44;
	fma.rn.f64 	%fd257, %fd256, %fd256, %fd254;
	ld.global.f64 	%fd258, [%rd112+5120];
	sub.f64 	%fd259, %fd258, %fd44;
	fma.rn.f64 	%fd260, %fd259, %fd259, %fd257;
	ld.global.f64 	%fd261, [%rd112+10240];
	sub.f64 	%fd262, %fd261, %fd44;
	fma.rn.f64 	%fd263, %fd262, %fd262, %fd260;
	ld.global.f64 	%fd264, [%rd112+15360];
	sub.f64 	%fd265, %fd264, %fd44;
	fma.rn.f64 	%fd266, %fd265, %fd265, %fd263;
	ld.global.f64 	%fd267, [%rd112+20480];
	sub.f64 	%fd268, %fd267, %fd44;
	fma.rn.f64 	%fd269, %fd268, %fd268, %fd266;
	ld.global.f64 	%fd270, [%rd112+25600];
	sub.f64 	%fd271, %fd270, %fd44;
	fma.rn.f64 	%fd272, %fd271, %fd271, %fd269;
	ld.global.f64 	%fd273, [%rd112+30720];
	sub.f64 	%fd274, %fd273, %fd44;
	fma.rn.f64 	%fd275, %fd274, %fd274, %fd272;
	ld.global.f64 	%fd276, [%rd112+35840];
	sub.f64 	%fd277, %fd276, %fd44;
	fma.rn.f64 	%fd446, %fd277, %fd277, %fd275;
	add.s32 	%r274, %r274, 10240;
	add.s32 	%r272, %r272, 16;
	add.s64 	%rd112, %rd112, 81920;
	setp.ne.s32 	%p27, %r272, 0;
	@%p27 bra 	$L__BB7_9;
$L__BB7_10:
	setp.eq.s32 	%p28, %r5, 0;
	@%p28 bra 	$L__BB7_19;
	and.b32  	%r12, %r4, 7;
	setp.lt.u32 	%p29, %r5, 8;
	@%p29 bra 	$L__BB7_13;
	mul.wide.u32 	%rd87, %r274, 8;
	add.s64 	%rd88, %rd2, %rd87;
	ld.global.f64 	%fd279, [%rd88];
	sub.f64 	%fd280, %fd279, %fd44;
	fma.rn.f64 	%fd281, %fd280, %fd280, %fd446;
	ld.global.f64 	%fd282, [%rd88+5120];
	sub.f64 	%fd283, %fd282, %fd44;
	fma.rn.f64 	%fd284, %fd283, %fd283, %fd281;
	ld.global.f64 	%fd285, [%rd88+10240];
	sub.f64 	%fd286, %fd285, %fd44;
	fma.rn.f64 	%fd287, %fd286, %fd286, %fd284;
	ld.global.f64 	%fd288, [%rd88+15360];
	sub.f64 	%fd289, %fd288, %fd44;
	fma.rn.f64 	%fd290, %fd289, %fd289, %fd287;
	ld.global.f64 	%fd291, [%rd88+20480];
	sub.f64 	%fd292, %fd291, %fd44;
	fma.rn.f64 	%fd293, %fd292, %fd292, %fd290;
	ld.global.f64 	%fd294, [%rd88+25600];
	sub.f64 	%fd295, %fd294, %fd44;
	fma.rn.f64 	%fd296, %fd295, %fd295, %fd293;
	ld.global.f64 	%fd297, [%rd88+30720];
	sub.f64 	%fd298, %fd297, %fd44;
	fma.rn.f64 	%fd299, %fd298, %fd298, %fd296;
	ld.global.f64 	%fd300, [%rd88+35840];
	sub.f64 	%fd301, %fd300, %fd44;
	fma.rn.f64 	%fd446, %fd301, %fd301, %fd299;
	add.s32 	%r274, %r274, 5120;
$L__BB7_13:
	setp.eq.s32 	%p30, %r12, 0;
	@%p30 bra 	$L__BB7_19;
	and.b32  	%r15, %r4, 3;
	setp.lt.u32 	%p31, %r12, 4;
	@%p31 bra 	$L__BB7_16;
	mul.wide.u32 	%rd89, %r274, 8;
	add.s64 	%rd90, %rd2, %rd89;
	ld.global.f64 	%fd303, [%rd90];
	sub.f64 	%fd304, %fd303, %fd44;
	fma.rn.f64 	%fd305, %fd304, %fd304, %fd446;
	ld.global.f64 	%fd306, [%rd90+5120];
	sub.f64 	%fd307, %fd306, %fd44;
	fma.rn.f64 	%fd308, %fd307, %fd307, %fd305;
	ld.global.f64 	%fd309, [%rd90+10240];
	sub.f64 	%fd310, %fd309, %fd44;
	fma.rn.f64 	%fd311, %fd310, %fd310, %fd308;
	ld.global.f64 	%fd312, [%rd90+15360];
	sub.f64 	%fd313, %fd312, %fd44;
	fma.rn.f64 	%fd446, %fd313, %fd313, %fd311;
	add.s32 	%r274, %r274, 2560;
$L__BB7_16:
	setp.eq.s32 	%p32, %r15, 0;
	@%p32 bra 	$L__BB7_19;
	mul.wide.u32 	%rd91, %r274, 8;
	add.s64 	%rd113, %rd2, %rd91;
	neg.s32 	%r277, %r15;
$L__BB7_18:
	.pragma "nounroll";
	ld.global.f64 	%fd314, [%rd113];
	sub.f64 	%fd315, %fd314, %fd44;
	fma.rn.f64 	%fd446, %fd315, %fd315, %fd446;
	add.s64 	%rd113, %rd113, 5120;
	add.s32 	%r277, %r277, 1;
	setp.ne.s32 	%p33, %r277, 0;
	@%p33 bra 	$L__BB7_18;
$L__BB7_19:
	setp.lt.u32 	%p34, %r51, 640;
	@%p34 bra 	$L__BB7_24;
	// begin inline asm
	mov.u32 %r214, %laneid;
	// end inline asm
	mov.b64 	%rd102, %fd446;
	mov.b64 	{%r216, %r221}, %rd102;
	mov.b32 	%r222, 1;
	mov.b32 	%r263, 31;
	mov.b32 	%r264, -1;
	// begin inline asm
	shfl.sync.down.b32 %r215, %r216, %r222, %r263, %r264;
	// end inline asm
	// begin inline asm
	shfl.sync.down.b32 %r220, %r221, %r222, %r263, %r264;
	// end inline asm
	mov.b64 	%rd103, {%r215, %r220};
	mov.b64 	%fd386, %rd103;
	setp.gt.s32 	%p62, %r214, 30;
	add.f64 	%fd387, %fd446, %fd386;
	selp.f64 	%fd388, %fd446, %fd387, %p62;
	mov.b64 	%rd104, %fd388;
	mov.b64 	{%r226, %r231}, %rd104;
	mov.b32 	%r232, 2;
	// begin inline asm
	shfl.sync.down.b32 %r225, %r226, %r232, %r263, %r264;
	// end inline asm
	// begin inline asm
	shfl.sync.down.b32 %r230, %r231, %r232, %r263, %r264;
	// end inline asm
	mov.b64 	%rd105, {%r225, %r230};
	mov.b64 	%fd389, %rd105;
	setp.gt.s32 	%p63, %r214, 29;
	add.f64 	%fd390, %fd388, %fd389;
	selp.f64 	%fd391, %fd388, %fd390, %p63;
	mov.b64 	%rd106, %fd391;
	mov.b64 	{%r236, %r241}, %rd106;
	mov.b32 	%r242, 4;
	// begin inline asm
	shfl.sync.down.b32 %r235, %r236, %r242, %r263, %r264;
	// end inline asm
	// begin inline asm
	shfl.sync.down.b32 %r240, %r241, %r242, %r263, %r264;
	// end inline asm
	mov.b64 	%rd107, {%r235, %r240};
	mov.b64 	%fd392, %rd107;
	setp.gt.s32 	%p64, %r214, 27;
	add.f64 	%fd393, %fd391, %fd392;
	selp.f64 	%fd394, %fd391, %fd393, %p64;
	mov.b64 	%rd108, %fd394;
	mov.b64 	{%r246, %r251}, %rd108;
	mov.b32 	%r252, 8;
	// begin inline asm
	shfl.sync.down.b32 %r245, %r246, %r252, %r263, %r264;
	// end inline asm
	// begin inline asm
	shfl.sync.down.b32 %r250, %r251, %r252, %r263, %r264;
	// end inline asm
	mov.b64 	%rd109, {%r245, %r250};
	mov.b64 	%fd395, %rd109;
	setp.gt.s32 	%p65, %r214, 23;
	add.f64 	%fd396, %fd394, %fd395;
	selp.f64 	%fd397, %fd394, %fd396, %p65;
	mov.b64 	%rd110, %fd397;
	mov.b64 	{%r256, %r261}, %rd110;
	mov.b32 	%r262, 16;
	// begin inline asm
	shfl.sync.down.b32 %r255, %r256, %r262, %r263, %r264;
	// end inline asm
	// begin inline asm
	shfl.sync.down.b32 %r260, %r261, %r262, %r263, %r264;
	// end inline asm
	mov.b64 	%rd111, {%r255, %r260};
	mov.b64 	%fd398, %rd111;
	setp.gt.s32 	%p66, %r214, 15;
	add.f64 	%fd17, %fd397, %fd398;
	selp.f64 	%fd458, %fd397, %fd17, %p66;
	setp.ne.s32 	%p67, %r214, 0;
	@%p67 bra 	$L__BB7_22;
	shr.u32 	%r265, %r1, 2;
	and.b32  	%r266, %r265, 248;
	mov.u32 	%r267, _ZZN3cub18CUB_300001_SM_10006detail6reduce28DeviceReduceSingleTileKernelINS2_10policy_hubIdjN4cuda3std3__44plusIdEEE10Policy1000EN6thrust24THRUST_300001_SM_1000_NS6detail15normal_iteratorINSD_10device_ptrIdEEEEPdjS9_dd21square_diff_from_meanEEvT0_T1_T2_T3_T4_T6_E12temp_storage;
	add.s32 	%r268, %r267, %r266;
	st.shared.f64 	[%r268+24], %fd17;
$L__BB7_22:
	bar.sync 	0;
	setp.ne.s32 	%p68, %r1, 0;
	@%p68 bra 	$L__BB7_50;
	ld.shared.f64 	%fd399, [_ZZN3cub18CUB_300001_SM_10006detail6reduce28DeviceReduceSingleTileKernelINS2_10policy_hubIdjN4cuda3std3__44plusIdEEE10Policy1000EN6thrust24THRUST_300001_SM_1000_NS6detail15normal_iteratorINSD_10device_ptrIdEEEEPdjS9_dd21square_diff_from_meanEEvT0_T1_T2_T3_T4_T6_E12temp_storage+32];
	add.f64 	%fd400, %fd458, %fd399;
	ld.shared.f64 	%fd401, [_ZZN3cub18CUB_300001_SM_10006detail6reduce28DeviceReduceSingleTileKernelINS2_10policy_hubIdjN4cuda3std3__44plusIdEEE10Policy1000EN6thrust24THRUST_300001_SM_1000_NS6detail15normal_iteratorINSD_10device_ptrIdEEEEPdjS9_dd21square_diff_from_meanEEvT0_T1_T2_T3_T4_T6_E12temp_storage+40];
	add.f64 	%fd402, %fd400, %fd401;
	ld.shared.f64 	%fd403, [_ZZN3cub18CUB_300001_SM_10006detail6reduce28DeviceReduceSingleTileKernelINS2_10policy_hubIdjN4cuda3std3__44plusIdEEE10Policy1000EN6thrust24THRUST_300001_SM_1000_NS6detail15normal_iteratorINSD_10device_ptrIdEEEEPdjS9_dd21square_diff_from_meanEEvT0_T1_T2_T3_T4_T6_E12temp_storage+48];
	add.f64 	%fd404, %fd402, %fd403;
	ld.shared.f64 	%fd405, [_ZZN3cub18CUB_300001_SM_10006detail6reduce28DeviceReduceSingleTileKernelINS2_10policy_hubIdjN4cuda3std3__44plusIdEEE10Policy1000EN6thrust24THRUST_300001_SM_1000_NS6detail15normal_iteratorINSD_10device_ptrIdEEEEPdjS9_dd21square_diff_from_meanEEvT0_T1_T2_T3_T4_T6_E12temp_storage+56];
	add.f64 	%fd406, %fd404, %fd405;
	ld.shared.f64 	%fd407, [_ZZN3cub18CUB_300001_SM_10006detail6reduce28DeviceReduceSingleTileKernelINS2_10policy_hubIdjN4cuda3std3__44plusIdEEE10Policy1000EN6thrust24THRUST_300001_SM_1000_NS6detail15normal_iteratorINSD_10device_ptrIdEEEEPdjS9_dd21square_diff_from_meanEEvT0_T1_T2_T3_T4_T6_E12temp_storage+64];
	add.f64 	%fd408, %fd406, %fd407;
	ld.shared.f64 	%fd409, [_ZZN3cub18CUB_300001_SM_10006detail6reduce28DeviceReduceSingleTileKernelINS2_10policy_hubIdjN4cuda3std3__44plusIdEEE10Policy1000EN6thrust24THRUST_300001_SM_1000_NS6detail15normal_iteratorINSD_10device_ptrIdEEEEPdjS9_dd21square_diff_from_meanEEvT0_T1_T2_T3_T4_T6_E12temp_storage+72];
	add.f64 	%fd410, %fd408, %fd409;
	ld.shared.f64 	%fd411, [_ZZN3cub18CUB_300001_SM_10006detail6reduce28DeviceReduceSingleTileKernelINS2_10policy_hubIdjN4cuda3std3__44plusIdEEE10Policy1000EN6thrust24THRUST_300001_SM_1000_NS6detail15normal_iteratorINSD_10device_ptrIdEEEEPdjS9_dd21square_diff_from_meanEEvT0_T1_T2_T3_T4_T6_E12temp_storage+80];
	add.f64 	%fd412, %fd410, %fd411;
	ld.shared.f64 	%fd413, [_ZZN3cub18CUB_300001_SM_10006detail6reduce28DeviceReduceSingleTileKernelINS2_10policy_hubIdjN4cuda3std3__44plusIdEEE10Policy1000EN6thrust24THRUST_300001_SM_1000_NS6detail15normal_iteratorINSD_10device_ptrIdEEEEPdjS9_dd21square_diff_from_meanEEvT0_T1_T2_T3_T4_T6_E12temp_storage+88];
	add.f64 	%fd414, %fd412, %fd413;
	ld.shared.f64 	%fd415, [_ZZN3cub18CUB_300001_SM_10006detail6reduce28DeviceReduceSingleTileKernelINS2_10policy_hubIdjN4cuda3std3__44plusIdEEE10Policy1000EN6thrust24THRUST_300001_SM_1000_NS6detail15normal_iteratorINSD_10device_ptrIdEEEEPdjS9_dd21square_diff_from_meanEEvT0_T1_T2_T3_T4_T6_E12temp_storage+96];
	add.f64 	%fd416, %fd414, %fd415;
	ld.shared.f64 	%fd417, [_ZZN3cub18CUB_300001_SM_10006detail6reduce28DeviceReduceSingleTileKernelINS2_10policy_hubIdjN4cuda3std3__44plusIdEEE10Policy1000EN6thrust24THRUST_300001_SM_1000_NS6detail15normal_iteratorINSD_10device_ptrIdEEEEPdjS9_dd21square_diff_from_meanEEvT0_T1_T2_T3_T4_T6_E12temp_storage+104];
	add.f64 	%fd418, %fd416, %fd417;
	ld.shared.f64 	%fd419, [_ZZN3cub18CUB_300001_SM_10006detail6reduce28DeviceReduceSingleTileKernelINS2_10policy_hubIdjN4cuda3std3__44plusIdEEE10Policy1000EN6thrust24THRUST_300001_SM_1000_NS6detail15normal_iteratorINSD_10device_ptrIdEEEEPdjS9_dd21square_diff_from_meanEEvT0_T1_T2_T3_T4_T6_E12temp_storage+112];
	add.f64 	%fd420, %fd418, %fd419;
	ld.shared.f64 	%fd421, [_ZZN3cub18CUB_300001_SM_10006detail6reduce28DeviceReduceSingleTileKernelINS2_10policy_hubIdjN4cuda3std3__44plusIdEEE10Policy1000EN6thrust24THRUST_300001_SM_1000_NS6detail15normal_iteratorINSD_10device_ptrIdEEEEPdjS9_dd21square_diff_from_meanEEvT0_T1_T2_T3_T4_T6_E12temp_storage+120];
	add.f64 	%fd422, %fd420, %fd421;
	ld.shared.f64 	%fd423, [_ZZN3cub18CUB_300001_SM_10006detail6reduce28DeviceReduceSingleTileKernelINS2_10policy_hubIdjN4cuda3std3__44plusIdEEE10Policy1000EN6thrust24THRUST_300001_SM_1000_NS6detail15normal_iteratorINSD_10device_ptrIdEEEEPdjS9_dd21square_diff_from_meanEEvT0_T1_T2_T3_T4_T6_E12temp_storage+128];
	add.f64 	%fd424, %fd422, %fd423;
	ld.shared.f64 	%fd425, [_ZZN3cub18CUB_300001_SM_10006detail6reduce28DeviceReduceSingleTileKernelINS2_10policy_hubIdjN4cuda3std3__44plusIdEEE10Policy1000EN6thrust24THRUST_300001_SM_1000_NS6detail15normal_iteratorINSD_10device_ptrIdEEEEPdjS9_dd21square_diff_from_meanEEvT0_T1_T2_T3_T4_T6_E12temp_storage+136];
	add.f64 	%fd426, %fd424, %fd425;
	ld.shared.f64 	%fd427, [_ZZN3cub18CUB_300001_SM_10006detail6reduce28DeviceReduceSingleTileKernelINS2_10policy_hubIdjN4cuda3std3__44plusIdEEE10Policy1000EN6thrust24THRUST_300001_SM_1000_NS6detail15normal_iteratorINSD_10device_ptrIdEEEEPdjS9_dd21square_diff_from_meanEEvT0_T1_T2_T3_T4_T6_E12temp_storage+144];
	add.f64 	%fd428, %fd426, %fd427;
	ld.shared.f64 	%fd429, [_ZZN3cub18CUB_300001_SM_10006detail6reduce28DeviceReduceSingleTileKernelINS2_10policy_hubIdjN4cuda3std3__44plusIdEEE10Policy1000EN6thrust24THRUST_300001_SM_1000_NS6detail15normal_iteratorINSD_10device_ptrIdEEEEPdjS9_dd21square_diff_from_meanEEvT0_T1_T2_T3_T4_T6_E12temp_storage+152];
	add.f64 	%fd430, %fd428, %fd429;
	ld.shared.f64 	%fd431, [_ZZN3cub18CUB_300001_SM_10006detail6reduce28DeviceReduceSingleTileKernelINS2_10policy_hubIdjN4cuda3std3__44plusIdEEE10Policy1000EN6thrust24THRUST_300001_SM_1000_NS6detail15normal_iteratorINSD_10device_ptrIdEEEEPdjS9_dd21square_diff_from_meanEEvT0_T1_T2_T3_T4_T6_E12temp_storage+160];
	add.f64 	%fd432, %fd430, %fd431;
	ld.shared.f64 	%fd433, [_ZZN3cub18CUB_300001_SM_10006detail6reduce28DeviceReduceSingleTileKernelINS2_10policy_hubIdjN4cuda3std3__44plusIdEEE10Policy1000EN6thrust24THRUST_300001_SM_1000_NS6detail15normal_iteratorINSD_10device_ptrIdEEEEPdjS9_dd21square_diff_from_meanEEvT0_T1_T2_T3_T4_T6_E12temp_storage+168];
	add.f64 	%fd434, %fd432, %fd433;
	ld.shared.f64 	%fd435, [_ZZN3cub18CUB_300001_SM_10006detail6reduce28DeviceReduceSingleTileKernelINS2_10policy_hubIdjN4cuda3std3__44plusIdEEE10Policy1000EN6thrust24THRUST_300001_SM_1000_NS6detail15normal_iteratorINSD_10device_ptrIdEEEEPdjS9_dd21square_diff_from_meanEEvT0_T1_T2_T3_T4_T6_E12temp_storage+176];
	add.f64 	%fd458, %fd434, %fd435;
	bra.uni 	$L__BB7_50;
$L__BB7_24:
	// begin inline asm
	mov.u32 %r151, %laneid;
	// end inline asm
	and.b32  	%r202, %r1, 992;
	add.s32 	%r203, %r202, 32;
	setp.gt.u32 	%p35, %r203, %r51;
	not.b32 	%r204, %r202;
	add.s32 	%r205, %r51, %r204;
	selp.b32 	%r200, %r205, 31, %p35;
	mov.b64 	%rd92, %fd446;
	mov.b64 	{%r153, %r158}, %rd92;
	mov.b32 	%r159, 1;
	mov.b32 	%r201, -1;
	// begin inline asm
	shfl.sync.down.b32 %r152, %r153, %r159, %r200, %r201;
	// end inline asm
	// begin inline asm
	shfl.sync.down.b32 %r157, %r158, %r159, %r200, %r201;
	// end inline asm
	mov.b64 	%rd93, {%r152, %r157};
	mov.b64 	%fd316, %rd93;
	setp.lt.s32 	%p36, %r151, %r200;
	add.f64 	%fd317, %fd446, %fd316;
	selp.f64 	%fd318, %fd317, %fd446, %p36;
	mov.b64 	%rd94, %fd318;
	mov.b64 	{%r163, %r168}, %rd94;
	mov.b32 	%r169, 2;
	// begin inline asm
	shfl.sync.down.b32 %r162, %r163, %r169, %r200, %r201;
	// end inline asm
	// begin inline asm
	shfl.sync.down.b32 %r167, %r168, %r169, %r200, %r201;
	// end inline asm
	mov.b64 	%rd95, {%r162, %r167};
	mov.b64 	%fd319, %rd95;
	add.s32 	%r206, %r151, 2;
	setp.gt.s32 	%p37, %r206, %r200;
	add.f64 	%fd320, %fd318, %fd319;
	selp.f64 	%fd321, %fd318, %fd320, %p37;
	mov.b64 	%rd96, %fd321;
	mov.b64 	{%r173, %r178}, %rd96;
	mov.b32 	%r179, 4;
	// begin inline asm
	shfl.sync.down.b32 %r172, %r173, %r179, %r200, %r201;
	// end inline asm
	// begin inline asm
	shfl.sync.down.b32 %r177, %r178, %r179, %r200, %r201;
	// end inline asm
	mov.b64 	%rd97, {%r172, %r177};
	mov.b64 	%fd322, %rd97;
	add.s32 	%r207, %r151, 4;
	setp.gt.s32 	%p38, %r207, %r200;
	add.f64 	%fd323, %fd321, %fd322;
	selp.f64 	%fd324, %fd321, %fd323, %p38;
	mov.b64 	%rd98, %fd324;
	mov.b64 	{%r183, %r188}, %rd98;
	mov.b32 	%r189, 8;
	// begin inline asm
	shfl.sync.down.b32 %r182, %r183, %r189, %r200, %r201;
	// end inline asm
	// begin inline asm
	shfl.sync.down.b32 %r187, %r188, %r189, %r200, %r201;
	// end inline asm
	mov.b64 	%rd99, {%r182, %r187};
	mov.b64 	%fd325, %rd99;
	add.s32 	%r208, %r151, 8;
	setp.gt.s32 	%p39, %r208, %r200;
	add.f64 	%fd326, %fd324, %fd325;
	selp.f64 	%fd327, %fd324, %fd326, %p39;
	mov.b64 	%rd100, %fd327;
	mov.b64 	{%r193, %r198}, %rd100;
	mov.b32 	%r199, 16;
	// begin inline asm
	shfl.sync.down.b32 %r192, %r193, %r199, %r200, %r201;
	// end inline asm
	// begin inline asm
	shfl.sync.down.b32 %r197, %r198, %r199, %r200, %r201;
	// end inline asm
	mov.b64 	%rd101, {%r192, %r197};
	mov.b64 	%fd328, %rd101;
	add.s32 	%r209, %r151, 16;
	setp.gt.s32 	%p40, %r209, %r200;
	add.f64 	%fd329, %fd327, %fd328;
	selp.f64 	%fd458, %fd327, %fd329, %p40;
	setp.ne.s32 	%p41, %r151, 0;
	@%p41 bra 	$L__BB7_26;
	shr.u32 	%r210, %r1, 2;
	and.b32  	%r211, %r210, 248;
	mov.u32 	%r212, _ZZN3cub18CUB_300001_SM_10006detail6reduce28DeviceReduceSingleTileKernelINS2_10policy_hubIdjN4cuda3std3__44plusIdEEE10Policy1000EN6thrust24THRUST_300001_SM_1000_NS6detail15normal_iteratorINSD_10device_ptrIdEEEEPdjS9_dd21square_diff_from_meanEEvT0_T1_T2_T3_T4_T6_E12temp_storage;
	add.s32 	%r213, %r212, %r211;
	st.shared.f64 	[%r213+24], %fd458;
$L__BB7_26:
	bar.sync 	0;
	setp.ne.s32 	%p42, %r1, 0;
	@%p42 bra 	$L__BB7_50;
	setp.gt.u32 	%p43, %r51, 32;
	ld.shared.f64 	%fd330, [_ZZN3cub18CUB_300001_SM_10006detail6reduce28DeviceReduceSingleTileKernelINS2_10policy_hubIdjN4cuda3std3__44plusIdEEE10Policy1000EN6thrust24THRUST_300001_SM_1000_NS6detail15normal_iteratorINSD_10device_ptrIdEEEEPdjS9_dd21square_diff_from_meanEEvT0_T1_T2_T3_T4_T6_E12temp_storage+32];
	add.f64 	%fd331, %fd458, %fd330;
	selp.f64 	%fd332, %fd331, %fd458, %p43;
	setp.gt.u32 	%p44, %r51, 64;
	ld.shared.f64 	%fd333, [_ZZN3cub18CUB_300001_SM_10006detail6reduce28DeviceReduceSingleTileKernelINS2_10policy_hubIdjN4cuda3std3__44plusIdEEE10Policy1000EN6thrust24THRUST_300001_SM_1000_NS6detail15normal_iteratorINSD_10device_ptrIdEEEEPdjS9_dd21square_diff_from_meanEEvT0_T1_T2_T3_T4_T6_E12temp_storage+40];
	add.f64 	%fd334, %fd333, %fd332;
	selp.f64 	%fd335, %fd334, %fd332, %p44;
	setp.gt.u32 	%p45, %r51, 96;
	ld.shared.f64 	%fd336, [_ZZN3cub18CUB_300001_SM_10006detail6reduce28DeviceReduceSingleTileKernelINS2_10policy_hubIdjN4cuda3std3__44plusIdEEE10Policy1000EN6thrust24THRUST_300001_SM_1000_NS6detail15normal_iteratorINSD_10device_ptrIdEEEEPdjS9_dd21square_diff_from_meanEEvT0_T1_T2_T3_T4_T6_E12temp_storage+48];
	add.f64 	%fd337, %fd336, %fd335;
	selp.f64 	%fd338, %fd337, %fd335, %p45;
	setp.gt.u32 	%p46, %r51, 128;
	ld.shared.f64 	%fd339, [_ZZN3cub18CUB_300001_SM_10006detail6reduce28DeviceReduceSingleTileKernelINS2_10policy_hubIdjN4cuda3std3__44plusIdEEE10Policy1000EN6thrust24THRUST_300001_SM_1000_NS6detail15normal_iteratorINSD_10device_ptrIdEEEEPdjS9_dd21square_diff_from_meanEEvT0_T1_T2_T3_T4_T6_E12temp_storage+56];
	add.f64 	%fd340, %fd339, %fd338;
	selp.f64 	%fd341, %fd340, %fd338, %p46;
	setp.gt.u32 	%p47, %r51, 160;
	ld.shared.f64 	%fd342, [_ZZN3cub18CUB_300001_SM_10006detail6reduce28DeviceReduceSingleTileKernelINS2_10policy_hubIdjN4cuda3std3__44plusIdEEE10Policy1000EN6thrust24THRUST_300001_SM_1000_NS6detail15normal_iteratorINSD_10device_ptrIdEEEEPdjS9_dd21square_diff_from_meanEEvT0_T1_T2_T3_T4_T6_E12temp_storage+64];
	add.f64 	%fd343, %fd342, %fd341;
	selp.f64 	%fd344, %fd343, %fd341, %p47;
	setp.gt.u32 	%p48, %r51, 192;
	ld.shared.f64 	%fd345, [_ZZN3cub18CUB_300001_SM_10006detail6reduce28DeviceReduceSingleTileKernelINS2_10policy_hubIdjN4cuda3std3__44plusIdEEE10Policy1000EN6thrust24THRUST_300001_SM_1000_NS6detail15normal_iteratorINSD_10device_ptrIdEEEEPdjS9_dd21square_diff_from_meanEEvT0_T1_T2_T3_T4_T6_E12temp_storage+72];
	add.f64 	%fd346, %fd345, %fd344;
	selp.f64 	%fd347, %fd346, %fd344, %p48;
	setp.gt.u32 	%p49, %r51, 224;
	ld.shared.f64 	%fd348, [_ZZN3cub18CUB_300001_SM_10006detail6reduce28DeviceReduceSingleTileKernelINS2_10policy_hubIdjN4cuda3std3__44plusIdEEE10Policy1000EN6thrust24THRUST_300001_SM_1000_NS6detail15normal_iteratorINSD_10device_ptrIdEEEEPdjS9_dd21square_diff_from_meanEEvT0_T1_T2_T3_T4_T6_E12temp_storage+80];
	add.f64 	%fd349, %fd348, %fd347;
	selp.f64 	%fd350, %fd349, %fd347, %p49;
	setp.gt.u32 	%p50, %r51, 256;
	ld.shared.f64 	%fd351, [_ZZN3cub18CUB_300001_SM_10006detail6reduce28DeviceReduceSingleTileKernelINS2_10policy_hubIdjN4cuda3std3__44plusIdEEE10Policy1000EN6thrust24THRUST_300001_SM_1000_NS6detail15normal_iteratorINSD_10device_ptrIdEEEEPdjS9_dd21square_diff_from_meanEEvT0_T1_T2_T3_T4_T6_E12temp_storage+88];
	add.f64 	%fd352, %fd351, %fd350;
	selp.f64 	%fd353, %fd352, %fd350, %p50;
	setp.gt.u32 	%p51, %r51, 288;
	ld.shared.f64 	%fd354, [_ZZN3cub18CUB_300001_SM_10006detail6reduce28DeviceReduceSingleTileKernelINS2_10policy_hubIdjN4cuda3std3__44plusIdEEE10Policy1000EN6thrust24THRUST_300001_SM_1000_NS6detail15normal_iteratorINSD_10device_ptrIdEEEEPdjS9_dd21square_diff_from_meanEEvT0_T1_T2_T3_T4_T6_E12temp_storage+96];
	add.f64 	%fd355, %fd354, %fd353;
	selp.f64 	%fd356, %fd355, %fd353, %p51;
	setp.gt.u32 	%p52, %r51, 320;
	ld.shared.f64 	%fd357, [_ZZN3cub18CUB_300001_SM_10006detail6reduce28DeviceReduceSingleTileKernelINS2_10policy_hubIdjN4cuda3std3__44plusIdEEE10Policy1000EN6thrust24THRUST_300001_SM_1000_NS6detail15normal_iteratorINSD_10device_ptrIdEEEEPdjS9_dd21square_diff_from_meanEEvT0_T1_T2_T3_T4_T6_E12temp_storage+104];
	add.f64 	%fd358, %fd357, %fd356;
	selp.f64 	%fd359, %fd358, %fd356, %p52;
	setp.gt.u32 	%p53, %r51, 352;
	ld.shared.f64 	%fd360, [_ZZN3cub18CUB_300001_SM_10006detail6reduce28DeviceReduceSingleTileKernelINS2_10policy_hubIdjN4cuda3std3__44plusIdEEE10Policy1000EN6thrust24THRUST_300001_SM_1000_NS6detail15normal_iteratorINSD_10device_ptrIdEEEEPdjS9_dd21square_diff_from_meanEEvT0_T1_T2_T3_T4_T6_E12temp_storage+112];
	add.f64 	%fd361, %fd360, %fd359;
	selp.f64 	%fd362, %fd361, %fd359, %p53;
	setp.gt.u32 	%p54, %r51, 384;
	ld.shared.f64 	%fd363, [_ZZN3cub18CUB_300001_SM_10006detail6reduce28DeviceReduceSingleTileKernelINS2_10policy_hubIdjN4cuda3std3__44plusIdEEE10Policy1000EN6thrust24THRUST_300001_SM_1000_NS6detail15normal_iteratorINSD_10device_ptrIdEEEEPdjS9_dd21square_diff_from_meanEEvT0_T1_T2_T3_T4_T6_E12temp_storage+120];
	add.f64 	%fd364, %fd363, %fd362;
	selp.f64 	%fd365, %fd364, %fd362, %p54;
	setp.gt.u32 	%p55, %r51, 416;
	ld.shared.f64 	%fd366, [_ZZN3cub18CUB_300001_SM_10006detail6reduce28DeviceReduceSingleTileKernelINS2_10policy_hubIdjN4cuda3std3__44plusIdEEE10Policy1000EN6thrust24THRUST_300001_SM_1000_NS6detail15normal_iteratorINSD_10device_ptrIdEEEEPdjS9_dd21square_diff_from_meanEEvT0_T1_T2_T3_T4_T6_E12temp_storage+128];
	add.f64 	%fd367, %fd366, %fd365;
	selp.f64 	%fd368, %fd367, %fd365, %p55;
	setp.gt.u32 	%p56, %r51, 448;
	ld.shared.f64 	%fd369, [_ZZN3cub18CUB_300001_SM_10006detail6reduce28DeviceReduceSingleTileKernelINS2_10policy_hubIdjN4cuda3std3__44plusIdEEE10Policy1000EN6thrust24THRUST_300001_SM_1000_NS6detail15normal_iteratorINSD_10device_ptrIdEEEEPdjS9_dd21square_diff_from_meanEEvT0_T1_T2_T3_T4_T6_E12temp_storage+136];
	add.f64 	%fd370, %fd369, %fd368;
	selp.f64 	%fd371, %fd370, %fd368, %p56;
	setp.gt.u32 	%p57, %r51, 480;
	ld.shared.f64 	%fd372, [_ZZN3cub18CUB_300001_SM_10006detail6reduce28DeviceReduceSingleTileKernelINS2_10policy_hubIdjN4cuda3std3__44plusIdEEE10Policy1000EN6thrust24THRUST_300001_SM_1000_NS6detail15normal_iteratorINSD_10device_ptrIdEEEEPdjS9_dd21square_diff_from_meanEEvT0_T1_T2_T3_T4_T6_E12temp_storage+144];
	add.f64 	%fd373, %fd372, %fd371;
	selp.f64 	%fd374, %fd373, %fd371, %p57;
	setp.gt.u32 	%p58, %r51, 512;
	ld.shared.f64 	%fd375, [_ZZN3cub18CUB_300001_SM_10006detail6reduce28DeviceReduceSingleTileKernelINS2_10policy_hubIdjN4cuda3std3__44plusIdEEE10Policy1000EN6thrust24THRUST_300001_SM_1000_NS6detail15normal_iteratorINSD_10device_ptrIdEEEEPdjS9_dd21square_diff_from_meanEEvT0_T1_T2_T3_T4_T6_E12temp_storage+152];
	add.f64 	%fd376, %fd375, %fd374;
	selp.f64 	%fd377, %fd376, %fd374, %p58;
	setp.gt.u32 	%p59, %r51, 544;
	ld.shared.f64 	%fd378, [_ZZN3cub18CUB_300001_SM_10006detail6reduce28DeviceReduceSingleTileKernelINS2_10policy_hubIdjN4cuda3std3__44plusIdEEE10Policy1000EN6thrust24THRUST_300001_SM_1000_NS6detail15normal_iteratorINSD_10device_ptrIdEEEEPdjS9_dd21square_diff_from_meanEEvT0_T1_T2_T3_T4_T6_E12temp_storage+160];
	add.f64 	%fd379, %fd378, %fd377;
	selp.f64 	%fd380, %fd379, %fd377, %p59;
	setp.gt.u32 	%p60, %r51, 576;
	ld.shared.f64 	%fd381, [_ZZN3cub18CUB_300001_SM_10006detail6reduce28DeviceReduceSingleTileKernelINS2_10policy_hubIdjN4cuda3std3__44plusIdEEE10Policy1000EN6thrust24THRUST_300001_SM_1000_NS6detail15normal_iteratorINSD_10device_ptrIdEEEEPdjS9_dd21square_diff_from_meanEEvT0_T1_T2_T3_T4_T6_E12temp_storage+168];
	add.f64 	%fd382, %fd381, %fd380;
	selp.f64 	%fd383, %fd382, %fd380, %p60;
	setp.gt.u32 	%p61, %r51, 608;
	ld.shared.f64 	%fd384, [_ZZN3cub18CUB_300001_SM_10006detail6reduce28DeviceReduceSingleTileKernelINS2_10policy_hubIdjN4cuda3std3__44plusIdEEE10Policy1000EN6thrust24THRUST_300001_SM_1000_NS6detail15normal_iteratorINSD_10device_ptrIdEEEEPdjS9_dd21square_diff_from_meanEEvT0_T1_T2_T3_T4_T6_E12temp_storage+176];
	add.f64 	%fd385, %fd384, %fd383;
	selp.f64 	%fd458, %fd385, %fd383, %p61;
	bra.uni 	$L__BB7_50;
$L__BB7_28:
	mov.u32 	%r21, %tid.x;
	mul.wide.u32 	%rd11, %r21, 8;
	add.s64 	%rd12, %rd2, %rd11;
	ld.global.f64 	%fd45, [%rd12];
	sub.f64 	%fd46, %fd45, %fd44;
	ld.global.f64 	%fd47, [%rd12+5120];
	sub.f64 	%fd48, %fd47, %fd44;
	mul.f64 	%fd49, %fd48, %fd48;
	ld.global.f64 	%fd50, [%rd12+10240];
	sub.f64 	%fd51, %fd50, %fd44;
	ld.global.f64 	%fd52, [%rd12+15360];
	sub.f64 	%fd53, %fd52, %fd44;
	ld.global.f64 	%fd54, [%rd12+20480];
	sub.f64 	%fd55, %fd54, %fd44;
	ld.global.f64 	%fd56, [%rd12+25600];
	sub.f64 	%fd57, %fd56, %fd44;
	ld.global.f64 	%fd58, [%rd12+30720];
	sub.f64 	%fd59, %fd58, %fd44;
	ld.global.f64 	%fd60, [%rd12+35840];
	sub.f64 	%fd61, %fd60, %fd44;
	fma.rn.f64 	%fd62, %fd46, %fd46, %fd49;
	fma.rn.f64 	%fd63, %fd51, %fd51, %fd62;
	fma.rn.f64 	%fd64, %fd53, %fd53, %fd63;
	fma.rn.f64 	%fd65, %fd55, %fd55, %fd64;
	fma.rn.f64 	%fd66, %fd57, %fd57, %fd65;
	fma.rn.f64 	%fd67, %fd59, %fd59, %fd66;
	fma.rn.f64 	%fd457, %fd61, %fd61, %fd67;
	add.s32 	%r22, %r51, -5120;
	setp.lt.u32 	%p3, %r22, 5120;
	mov.b32 	%r279, 5120;
	@%p3 bra 	$L__BB7_32;
	mov.b32 	%r279, 5120;
$L__BB7_30:
	add.s32 	%r54, %r21, %r279;
	mul.wide.u32 	%rd13, %r54, 8;
	add.s64 	%rd14, %rd2, %rd13;
	ld.global.f64 	%fd68, [%rd14];
	sub.f64 	%fd69, %fd68, %fd44;
	ld.global.f64 	%fd70, [%rd14+5120];
	sub.f64 	%fd71, %fd70, %fd44;
	ld.global.f64 	%fd72, [%rd14+10240];
	sub.f64 	%fd73, %fd72, %fd44;
	ld.global.f64 	%fd74, [%rd14+15360];
	sub.f64 	%fd75, %fd74, %fd44;
	ld.global.f64 	%fd76, [%rd14+20480];
	sub.f64 	%fd77, %fd76, %fd44;
	ld.global.f64 	%fd78, [%rd14+25600];
	sub.f64 	%fd79, %fd78, %fd44;
	ld.global.f64 	%fd80, [%rd14+30720];
	sub.f64 	%fd81, %fd80, %fd44;
	ld.global.f64 	%fd82, [%rd14+35840];
	sub.f64 	%fd83, %fd82, %fd44;
	fma.rn.f64 	%fd84, %fd69, %fd69, %fd457;
	fma.rn.f64 	%fd85, %fd71, %fd71, %fd84;
	fma.rn.f64 	%fd86, %fd73, %fd73, %fd85;
	fma.rn.f64 	%fd87, %fd75, %fd75, %fd86;
	fma.rn.f64 	%fd88, %fd77, %fd77, %fd87;
	fma.rn.f64 	%fd89, %fd79, %fd79, %fd88;
	fma.rn.f64 	%fd90, %fd81, %fd81, %fd89;
	fma.rn.f64 	%fd457, %fd83, %fd83, %fd90;
	sub.s32 	%r55, %r51, %r279;
	setp.lt.u32 	%p4, %r55, 5120;
	@%p4 bra 	$L__BB7_46;
	add.s32 	%r279, %r279, 5120;
	setp.le.u32 	%p5, %r279, %r22;
	@%p5 bra 	$L__BB7_30;
$L__BB7_32:
	setp.le.u32 	%p6, %r51, %r279;
	sub.s32 	%r56, %r51, %r279;
	setp.ge.s32 	%p7, %r21, %r56;
	or.pred  	%p8, %p6, %p7;
	@%p8 bra 	$L__BB7_46;
	not.b32 	%r58, %r21;
	add.s32 	%r59, %r51, %r58;
	sub.s32 	%r60, %r59, %r279;
	mul.hi.u32 	%r61, %r60, -858993459;
	shr.u32 	%r62, %r61, 9;
	add.s32 	%r26, %r62, 1;
	and.b32  	%r27, %r26, 15;
	setp.lt.u32 	%p9, %r60, 9600;
	mov.u32 	%r284, %r21;
	@%p9 bra 	$L__BB7_37;
	or.b32  	%r282, %r21, 5120;
	add.s32 	%r281, %r21, %r279;
	and.b32  	%r63, %r26, 16777200;
	neg.s32 	%r280, %r63;
$L__BB7_35:
	.pragma "nounroll";
	mul.wide.u32 	%rd15, %r281, 8;
	add.s64 	%rd16, %rd2, %rd15;
	ld.global.f64 	%fd92, [%rd16];
	sub.f64 	%fd93, %fd92, %fd44;
	fma.rn.f64 	%fd94, %fd93, %fd93, %fd457;
	add.s32 	%r64, %r281, 640;
	mul.wide.u32 	%rd17, %r64, 8;
	add.s64 	%rd18, %rd2, %rd17;
	ld.global.f64 	%fd95, [%rd18];
	sub.f64 	%fd96, %fd95, %fd44;
	fma.rn.f64 	%fd97, %fd96, %fd96, %fd94;
	add.s32 	%r65, %r281, 1280;
	mul.wide.u32 	%rd19, %r65, 8;
	add.s64 	%rd20, %rd2, %rd19;
	ld.global.f64 	%fd98, [%rd20];
	sub.f64 	%fd99, %fd98, %fd44;
	fma.rn.f64 	%fd100, %fd99, %fd99, %fd97;
	add.s32 	%r66, %r281, 1920;
	mul.wide.u32 	%rd21, %r66, 8;
	add.s64 	%rd22, %rd2, %rd21;
	ld.global.f64 	%fd101, [%rd22];
	sub.f64 	%fd102, %fd101, %fd44;
	fma.rn.f64 	%fd103, %fd102, %fd102, %fd100;
	add.s32 	%r67, %r281, 2560;
	mul.wide.u32 	%rd23, %r67, 8;
	add.s64 	%rd24, %rd2, %rd23;
	ld.global.f64 	%fd104, [%rd24];
	sub.f64 	%fd105, %fd104, %fd44;
	fma.rn.f64 	%fd106, %fd105, %fd105, %fd103;
	add.s32 	%r68, %r281, 3200;
	mul.wide.u32 	%rd25, %r68, 8;
	add.s64 	%rd26, %rd2, %rd25;
	ld.global.f64 	%fd107, [%rd26];
	sub.f64 	%fd108, %fd107, %fd44;
	fma.rn.f64 	%fd109, %fd108, %fd108, %fd106;
	add.s32 	%r69, %r281, 3840;
	mul.wide.u32 	%rd27, %r69, 8;
	add.s64 	%rd28, %rd2, %rd27;
	ld.global.f64 	%fd110, [%rd28];
	sub.f64 	%fd111, %fd110, %fd44;
	fma.rn.f64 	%fd112, %fd111, %fd111, %fd109;
	add.s32 	%r70, %r281, 4480;
	mul.wide.u32 	%rd29, %r70, 8;
	add.s64 	%rd30, %rd2, %rd29;
	ld.global.f64 	%fd113, [%rd30];
	sub.f64 	%fd114, %fd113, %fd44;
	fma.rn.f64 	%fd115, %fd114, %fd114, %fd112;
	add.s32 	%r71, %r281, 5120;
	mul.wide.u32 	%rd31, %r71, 8;
	add.s64 	%rd32, %rd2, %rd31;
	ld.global.f64 	%fd116, [%rd32];
	sub.f64 	%fd117, %fd116, %fd44;
	fma.rn.f64 	%fd118, %fd117, %fd117, %fd115;
	add.s32 	%r72, %r281, 5760;
	mul.wide.u32 	%rd33, %r72, 8;
	add.s64 	%rd34, %rd2, %rd33;
	ld.global.f64 	%fd119, [%rd34];
	sub.f64 	%fd120, %fd119, %fd44;
	fma.rn.f64 	%fd121, %fd120, %fd120, %fd118;
	add.s32 	%r73, %r281, 6400;
	mul.wide.u32 	%rd35, %r73, 8;
	add.s64 	%rd36, %rd2, %rd35;
	ld.global.f64 	%fd122, [%rd36];
	sub.f64 	%fd123, %fd122, %fd44;
	fma.rn.f64 	%fd124, %fd123, %fd123, %fd121;
	add.s32 	%r74, %r281, 7040;
	mul.wide.u32 	%rd37, %r74, 8;
	add.s64 	%rd38, %rd2, %rd37;
	ld.global.f64 	%fd125, [%rd38];
	sub.f64 	%fd126, %fd125, %fd44;
	fma.rn.f64 	%fd127, %fd126, %fd126, %fd124;
	add.s32 	%r75, %r281, 7680;
	mul.wide.u32 	%rd39, %r75, 8;
	add.s64 	%rd40, %rd2, %rd39;
	ld.global.f64 	%fd128, [%rd40];
	sub.f64 	%fd129, %fd128, %fd44;
	fma.rn.f64 	%fd130, %fd129, %fd129, %fd127;
	add.s32 	%r76, %r281, 8320;
	mul.wide.u32 	%rd41, %r76, 8;
	add.s64 	%rd42, %rd2, %rd41;
	ld.global.f64 	%fd131, [%rd42];
	sub.f64 	%fd132, %fd131, %fd44;
	fma.rn.f64 	%fd133, %fd132, %fd132, %fd130;
	add.s32 	%r77, %r281, 8960;
	mul.wide.u32 	%rd43, %r77, 8;
	add.s64 	%rd44, %rd2, %rd43;
	ld.global.f64 	%fd134, [%rd44];
	sub.f64 	%fd135, %fd134, %fd44;
	fma.rn.f64 	%fd136, %fd135, %fd135, %fd133;
	add.s32 	%r78, %r281, 9600;
	mul.wide.u32 	%rd45, %r78, 8;
	add.s64 	%rd46, %rd2, %rd45;
	ld.global.f64 	%fd137, [%rd46];
	sub.f64 	%fd138, %fd137, %fd44;
	fma.rn.f64 	%fd457, %fd138, %fd138, %fd136;
	add.s32 	%r282, %r282, 10240;
	add.s32 	%r281, %r281, 10240;
	add.s32 	%r280, %r280, 16;
	setp.ne.s32 	%p10, %r280, 0;
	@%p10 bra 	$L__BB7_35;
	add.s32 	%r284, %r282, -5120;
$L__BB7_37:
	setp.eq.s32 	%p11, %r27, 0;
	@%p11 bra 	$L__BB7_46;
	and.b32  	%r39, %r26, 7;
	setp.lt.u32 	%p12, %r27, 8;
	@%p12 bra 	$L__BB7_40;
	add.s32 	%r79, %r284, %r279;
	mul.wide.u32 	%rd47, %r79, 8;
	add.s64 	%rd48, %rd2, %rd47;
	ld.global.f64 	%fd140, [%rd48];
	sub.f64 	%fd141, %fd140, %fd44;
	fma.rn.f64 	%fd142, %fd141, %fd141, %fd457;
	add.s32 	%r80, %r79, 640;
	mul.wide.u32 	%rd49, %r80, 8;
	add.s64 	%rd50, %rd2, %rd49;
	ld.global.f64 	%fd143, [%rd50];
	sub.f64 	%fd144, %fd143, %fd44;
	fma.rn.f64 	%fd145, %fd144, %fd144, %fd142;
	add.s32 	%r81, %r79, 1280;
	mul.wide.u32 	%rd51, %r81, 8;
	add.s64 	%rd52, %rd2, %rd51;
	ld.global.f64 	%fd146, [%rd52];
	sub.f64 	%fd147, %fd146, %fd44;
	fma.rn.f64 	%fd148, %fd147, %fd147, %fd145;
	add.s32 	%r82, %r79, 1920;
	mul.wide.u32 	%rd53, %r82, 8;
	add.s64 	%rd54, %rd2, %rd53;
	ld.global.f64 	%fd149, [%rd54];
	sub.f64 	%fd150, %fd149, %fd44;
	fma.rn.f64 	%fd151, %fd150, %fd150, %fd148;
	add.s32 	%r83, %r79, 2560;
	mul.wide.u32 	%rd55, %r83, 8;
	add.s64 	%rd56, %rd2, %rd55;
	ld.global.f64 	%fd152, [%rd56];
	sub.f64 	%fd153, %fd152, %fd44;
	fma.rn.f64 	%fd154, %fd153, %fd153, %fd151;
	add.s32 	%r84, %r79, 3200;
	mul.wide.u32 	%rd57, %r84, 8;
	add.s64 	%rd58, %rd2, %rd57;
	ld.global.f64 	%fd155, [%rd58];
	sub.f64 	%fd156, %fd155, %fd44;
	fma.rn.f64 	%fd157, %fd156, %fd156, %fd154;
	add.s32 	%r85, %r79, 3840;
	mul.wide.u32 	%rd59, %r85, 8;
	add.s64 	%rd60, %rd2, %rd59;
	ld.global.f64 	%fd158, [%rd60];
	sub.f64 	%fd159, %fd158, %fd44;
	fma.rn.f64 	%fd160, %fd159, %fd159, %fd157;
	add.s32 	%r86, %r79, 4480;
	mul.wide.u32 	%rd61, %r86, 8;
	add.s64 	%rd62, %rd2, %rd61;
	ld.global.f64 	%fd161, [%rd62];
	sub.f64 	%fd162, %fd161, %fd44;
	fma.rn.f64 	%fd457, %fd162, %fd162, %fd160;
	add.s32 	%r284, %r284, 5120;
$L__BB7_40:
	setp.eq.s32 	%p13, %r39, 0;
	@%p13 bra 	$L__BB7_46;
	and.b32  	%r42, %r26, 3;
	setp.lt.u32 	%p14, %r39, 4;
	@%p14 bra 	$L__BB7_43;
	add.s32 	%r87, %r284, %r279;
	mul.wide.u32 	%rd63, %r87, 8;
	add.s64 	%rd64, %rd2, %rd63;
	ld.global.f64 	%fd164, [%rd64];
	sub.f64 	%fd165, %fd164, %fd44;
	fma.rn.f64 	%fd166, %fd165, %fd165, %fd457;
	add.s32 	%r88, %r87, 640;
	mul.wide.u32 	%rd65, %r88, 8;
	add.s64 	%rd66, %rd2, %rd65;
	ld.global.f64 	%fd167, [%rd66];
	sub.f64 	%fd168, %fd167, %fd44;
	fma.rn.f64 	%fd169, %fd168, %fd168, %fd166;
	add.s32 	%r89, %r87, 1280;
	mul.wide.u32 	%rd67, %r89, 8;
	add.s64 	%rd68, %rd2, %rd67;
	ld.global.f64 	%fd170, [%rd68];
	sub.f64 	%fd171, %fd170, %fd44;
	fma.rn.f64 	%fd172, %fd171, %fd171, %fd169;
	add.s32 	%r90, %r87, 1920;
	mul.wide.u32 	%rd69, %r90, 8;
	add.s64 	%rd70, %rd2, %rd69;
	ld.global.f64 	%fd173, [%rd70];
	sub.f64 	%fd174, %fd173, %fd44;
	fma.rn.f64 	%fd457, %fd174, %fd174, %fd172;
	add.s32 	%r284, %r284, 2560;
$L__BB7_43:
	setp.eq.s32 	%p15, %r42, 0;
	@%p15 bra 	$L__BB7_46;
	add.s32 	%r287, %r284, %r279;
	neg.s32 	%r286, %r42;
$L__BB7_45:
	.pragma "nounroll";
	mul.wide.u32 	%rd71, %r287, 8;
	add.s64 	%rd72, %rd2, %rd71;
	ld.global.f64 	%fd175, [%rd72];
	sub.f64 	%fd176, %fd175, %fd44;
	fma.rn.f64 	%fd457, %fd176, %fd176, %fd457;
	add.s32 	%r287, %r287, 640;
	add.s32 	%r286, %r286, 1;
	setp.ne.s32 	%p16, %r286, 0;
	@%p16 bra 	$L__BB7_45;
$L__BB7_46:
	// begin inline asm
	mov.u32 %r91, %laneid;
	// end inline asm
	mov.b64 	%rd73, %fd457;
	mov.b64 	{%r93, %r98}, %rd73;
	mov.b32 	%r99, 1;
	mov.b32 	%r140, 31;
	mov.b32 	%r141, -1;
	// begin inline asm
	shfl.sync.down.b32 %r92, %r93, %r99, %r140, %r141;
	// end inline asm
	// begin inline asm
	shfl.sync.down.b32 %r97, %r98, %r99, %r140, %r141;
	// end inline asm
	mov.b64 	%rd74, {%r92, %r97};
	mov.b64 	%fd177, %rd74;
	setp.gt.s32 	%p17, %r91, 30;
	add.f64 	%fd178, %fd457, %fd177;
	selp.f64 	%fd179, %fd457, %fd178, %p17;
	mov.b64 	%rd75, %fd179;
	mov.b64 	{%r103, %r108}, %rd75;
	mov.b32 	%r109, 2;
	// begin inline asm
	shfl.sync.down.b32 %r102, %r103, %r109, %r140, %r141;
	// end inline asm
	// begin inline asm
	shfl.sync.down.b32 %r107, %r108, %r109, %r140, %r141;
	// end inline asm
	mov.b64 	%rd76, {%r102, %r107};
	mov.b64 	%fd180, %rd76;
	setp.gt.s32 	%p18, %r91, 29;
	add.f64 	%fd181, %fd179, %fd180;
	selp.f64 	%fd182, %fd179, %fd181, %p18;
	mov.b64 	%rd77, %fd182;
	mov.b64 	{%r113, %r118}, %rd77;
	mov.b32 	%r119, 4;
	// begin inline asm
	shfl.sync.down.b32 %r112, %r113, %r119, %r140, %r141;
	// end inline asm
	// begin inline asm
	shfl.sync.down.b32 %r117, %r118, %r119, %r140, %r141;
	// end inline asm
	mov.b64 	%rd78, {%r112, %r117};
	mov.b64 	%fd183, %rd78;
	setp.gt.s32 	%p19, %r91, 27;
	add.f64 	%fd184, %fd182, %fd183;
	selp.f64 	%fd185, %fd182, %fd184, %p19;
	mov.b64 	%rd79, %fd185;
	mov.b64 	{%r123, %r128}, %rd79;
	mov.b32 	%r129, 8;
	// begin inline asm
	shfl.sync.down.b32 %r122, %r123, %r129, %r140, %r141;
	// end inline asm
	// begin inline asm
	shfl.sync.down.b32 %r127, %r128, %r129, %r140, %r141;
	// end inline asm
	mov.b64 	%rd80, {%r122, %r127};
	mov.b64 	%fd186, %rd80;
	setp.gt.s32 	%p20, %r91, 23;
	add.f64 	%fd187, %fd185, %fd186;
	selp.f64 	%fd188, %fd185, %fd187, %p20;
	mov.b64 	%rd81, %fd188;
	mov.b64 	{%r133, %r138}, %rd81;
	mov.b32 	%r139, 16;
	// begin inline asm
	shfl.sync.down.b32 %r132, %r133, %r139, %r140, %r141;
	// end inline asm
	// begin inline asm
	shfl.sync.down.b32 %r137, %r138, %r139, %r140, %r141;
	// end inline asm
	mov.b64 	%rd82, {%r132, %r137};
	mov.b64 	%fd189, %rd82;
	setp.gt.s32 	%p21, %r91, 15;
	add.f64 	%fd39, %fd188, %fd189;
	selp.f64 	%fd458, %fd188, %fd39, %p21;
	setp.ne.s32 	%p22, %r91, 0;
	@%p22 bra 	$L__BB7_48;
	shr.u32 	%r142, %r21, 2;
	and.b32  	%r143, %r142, 248;
	mov.u32 	%r144, _ZZN3cub18CUB_300001_SM_10006detail6reduce28DeviceReduceSingleTileKernelINS2_10policy_hubIdjN4cuda3std3__44plusIdEEE10Policy1000EN6thrust24THRUST_300001_SM_1000_NS6detail15normal_iteratorINSD_10device_ptrIdEEEEPdjS9_dd21square_diff_from_meanEEvT0_T1_T2_T3_T4_T6_E12temp_storage;
	add.s32 	%r145, %r144, %r143;
	st.shared.f64 	[%r145+24], %fd39;
$L__BB7_48:
	bar.sync 	0;
	setp.ne.s32 	%p23, %r21, 0;
	@%p23 bra 	$L__BB7_50;
	ld.shared.f64 	%fd190, [_ZZN3cub18CUB_300001_SM_10006detail6reduce28DeviceReduceSingleTileKernelINS2_10policy_hubIdjN4cuda3std3__44plusIdEEE10Policy1000EN6thrust24THRUST_300001_SM_1000_NS6detail15normal_iteratorINSD_10device_ptrIdEEEEPdjS9_dd21square_diff_from_meanEEvT0_T1_T2_T3_T4_T6_E12temp_storage+32];
	add.f64 	%fd191, %fd458, %fd190;
	ld.shared.f64 	%fd192, [_ZZN3cub18CUB_300001_SM_10006detail6reduce28DeviceReduceSingleTileKernelINS2_10policy_hubIdjN4cuda3std3__44plusIdEEE10Policy1000EN6thrust24THRUST_300001_SM_1000_NS6detail15normal_iteratorINSD_10device_ptrIdEEEEPdjS9_dd21square_diff_from_meanEEvT0_T1_T2_T3_T4_T6_E12temp_storage+40];
	add.f64 	%fd193, %fd191, %fd192;
	ld.shared.f64 	%fd194, [_ZZN3cub18CUB_300001_SM_10006detail6reduce28DeviceReduceSingleTileKernelINS2_10policy_hubIdjN4cuda3std3__44plusIdEEE10Policy1000EN6thrust24THRUST_300001_SM_1000_NS6detail15normal_iteratorINSD_10device_ptrIdEEEEPdjS9_dd21square_diff_from_meanEEvT0_T1_T2_T3_T4_T6_E12temp_storage+48];
	add.f64 	%fd195, %fd193, %fd194;
	ld.shared.f64 	%fd196, [_ZZN3cub18CUB_300001_SM_10006detail6reduce28DeviceReduceSingleTileKernelINS2_10policy_hubIdjN4cuda3std3__44plusIdEEE10Policy1000EN6thrust24THRUST_300001_SM_1000_NS6detail15normal_iteratorINSD_10device_ptrIdEEEEPdjS9_dd21square_diff_from_meanEEvT0_T1_T2_T3_T4_T6_E12temp_storage+56];
	add.f64 	%fd197, %fd195, %fd196;
	ld.shared.f64 	%fd198, [_ZZN3cub18CUB_300001_SM_10006detail6reduce28DeviceReduceSingleTileKernelINS2_10policy_hubIdjN4cuda3std3__44plusIdEEE10Policy1000EN6thrust24THRUST_300001_SM_1000_NS6detail15normal_iteratorINSD_10device_ptrIdEEEEPdjS9_dd21square_diff_from_meanEEvT0_T1_T2_T3_T4_T6_E12temp_storage+64];
	add.f64 	%fd199, %fd197, %fd198;
	ld.shared.f64 	%fd200, [_ZZN3cub18CUB_300001_SM_10006detail6reduce28DeviceReduceSingleTileKernelINS2_10policy_hubIdjN4cuda3std3__44plusIdEEE10Policy1000EN6thrust24THRUST_300001_SM_1000_NS6detail15normal_iteratorINSD_10device_ptrIdEEEEPdjS9_dd21square_diff_from_meanEEvT0_T1_T2_T3_T4_T6_E12temp_storage+72];
	add.f64 	%fd201, %fd199, %fd200;
	ld.shared.f64 	%fd202, [_ZZN3cub18CUB_300001_SM_10006detail6reduce28DeviceReduceSingleTileKernelINS2_10policy_hubIdjN4cuda3std3__44plusIdEEE10Policy1000EN6thrust24THRUST_300001_SM_1000_NS6detail15normal_iteratorINSD_10device_ptrIdEEEEPdjS9_dd21square_diff_from_meanEEvT0_T1_T2_T3_T4_T6_E12temp_storage+80];
	add.f64 	%fd203, %fd201, %fd202;
	ld.shared.f64 	%fd204, [_ZZN3cub18CUB_300001_SM_10006detail6reduce28DeviceReduceSingleTileKernelINS2_10policy_hubIdjN4cuda3std3__44plusIdEEE10Policy1000EN6thrust24THRUST_300001_SM_1000_NS6detail15normal_iteratorINSD_10device_ptrIdEEEEPdjS9_dd21square_diff_from_meanEEvT0_T1_T2_T3_T4_T6_E12temp_storage+88];
	add.f64 	%fd205, %fd203, %fd204;
	ld.shared.f64 	%fd206, [_ZZN3cub18CUB_300001_SM_10006detail6reduce28DeviceReduceSingleTileKernelINS2_10policy_hubIdjN4cuda3std3__44plusIdEEE10Policy1000EN6thrust24THRUST_300001_SM_1000_NS6detail15normal_iteratorINSD_10device_ptrIdEEEEPdjS9_dd21square_diff_from_meanEEvT0_T1_T2_T3_T4_T6_E12temp_storage+96];
	add.f64 	%fd207, %fd205, %fd206;
	ld.shared.f64 	%fd208, [_ZZN3cub18CUB_300001_SM_10006detail6reduce28DeviceReduceSingleTileKernelINS2_10policy_hubIdjN4cuda3std3__44plusIdEEE10Policy1000EN6thrust24THRUST_300001_SM_1000_NS6detail15normal_iteratorINSD_10device_ptrIdEEEEPdjS9_dd21square_diff_from_meanEEvT0_T1_T2_T3_T4_T6_E12temp_storage+104];
	add.f64 	%fd209, %fd207, %fd208;
	ld.shared.f64 	%fd210, [_ZZN3cub18CUB_300001_SM_10006detail6reduce28DeviceReduceSingleTileKernelINS2_10policy_hubIdjN4cuda3std3__44plusIdEEE10Policy1000EN6thrust24THRUST_300001_SM_1000_NS6detail15normal_iteratorINSD_10device_ptrIdEEEEPdjS9_dd21square_diff_from_meanEEvT0_T1_T2_T3_T4_T6_E12temp_storage+112];
	add.f64 	%fd211, %fd209, %fd210;
	ld.shared.f64 	%fd212, [_ZZN3cub18CUB_300001_SM_10006detail6reduce28DeviceReduceSingleTileKernelINS2_10policy_hubIdjN4cuda3std3__44plusIdEEE10Policy1000EN6thrust24THRUST_300001_SM_1000_NS6detail15normal_iteratorINSD_10device_ptrIdEEEEPdjS9_dd21square_diff_from_meanEEvT0_T1_T2_T3_T4_T6_E12temp_storage+120];
	add.f64 	%fd213, %fd211, %fd212;
	ld.shared.f64 	%fd214, [_ZZN3cub18CUB_300001_SM_10006detail6reduce28DeviceReduceSingleTileKernelINS2_10policy_hubIdjN4cuda3std3__44plusIdEEE10Policy1000EN6thrust24THRUST_300001_SM_1000_NS6detail15normal_iteratorINSD_10device_ptrIdEEEEPdjS9_dd21square_diff_from_meanEEvT0_T1_T2_T3_T4_T6_E12temp_storage+128];
	add.f64 	%fd215, %fd213, %fd214;
	ld.shared.f64 	%fd216, [_ZZN3cub18CUB_300001_SM_10006detail6reduce28DeviceReduceSingleTileKernelINS2_10policy_hubIdjN4cuda3std3__44plusIdEEE10Policy1000EN6thrust24THRUST_300001_SM_1000_NS6detail15normal_iteratorINSD_10device_ptrIdEEEEPdjS9_dd21square_diff_from_meanEEvT0_T1_T2_T3_T4_T6_E12temp_storage+136];
	add.f64 	%fd217, %fd215, %fd216;
	ld.shared.f64 	%fd218, [_ZZN3cub18CUB_300001_SM_10006detail6reduce28DeviceReduceSingleTileKernelINS2_10policy_hubIdjN4cuda3std3__44plusIdEEE10Policy1000EN6thrust24THRUST_300001_SM_1000_NS6detail15normal_iteratorINSD_10device_ptrIdEEEEPdjS9_dd21square_diff_from_meanEEvT0_T1_T2_T3_T4_T6_E12temp_storage+144];
	add.f64 	%fd219, %fd217, %fd218;
	ld.shared.f64 	%fd220, [_ZZN3cub18CUB_300001_SM_10006detail6reduce28DeviceReduceSingleTileKernelINS2_10policy_hubIdjN4cuda3std3__44plusIdEEE10Policy1000EN6thrust24THRUST_300001_SM_1000_NS6detail15normal_iteratorINSD_10device_ptrIdEEEEPdjS9_dd21square_diff_from_meanEEvT0_T1_T2_T3_T4_T6_E12temp_storage+152];
	add.f64 	%fd221, %fd219, %fd220;
	ld.shared.f64 	%fd222, [_ZZN3cub18CUB_300001_SM_10006detail6reduce28DeviceReduceSingleTileKernelINS2_10policy_hubIdjN4cuda3std3__44plusIdEEE10Policy1000EN6thrust24THRUST_300001_SM_1000_NS6detail15normal_iteratorINSD_10device_ptrIdEEEEPdjS9_dd21square_diff_from_meanEEvT0_T1_T2_T3_T4_T6_E12temp_storage+160];
	add.f64 	%fd223, %fd221, %fd222;
	ld.shared.f64 	%fd224, [_ZZN3cub18CUB_300001_SM_10006detail6reduce28DeviceReduceSingleTileKernelINS2_10policy_hubIdjN4cuda3std3__44plusIdEEE10Policy1000EN6thrust24THRUST_300001_SM_1000_NS6detail15normal_iteratorINSD_10device_ptrIdEEEEPdjS9_dd21square_diff_from_meanEEvT0_T1_T2_T3_T4_T6_E12temp_storage+168];
	add.f64 	%fd225, %fd223, %fd224;
	ld.shared.f64 	%fd226, [_ZZN3cub18CUB_300001_SM_10006detail6reduce28DeviceReduceSingleTileKernelINS2_10policy_hubIdjN4cuda3std3__44plusIdEEE10Policy1000EN6thrust24THRUST_300001_SM_1000_NS6detail15normal_iteratorINSD_10device_ptrIdEEEEPdjS9_dd21square_diff_from_meanEEvT0_T1_T2_T3_T4_T6_E12temp_storage+176];
	add.f64 	%fd458, %fd225, %fd226;
$L__BB7_50:
	mov.u32 	%r269, %tid.x;
	setp.ne.s32 	%p69, %r269, 0;
	@%p69 bra 	$L__BB7_52;
	add.f64 	%fd436, %fd43, %fd458;
	st.global.f64 	[%rd1], %fd436;
$L__BB7_52:
	ret;

}
	// .globl	_ZN3cub18CUB_300001_SM_10006detail6reduce18DeviceReduceKernelINS2_10policy_hubIdjN4cuda3std3__44plusIdEEE10Policy1000EN6thrust24THRUST_300001_SM_1000_NS6detail15normal_iteratorINSD_10device_ptrIdEEEEjS9_d21square_diff_from_meanEEvT0_PT3_T1_NS0_13GridEvenShareISN_EET2_T4_
.visible .entry _ZN3cub18CUB_300001_SM_10006detail6reduce18DeviceReduceKernelINS2_10policy_hubIdjN4cuda3std3__44plusIdEEE10Policy1000EN6thrust24THRUST_300001_SM_1000_NS6detail15normal_iteratorINSD_10device_ptrIdEEEEjS9_d21square_diff_from_meanEEvT0_PT3_T1_NS0_13GridEvenShareISN_EET2_T4_(
	.param .align 8 .b8 _ZN3cub18CUB_300001_SM_10006detail6reduce18DeviceReduceKernelINS2_10policy_hubIdjN4cuda3std3__44plusIdEEE10Policy1000EN6thrust24THRUST_300001_SM_1000_NS6detail15normal_iteratorINSD_10device_ptrIdEEEEjS9_d21square_diff_from_meanEEvT0_PT3_T1_NS0_13GridEvenShareISN_EET2_T4__param_0[8],
	.param .u64 .ptr .align 1 _ZN3cub18CUB_300001_SM_10006detail6reduce18DeviceReduceKernelINS2_10policy_hubIdjN4cuda3std3__44plusIdEEE10Policy1000EN6thrust24THRUST_300001_SM_1000_NS6detail15normal_iteratorINSD_10device_ptrIdEEEEjS9_d21square_diff_from_meanEEvT0_PT3_T1_NS0_13GridEvenShareISN_EET2_T4__param_1,
	.param .u32 _ZN3cub18CUB_300001_SM_10006detail6reduce18DeviceReduceKernelINS2_10policy_hubIdjN4cuda3std3__44plusIdEEE10Policy1000EN6thrust24THRUST_300001_SM_1000_NS6detail15normal_iteratorINSD_10device_ptrIdEEEEjS9_d21square_diff_from_meanEEvT0_PT3_T1_NS0_13GridEvenShareISN_EET2_T4__param_2,
	.param .align 4 .b8 _ZN3cub18CUB_300001_SM_10006detail6reduce18DeviceReduceKernelINS2_10policy_hubIdjN4cuda3std3__44plusIdEEE10Policy1000EN6thrust24THRUST_300001_SM_1000_NS6detail15normal_iteratorINSD_10device_ptrIdEEEEjS9_d21square_diff_from_meanEEvT0_PT3_T1_NS0_13GridEvenShareISN_EET2_T4__param_3[40],
	.param .align 1 .b8 _ZN3cub18CUB_300001_SM_10006detail6reduce18DeviceReduceKernelINS2_10policy_hubIdjN4cuda3std3__44plusIdEEE10Policy1000EN6thrust24THRUST_300001_SM_1000_NS6detail15normal_iteratorINSD_10device_ptrIdEEEEjS9_d21square_diff_from_meanEEvT0_PT3_T1_NS0_13GridEvenShareISN_EET2_T4__param_4[1],
	.param .align 8 .b8 _ZN3cub18CUB_300001_SM_10006detail6reduce18DeviceReduceKernelINS2_10policy_hubIdjN4cuda3std3__44plusIdEEE10Policy1000EN6thrust24THRUST_300001_SM_1000_NS6detail15normal_iteratorINSD_10device_ptrIdEEEEjS9_d21square_diff_from_meanEEvT0_PT3_T1_NS0_13GridEvenShareISN_EET2_T4__param_5[8]
)
.maxntid 640
{
	.reg .pred 	%p<69>;
	.reg .b16 	%rs<4>;
	.reg .b32 	%r<355>;
	.reg .b64 	%rd<159>;
	.reg .b64 	%fd<454>;
	// demoted variable
	.shared .align 8 .b8 _ZZN3cub18CUB_300001_SM_10006detail6reduce18DeviceReduceKernelINS2_10policy_hubIdjN4cuda3std3__44plusIdEEE10Policy1000EN6thrust24THRUST_300001_SM_1000_NS6detail15normal_iteratorINSD_10device_ptrIdEEEEjS9_d21square_diff_from_meanEEvT0_PT3_T1_NS0_13GridEvenShareISN_EET2_T4_E12temp_storage[192];
	ld.param.f64 	%fd1, [_ZN3cub18CUB_300001_SM_10006detail6reduce18DeviceReduceKernelINS2_10policy_hubIdjN4cuda3std3__44plusIdEEE10Policy1000EN6thrust24THRUST_300001_SM_1000_NS6detail15normal_iteratorINSD_10device_ptrIdEEEEjS9_d21square_diff_from_meanEEvT0_PT3_T1_NS0_13GridEvenShareISN_EET2_T4__param_5];
	ld.param.u32 	%r1, [_ZN3cub18CUB_300001_SM_10006detail6reduce18DeviceReduceKernelINS2_10policy_hubIdjN4cuda3std3__44plusIdEEE10Policy1000EN6thrust24THRUST_300001_SM_1000_NS6detail15normal_iteratorINSD_10device_ptrIdEEEEjS9_d21square_diff_from_meanEEvT0_PT3_T1_NS0_13GridEvenShareISN_EET2_T4__param_3+20];
	ld.param.u32 	%r2, [_ZN3cub18CUB_300001_SM_10006detail6reduce18DeviceReduceKernelINS2_10policy_hubIdjN4cuda3std3__44plusIdEEE10Policy1000EN6thrust24THRUST_300001_SM_1000_NS6detail15normal_iteratorINSD_10device_ptrIdEEEEjS9_d21square_diff_from_meanEEvT0_PT3_T1_NS0_13GridEvenShareISN_EET2_T4__param_3+24];
	ld.param.u64 	%rd3, [_ZN3cub18CUB_300001_SM_10006detail6reduce18DeviceReduceKernelINS2_10policy_hubIdjN4cuda3std3__44plusIdEEE10Policy1000EN6thrust24THRUST_300001_SM_1000_NS6detail15normal_iteratorINSD_10device_ptrIdEEEEjS9_d21square_diff_from_meanEEvT0_PT3_T1_NS0_13GridEvenShareISN_EET2_T4__param_0];
	ld.param.u64 	%rd2, [_ZN3cub18CUB_300001_SM_10006detail6reduce18DeviceReduceKernelINS2_10policy_hubIdjN4cuda3std3__44plusIdEEE10Policy1000EN6thrust24THRUST_300001_SM_1000_NS6detail15normal_iteratorINSD_10device_ptrIdEEEEjS9_d21square_diff_from_meanEEvT0_PT3_T1_NS0_13GridEvenShareISN_EET2_T4__param_1];
	cvta.to.global.u64 	%rd1, %rd3;
	mov.u32 	%r3, %ctaid.x;
	mul.lo.s32 	%r4, %r2, 5120;
	mul.lo.s32 	%r346, %r3, 5120;
	sub.s32 	%r6, %r1, %r346;
	setp.gt.u32 	%p1, %r6, 5119;
	@%p1 bra 	$L__BB8_26;
	mov.u32 	%r7, %tid.x;
	setp.ge.u32 	%p23, %r7, %r6;
	mov.f64 	%fd442, 0d0000000000000000;
	mov.u32 	%r337, %r7;
	@%p23 bra 	$L__BB8_3;
	add.s32 	%r180, %r346, %r7;
	mul.wide.u32 	%rd76, %r180, 8;
	add.s64 	%rd77, %rd1, %rd76;
	ld.global.f64 	%fd225, [%rd77];
	sub.f64 	%fd226, %fd225, %fd1;
	mul.f64 	%fd442, %fd226, %fd226;
	add.s32 	%r337, %r7, 640;
$L__BB8_3:
	setp.ge.u32 	%p24, %r337, %r6;
	@%p24 bra 	$L__BB8_17;
	not.b32 	%r181, %r337;
	add.s32 	%r182, %r1, %r181;
	sub.s32 	%r183, %r182, %r346;
	mul.hi.u32 	%r184, %r183, -858993459;
	shr.u32 	%r185, %r184, 9;
	add.s32 	%r10, %r185, 1;
	and.b32  	%r11, %r10, 15;
	setp.lt.u32 	%p25, %r183, 9600;
	@%p25 bra 	$L__BB8_8;
	add.s32 	%r336, %r337, 5120;
	add.s32 	%r335, %r337, %r346;
	and.b32  	%r186, %r10, 16777200;
	neg.s32 	%r334, %r186;
$L__BB8_6:
	.pragma "nounroll";
	mul.wide.u32 	%rd78, %r335, 8;
	add.s64 	%rd79, %rd1, %rd78;
	ld.global.f64 	%fd228, [%rd79];
	sub.f64 	%fd229, %fd228, %fd1;
	fma.rn.f64 	%fd230, %fd229, %fd229, %fd442;
	add.s32 	%r187, %r335, 640;
	mul.wide.u32 	%rd80, %r187, 8;
	add.s64 	%rd81, %rd1, %rd80;
	ld.global.f64 	%fd231, [%rd81];
	sub.f64 	%fd232, %fd231, %fd1;
	fma.rn.f64 	%fd233, %fd232, %fd232, %fd230;
	add.s32 	%r188, %r335, 1280;
	mul.wide.u32 	%rd82, %r188, 8;
	add.s64 	%rd83, %rd1, %rd82;
	ld.global.f64 	%fd234, [%rd83];
	sub.f64 	%fd235, %fd234, %fd1;
	fma.rn.f64 	%fd236, %fd235, %fd235, %fd233;
	add.s32 	%r189, %r335, 1920;
	mul.wide.u32 	%rd84, %r189, 8;
	add.s64 	%rd85, %rd1, %rd84;
	ld.global.f64 	%fd237, [%rd85];
	sub.f64 	%fd238, %fd237, %fd1;
	fma.rn.f64 	%fd239, %fd238, %fd238, %fd236;
	add.s32 	%r190, %r335, 2560;
	mul.wide.u32 	%rd86, %r190, 8;
	add.s64 	%rd87, %rd1, %rd86;
	ld.global.f64 	%fd240, [%rd87];
	sub.f64 	%fd241, %fd240, %fd1;
	fma.rn.f64 	%fd242, %fd241, %fd241, %fd239;
	add.s32 	%r191, %r335, 3200;
	mul.wide.u32 	%rd88, %r191, 8;
	add.s64 	%rd89, %rd1, %rd88;
	ld.global.f64 	%fd243, [%rd89];
	sub.f64 	%fd244, %fd243, %fd1;
	fma.rn.f64 	%fd245, %fd244, %fd244, %fd242;
	add.s32 	%r192, %r335, 3840;
	mul.wide.u32 	%rd90, %r192, 8;
	add.s64 	%rd91, %rd1, %rd90;
	ld.global.f64 	%fd246, [%rd91];
	sub.f64 	%fd247, %fd246, %fd1;
	fma.rn.f64 	%fd248, %fd247, %fd247, %fd245;
	add.s32 	%r193, %r335, 4480;
	mul.wide.u32 	%rd92, %r193, 8;
	add.s64 	%rd93, %rd1, %rd92;
	ld.global.f64 	%fd249, [%rd93];
	sub.f64 	%fd250, %fd249, %fd1;
	fma.rn.f64 	%fd251, %fd250, %fd250, %fd248;
	add.s32 	%r194, %r335, 5120;
	mul.wide.u32 	%rd94, %r194, 8;
	add.s64 	%rd95, %rd1, %rd94;
	ld.global.f64 	%fd252, [%rd95];
	sub.f64 	%fd253, %fd252, %fd1;
	fma.rn.f64 	%fd254, %fd253, %fd253, %fd251;
	add.s32 	%r195, %r335, 5760;
	mul.wide.u32 	%rd96, %r195, 8;
	add.s64 	%rd97, %rd1, %rd96;
	ld.global.f64 	%fd255, [%rd97];
	sub.f64 	%fd256, %fd255, %fd1;
	fma.rn.f64 	%fd257, %fd256, %fd256, %fd254;
	add.s32 	%r196, %r335, 6400;
	mul.wide.u32 	%rd98, %r196, 8;
	add.s64 	%rd99, %rd1, %rd98;
	ld.global.f64 	%fd258, [%rd99];
	sub.f64 	%fd259, %fd258, %fd1;
	fma.rn.f64 	%fd260, %fd259, %fd259, %fd257;
	add.s32 	%r197, %r335, 7040;
	mul.wide.u32 	%rd100, %r197, 8;
	add.s64 	%rd101, %rd1, %rd100;
	ld.global.f64 	%fd261, [%rd101];
	sub.f64 	%fd262, %fd261, %fd1;
	fma.rn.f64 	%fd263, %fd262, %fd262, %fd260;
	add.s32 	%r198, %r335, 7680;
	mul.wide.u32 	%rd102, %r198, 8;
	add.s64 	%rd103, %rd1, %rd102;
	ld.global.f64 	%fd264, [%rd103];
	sub.f64 	%fd265, %fd264, %fd1;
	fma.rn.f64 	%fd266, %fd265, %fd265, %fd263;
	add.s32 	%r199, %r335, 8320;
	mul.wide.u32 	%rd104, %r199, 8;
	add.s64 	%rd105, %rd1, %rd104;
	ld.global.f64 	%fd267, [%rd105];
	sub.f64 	%fd268, %fd267, %fd1;
	fma.rn.f64 	%fd269, %fd268, %fd268, %fd266;
	add.s32 	%r200, %r335, 8960;
	mul.wide.u32 	%rd106, %r200, 8;
	add.s64 	%rd107, %rd1, %rd106;
	ld.global.f64 	%fd270, [%rd107];
	sub.f64 	%fd271, %fd270, %fd1;
	fma.rn.f64 	%fd272, %fd271, %fd271, %fd269;
	add.s32 	%r201, %r335, 9600;
	mul.wide.u32 	%rd108, %r201, 8;
	add.s64 	%rd109, %rd1, %rd108;
	ld.global.f64 	%fd273, [%rd109];
	sub.f64 	%fd274, %fd273, %fd1;
	fma.rn.f64 	%fd442, %fd274, %fd274, %fd272;
	add.s32 	%r336, %r336, 10240;
	add.s32 	%r335, %r335, 10240;
	add.s32 	%r334, %r334, 16;
	setp.ne.s32 	%p26, %r334, 0;
	@%p26 bra 	$L__BB8_6;
	add.s32 	%r337, %r336, -5120;
$L__BB8_8:
	setp.eq.s32 	%p27, %r11, 0;
	@%p27 bra 	$L__BB8_17;
	and.b32  	%r23, %r10, 7;
	setp.lt.u32 	%p28, %r11, 8;
	@%p28 bra 	$L__BB8_11;
	add.s32 	%r202, %r337, %r346;
	mul.wide.u32 	%rd110, %r202, 8;
	add.s64 	%rd111, %rd1, %rd110;
	ld.global.f64 	%fd276, [%rd111];
	sub.f64 	%fd277, %fd276, %fd1;
	fma.rn.f64 	%fd278, %fd277, %fd277, %fd442;
	add.s32 	%r203, %r202, 640;
	mul.wide.u32 	%rd112, %r203, 8;
	add.s64 	%rd113, %rd1, %rd112;
	ld.global.f64 	%fd279, [%rd113];
	sub.f64 	%fd280, %fd279, %fd1;
	fma.rn.f64 	%fd281, %fd280, %fd280, %fd278;
	add.s32 	%r204, %r202, 1280;
	mul.wide.u32 	%rd114, %r204, 8;
	add.s64 	%rd115, %rd1, %rd114;
	ld.global.f64 	%fd282, [%rd115];
	sub.f64 	%fd283, %fd282, %fd1;
	fma.rn.f64 	%fd284, %fd283, %fd283, %fd281;
	add.s32 	%r205, %r202, 1920;
	mul.wide.u32 	%rd116, %r205, 8;
	add.s64 	%rd117, %rd1, %rd116;
	ld.global.f64 	%fd285, [%rd117];
	sub.f64 	%fd286, %fd285, %fd1;
	fma.rn.f64 	%fd287, %fd286, %fd286, %fd284;
	add.s32 	%r206, %r202, 2560;
	mul.wide.u32 	%rd118, %r206, 8;
	add.s64 	%rd119, %rd1, %rd118;
	ld.global.f64 	%fd288, [%rd119];
	sub.f64 	%fd289, %fd288, %fd1;
	fma.rn.f64 	%fd290, %fd289, %fd289, %fd287;
	add.s32 	%r207, %r202, 3200;
	mul.wide.u32 	%rd120, %r207, 8;
	add.s64 	%rd121, %rd1, %rd120;
	ld.global.f64 	%fd291, [%rd121];
	sub.f64 	%fd292, %fd291, %fd1;
	fma.rn.f64 	%fd293, %fd292, %fd292, %fd290;
	add.s32 	%r208, %r202, 3840;
	mul.wide.u32 	%rd122, %r208, 8;
	add.s64 	%rd123, %rd1, %rd122;
	ld.global.f64 	%fd294, [%rd123];
	sub.f64 	%fd295, %fd294, %fd1;
	fma.rn.f64 	%fd296, %fd295, %fd295, %fd293;
	add.s32 	%r209, %r202, 4480;
	mul.wide.u32 	%rd124, %r209, 8;
	add.s64 	%rd125, %rd1, %rd124;
	ld.global.f64 	%fd297, [%rd125];
	sub.f64 	%fd298, %fd297, %fd1;
	fma.rn.f64 	%fd442, %fd298, %fd298, %fd296;
	add.s32 	%r337, %r337, 5120;
$L__BB8_11:
	setp.eq.s32 	%p29, %r23, 0;
	@%p29 bra 	$L__BB8_17;
	and.b32  	%r26, %r10, 3;
	setp.lt.u32 	%p30, %r23, 4;
	@%p30 bra 	$L__BB8_14;
	add.s32 	%r210, %r337, %r346;
	mul.wide.u32 	%rd126, %r210, 8;
	add.s64 	%rd127, %rd1, %rd126;
	ld.global.f64 	%fd300, [%rd127];
	sub.f64 	%fd301, %fd300, %fd1;
	fma.rn.f64 	%fd302, %fd301, %fd301, %fd442;
	add.s32 	%r211, %r210, 640;
	mul.wide.u32 	%rd128, %r211, 8;
	add.s64 	%rd129, %rd1, %rd128;
	ld.global.f64 	%fd303, [%rd129];
	sub.f64 	%fd304, %fd303, %fd1;
	fma.rn.f64 	%fd305, %fd304, %fd304, %fd302;
	add.s32 	%r212, %r210, 1280;
	mul.wide.u32 	%rd130, %r212, 8;
	add.s64 	%rd131, %rd1, %rd130;
	ld.global.f64 	%fd306, [%rd131];
	sub.f64 	%fd307, %fd306, %fd1;
	fma.rn.f64 	%fd308, %fd307, %fd307, %fd305;
	add.s32 	%r213, %r210, 1920;
	mul.wide.u32 	%rd132, %r213, 8;
	add.s64 	%rd133, %rd1, %rd132;
	ld.global.f64 	%fd309, [%rd133];
	sub.f64 	%fd310, %fd309, %fd1;
	fma.rn.f64 	%fd442, %fd310, %fd310, %fd308;
	add.s32 	%r337, %r337, 2560;
$L__BB8_14:
	setp.eq.s32 	%p31, %r26, 0;
	@%p31 bra 	$L__BB8_17;
	add.s32 	%r341, %r337, %r346;
	neg.s32 	%r340, %r26;
$L__BB8_16:
	.pragma "nounroll";
	mul.wide.u32 	%rd134, %r341, 8;
	add.s64 	%rd135, %rd1, %rd134;
	ld.global.f64 	%fd311, [%rd135];
	sub.f64 	%fd312, %fd311, %fd1;
	fma.rn.f64 	%fd442, %fd312, %fd312, %fd442;
	add.s32 	%r341, %r341, 640;
	add.s32 	%r340, %r340, 1;
	setp.ne.s32 	%p32, %r340, 0;
	@%p32 bra 	$L__BB8_16;
$L__BB8_17:
	setp.lt.u32 	%p33, %r6, 640;
	@%p33 bra 	$L__BB8_22;
	// begin inline asm
	mov.u32 %r277, %laneid;
	// end inline asm
	mov.b64 	%rd146, %fd442;
	mov.b64 	{%r279, %r284}, %rd146;
	mov.b32 	%r285, 1;
	mov.b32 	%r326, 31;
	mov.b32 	%r327, -1;
	// begin inline asm
	shfl.sync.down.b32 %r278, %r279, %r285, %r326, %r327;
	// end inline asm
	// begin inline asm
	shfl.sync.down.b32 %r283, %r284, %r285, %r326, %r327;
	// end inline asm
	mov.b64 	%rd147, {%r278, %r283};
	mov.b64 	%fd383, %rd147;
	setp.gt.s32 	%p61, %r277, 30;
	add.f64 	%fd384, %fd442, %fd383;
	selp.f64 	%fd385, %fd442, %fd384, %p61;
	mov.b64 	%rd148, %fd385;
	mov.b64 	{%r289, %r294}, %rd148;
	mov.b32 	%r295, 2;
	// begin inline asm
	shfl.sync.down.b32 %r288, %r289, %r295, %r326, %r327;
	// end inline asm
	// begin inline asm
	shfl.sync.down.b32 %r293, %r294, %r295, %r326, %r327;
	// end inline asm
	mov.b64 	%rd149, {%r288, %r293};
	mov.b64 	%fd386, %rd149;
	setp.gt.s32 	%p62, %r277, 29;
	add.f64 	%fd387, %fd385, %fd386;
	selp.f64 	%fd388, %fd385, %fd387, %p62;
	mov.b64 	%rd150, %fd388;
	mov.b64 	{%r299, %r304}, %rd150;
	mov.b32 	%r305, 4;
	// begin inline asm
	shfl.sync.down.b32 %r298, %r299, %r305, %r326, %r327;
	// end inline asm
	// begin inline asm
	shfl.sync.down.b32 %r303, %r304, %r305, %r326, %r327;
	// end inline asm
	mov.b64 	%rd151, {%r298, %r303};
	mov.b64 	%fd389, %rd151;
	setp.gt.s32 	%p63, %r277, 27;
	add.f64 	%fd390, %fd388, %fd389;
	selp.f64 	%fd391, %fd388, %fd390, %p63;
	mov.b64 	%rd152, %fd391;
	mov.b64 	{%r309, %r314}, %rd152;
	mov.b32 	%r315, 8;
	// begin inline asm
	shfl.sync.down.b32 %r308, %r309, %r315, %r326, %r327;
	// end inline asm
	// begin inline asm
	shfl.sync.down.b32 %r313, %r314, %r315, %r326, %r327;
	// end inline asm
	mov.b64 	%rd153, {%r308, %r313};
	mov.b64 	%fd392, %rd153;
	setp.gt.s32 	%p64, %r277, 23;
	add.f64 	%fd393, %fd391, %fd392;
	selp.f64 	%fd394, %fd391, %fd393, %p64;
	mov.b64 	%rd154, %fd394;
	mov.b64 	{%r319, %r324}, %rd154;
	mov.b32 	%r325, 16;
	// begin inline asm
	shfl.sync.down.b32 %r318, %r319, %r325, %r326, %r327;
	// end inline asm
	// begin inline asm
	shfl.sync.down.b32 %r323, %r324, %r325, %r326, %r327;
	// end inline asm
	mov.b64 	%rd155, {%r318, %r323};
	mov.b64 	%fd395, %rd155;
	setp.gt.s32 	%p65, %r277, 15;
	add.f64 	%fd17, %fd394, %fd395;
	selp.f64 	%fd453, %fd394, %fd17, %p65;
	setp.ne.s32 	%p66, %r277, 0;
	@%p66 bra 	$L__BB8_20;
	shr.u32 	%r328, %r7, 2;
	and.b32  	%r329, %r328, 248;
	mov.u32 	%r330, _ZZN3cub18CUB_300001_SM_10006detail6reduce18DeviceReduceKernelINS2_10policy_hubIdjN4cuda3std3__44plusIdEEE10Policy1000EN6thrust24THRUST_300001_SM_1000_NS6detail15normal_iteratorINSD_10device_ptrIdEEEEjS9_d21square_diff_from_meanEEvT0_PT3_T1_NS0_13GridEvenShareISN_EET2_T4_E12temp_storage;
	add.s32 	%r331, %r330, %r329;
	st.shared.f64 	[%r331+24], %fd17;
$L__BB8_20:
	bar.sync 	0;
	setp.ne.s32 	%p67, %r7, 0;
	@%p67 bra 	$L__BB8_48;
	ld.shared.f64 	%fd396, [_ZZN3cub18CUB_300001_SM_10006detail6reduce18DeviceReduceKernelINS2_10policy_hubIdjN4cuda3std3__44plusIdEEE10Policy1000EN6thrust24THRUST_300001_SM_1000_NS6detail15normal_iteratorINSD_10device_ptrIdEEEEjS9_d21square_diff_from_meanEEvT0_PT3_T1_NS0_13GridEvenShareISN_EET2_T4_E12temp_storage+32];
	add.f64 	%fd397, %fd453, %fd396;
	ld.shared.f64 	%fd398, [_ZZN3cub18CUB_300001_SM_10006detail6reduce18DeviceReduceKernelINS2_10policy_hubIdjN4cuda3std3__44plusIdEEE10Policy1000EN6thrust24THRUST_300001_SM_1000_NS6detail15normal_iteratorINSD_10device_ptrIdEEEEjS9_d21square_diff_from_meanEEvT0_PT3_T1_NS0_13GridEvenShareISN_EET2_T4_E12temp_storage+40];
	add.f64 	%fd399, %fd397, %fd398;
	ld.shared.f64 	%fd400, [_ZZN3cub18CUB_300001_SM_10006detail6reduce18DeviceReduceKernelINS2_10policy_hubIdjN4cuda3std3__44plusIdEEE10Policy1000EN6thrust24THRUST_300001_SM_1000_NS6detail15normal_iteratorINSD_10device_ptrIdEEEEjS9_d21square_diff_from_meanEEvT0_PT3_T1_NS0_13GridEvenShareISN_EET2_T4_E12temp_storage+48];
	add.f64 	%fd401, %fd399, %fd400;
	ld.shared.f64 	%fd402, [_ZZN3cub18CUB_300001_SM_10006detail6reduce18DeviceReduceKernelINS2_10policy_hubIdjN4cuda3std3__44plusIdEEE10Policy1000EN6thrust24THRUST_300001_SM_1000_NS6detail15normal_iteratorINSD_10device_ptrIdEEEEjS9_d21square_diff_from_meanEEvT0_PT3_T1_NS0_13GridEvenShareISN_EET2_T4_E12temp_storage+56];
	add.f64 	%fd403, %fd401, %fd402;
	ld.shared.f64 	%fd404, [_ZZN3cub18CUB_300001_SM_10006detail6reduce18DeviceReduceKernelINS2_10policy_hubIdjN4cuda3std3__44plusIdEEE10Policy1000EN6thrust24THRUST_300001_SM_1000_NS6detail15normal_iteratorINSD_10device_ptrIdEEEEjS9_d21square_diff_from_meanEEvT0_PT3_T1_NS0_13GridEvenShareISN_EET2_T4_E12temp_storage+64];
	add.f64 	%fd405, %fd403, %fd404;
	ld.shared.f64 	%fd406, [_ZZN3cub18CUB_300001_SM_10006detail6reduce18DeviceReduceKernelINS2_10policy_hubIdjN4cuda3std3__44plusIdEEE10Policy1000EN6thrust24THRUST_300001_SM_1000_NS6detail15normal_iteratorINSD_10device_ptrIdEEEEjS9_d21square_diff_from_meanEEvT0_PT3_T1_NS0_13GridEvenShareISN_EET2_T4_E12temp_storage+72];
	add.f64 	%fd407, %fd405, %fd406;
	ld.shared.f64 	%fd408, [_ZZN3cub18CUB_300001_SM_10006detail6reduce18DeviceReduceKernelINS2_10policy_hubIdjN4cuda3std3__44plusIdEEE10Policy1000EN6thrust24THRUST_300001_SM_1000_NS6detail15normal_iteratorINSD_10device_ptrIdEEEEjS9_d21square_diff_from_meanEEvT0_PT3_T1_NS0_13GridEvenShareISN_EET2_T4_E12temp_storage+80];
	add.f64 	%fd409, %fd407, %fd408;
	ld.shared.f64 	%fd410, [_ZZN3cub18CUB_300001_SM_10006detail6reduce18DeviceReduceKernelINS2_10policy_hubIdjN4cuda3std3__44plusIdEEE10Policy1000EN6thrust24THRUST_300001_SM_1000_NS6detail15normal_iteratorINSD_10device_ptrIdEEEEjS9_d21square_diff_from_meanEEvT0_PT3_T1_NS0_13GridEvenShareISN_EET2_T4_E12temp_storage+88];
	add.f64 	%fd411, %fd409, %fd410;
	ld.shared.f64 	%fd412, [_ZZN3cub18CUB_300001_SM_10006detail6reduce18DeviceReduceKernelINS2_10policy_hubIdjN4cuda3std3__44plusIdEEE10Policy1000EN6thrust24THRUST_300001_SM_1000_NS6detail15normal_iteratorINSD_10device_ptrIdEEEEjS9_d21square_diff_from_meanEEvT0_PT3_T1_NS0_13GridEvenShareISN_EET2_T4_E12temp_storage+96];
	add.f64 	%fd413, %fd411, %fd412;
	ld.shared.f64 	%fd414, [_ZZN3cub18CUB_300001_SM_10006detail6reduce18DeviceReduceKernelINS2_10policy_hubIdjN4cuda3std3__44plusIdEEE10Policy1000EN6thrust24THRUST_300001_SM_1000_NS6detail15normal_iteratorINSD_10device_ptrIdEEEEjS9_d21square_diff_from_meanEEvT0_PT3_T1_NS0_13GridEvenShareISN_EET2_T4_E12temp_storage+104];
	add.f64 	%fd415, %fd413, %fd414;
	ld.shared.f64 	%fd416, [_ZZN3cub18CUB_300001_SM_10006detail6reduce18DeviceReduceKernelINS2_10policy_hubIdjN4cuda3std3__44plusIdEEE10Policy1000EN6thrust24THRUST_300001_SM_1000_NS6detail15normal_iteratorINSD_10device_ptrIdEEEEjS9_d21square_diff_from_meanEEvT0_PT3_T1_NS0_13GridEvenShareISN_EET2_T4_E12temp_storage+112];
	add.f64 	%fd417, %fd415, %fd416;
	ld.shared.f64 	%fd418, [_ZZN3cub18CUB_300001_SM_10006detail6reduce18DeviceReduceKernelINS2_10policy_hubIdjN4cuda3std3__44plusIdEEE10Policy1000EN6thrust24THRUST_300001_SM_1000_NS6detail15normal_iteratorINSD_10device_ptrIdEEEEjS9_d21square_diff_from_meanEEvT0_PT3_T1_NS0_13GridEvenShareISN_EET2_T4_E12temp_storage+120];
	add.f64 	%fd419, %fd417, %fd418;
	ld.shared.f64 	%fd420, [_ZZN3cub18CUB_300001_SM_10006detail6reduce18DeviceReduceKernelINS2_10policy_hubIdjN4cuda3std3__44plusIdEEE10Policy1000EN6thrust24THRUST_300001_SM_1000_NS6detail15normal_iteratorINSD_10device_ptrIdEEEEjS9_d21square_diff_from_meanEEvT0_PT3_T1_NS0_13GridEvenShareISN_EET2_T4_E12temp_storage+128];
	add.f64 	%fd421, %fd419, %fd420;
	ld.shared.f64 	%fd422, [_ZZN3cub18CUB_300001_SM_10006detail6reduce18DeviceReduceKernelINS2_10policy_hubIdjN4cuda3std3__44plusIdEEE10Policy1000EN6thrust24THRUST_300001_SM_1000_NS6detail15normal_iteratorINSD_10device_ptrIdEEEEjS9_d21square_diff_from_meanEEvT0_PT3_T1_NS0_13GridEvenShareISN_EET2_T4_E12temp_storage+136];
	add.f64 	%fd423, %fd421, %fd422;
	ld.shared.f64 	%fd424, [_ZZN3cub18CUB_300001_SM_10006detail6reduce18DeviceReduceKernelINS2_10policy_hubIdjN4cuda3std3__44plusIdEEE10Policy1000EN6thrust24THRUST_300001_SM_1000_NS6detail15normal_iteratorINSD_10device_ptrIdEEEEjS9_d21square_diff_from_meanEEvT0_PT3_T1_NS0_13GridEvenShareISN_EET2_T4_E12temp_storage+144];
	add.f64 	%fd425, %fd423, %fd424;
	ld.shared.f64 	%fd426, [_ZZN3cub18CUB_300001_SM_10006detail6reduce18DeviceReduceKernelINS2_10policy_hubIdjN4cuda3std3__44plusIdEEE10Policy1000EN6thrust24THRUST_300001_SM_1000_NS6detail15normal_iteratorINSD_10device_ptrIdEEEEjS9_d21square_diff_from_meanEEvT0_PT3_T1_NS0_13GridEvenShareISN_EET2_T4_E12temp_storage+152];
	add.f64 	%fd427, %fd425, %fd426;
	ld.shared.f64 	%fd428, [_ZZN3cub18CUB_300001_SM_10006detail6reduce18DeviceReduceKernelINS2_10policy_hubIdjN4cuda3std3__44plusIdEEE10Policy1000EN6thrust24THRUST_300001_SM_1000_NS6detail15normal_iteratorINSD_10device_ptrIdEEEEjS9_d21square_diff_from_meanEEvT0_PT3_T1_NS0_13GridEvenShareISN_EET2_T4_E12temp_storage+160];
	add.f64 	%fd429, %fd427, %fd428;
	ld.shared.f64 	%fd430, [_ZZN3cub18CUB_300001_SM_10006detail6reduce18DeviceReduceKernelINS2_10policy_hubIdjN4cuda3std3__44plusIdEEE10Policy1000EN6thrust24THRUST_300001_SM_1000_NS6detail15normal_iteratorINSD_10device_ptrIdEEEEjS9_d21square_diff_from_meanEEvT0_PT3_T1_NS0_13GridEvenShareISN_EET2_T4_E12temp_storage+168];
	add.f64 	%fd431, %fd429, %fd430;
	ld.shared.f64 	%fd432, [_ZZN3cub18CUB_300001_SM_10006detail6reduce18DeviceReduceKernelINS2_10policy_hubIdjN4cuda3std3__44plusIdEEE10Policy1000EN6thrust24THRUST_300001_SM_1000_NS6detail15normal_iteratorINSD_10device_ptrIdEEEEjS9_d21square_diff_from_meanEEvT0_PT3_T1_NS0_13GridEvenShareISN_EET2_T4_E12temp_storage+176];
	add.f64 	%fd453, %fd431, %fd432;
	bra.uni 	$L__BB8_48;
$L__BB8_22:
	// begin inline asm
	mov.u32 %r214, %laneid;
	// end inline asm
	and.b32  	%r265, %r7, 992;
	add.s32 	%r266, %r265, 32;
	setp.gt.u32 	%p34, %r266, %r6;
	not.b32 	%r267, %r265;
	add.s32 	%r268, %r6, %r267;
	selp.b32 	%r263, %r268, 31, %p34;
	mov.b64 	%rd136, %fd442;
	mov.b64 	{%r216, %r221}, %rd136;
	mov.b32 	%r222, 1;
	mov.b32 	%r264, -1;
	// begin inline asm
	shfl.sync.down.b32 %r215, %r216, %r222, %r263, %r264;
	// end inline asm
	// begin inline asm
	shfl.sync.down.b32 %r220, %r221, %r222, %r263, %r264;
	// end inline asm
	mov.b64 	%rd137, {%r215, %r220};
	mov.b64 	%fd313, %rd137;
	setp.lt.s32 	%p35, %r214, %r263;
	add.f64 	%fd314, %fd442, %fd313;
	selp.f64 	%fd315, %fd314, %fd442, %p35;
	mov.b64 	%rd138, %fd315;
	mov.b64 	{%r226, %r231}, %rd138;
	mov.b32 	%r232, 2;
	// begin inline asm
	shfl.sync.down.b32 %r225, %r226, %r232, %r263, %r264;
	// end inline asm
	// begin inline asm
	shfl.sync.down.b32 %r230, %r231, %r232, %r263, %r264;
	// end inline asm
	mov.b64 	%rd139, {%r225, %r230};
	mov.b64 	%fd316, %rd139;
	add.s32 	%r269, %r214, 2;
	setp.gt.s32 	%p36, %r269, %r263;
	add.f64 	%fd317, %fd315, %fd316;
	selp.f64 	%fd318, %fd315, %fd317, %p36;
	mov.b64 	%rd140, %fd318;
	mov.b64 	{%r236, %r241}, %rd140;
	mov.b32 	%r242, 4;
	// begin inline asm
	shfl.sync.down.b32 %r235, %r236, %r242, %r263, %r264;
	// end inline asm
	// begin inline asm
	shfl.sync.down.b32 %r240, %r241, %r242, %r263, %r264;
	// end inline asm
	mov.b64 	%rd141, {%r235, %r240};
	mov.b64 	%fd319, %rd141;
	add.s32 	%r270, %r214, 4;
	setp.gt.s32 	%p37, %r270, %r263;
	add.f64 	%fd320, %fd318, %fd319;
	selp.f64 	%fd321, %fd318, %fd320, %p37;
	mov.b64 	%rd142, %fd321;
	mov.b64 	{%r246, %r251}, %rd142;
	mov.b32 	%r252, 8;
	// begin inline asm
	shfl.sync.down.b32 %r245, %r246, %r252, %r263, %r264;
	// end inline asm
	// begin inline asm
	shfl.sync.down.b32 %r250, %r251, %r252, %r263, %r264;
	// end inline asm
	mov.b64 	%rd143, {%r245, %r250};
	mov.b64 	%fd322, %rd143;
	add.s32 	%r271, %r214, 8;
	setp.gt.s32 	%p38, %r271, %r263;
	add.f64 	%fd323, %fd321, %fd322;
	selp.f64 	%fd324, %fd321, %fd323, %p38;
	mov.b64 	%rd144, %fd324;
	mov.b64 	{%r256, %r261}, %rd144;
	mov.b32 	%r262, 16;
	// begin inline asm
	shfl.sync.down.b32 %r255, %r256, %r262, %r263, %r264;
	// end inline asm
	// begin inline asm
	shfl.sync.down.b32 %r260, %r261, %r262, %r263, %r264;
	// end inline asm
	mov.b64 	%rd145, {%r255, %r260};
	mov.b64 	%fd325, %rd145;
	add.s32 	%r272, %r214, 16;
	setp.gt.s32 	%p39, %r272, %r263;
	add.f64 	%fd326, %fd324, %fd325;
	selp.f64 	%fd453, %fd324, %fd326, %p39;
	setp.ne.s32 	%p40, %r214, 0;
	@%p40 bra 	$L__BB8_24;
	shr.u32 	%r273, %r7, 2;
	and.b32  	%r274, %r273, 248;
	mov.u32 	%r275, _ZZN3cub18CUB_300001_SM_10006detail6reduce18DeviceReduceKernelINS2_10policy_hubIdjN4cuda3std3__44plusIdEEE10Policy1000EN6thrust24THRUST_300001_SM_1000_NS6detail15normal_iteratorINSD_10device_ptrIdEEEEjS9_d21square_diff_from_meanEEvT0_PT3_T1_NS0_13GridEvenShareISN_EET2_T4_E12temp_storage;
	add.s32 	%r276, %r275, %r274;
	st.shared.f64 	[%r276+24], %fd453;
$L__BB8_24:
	bar.sync 	0;
	setp.ne.s32 	%p41, %r7, 0;
	@%p41 bra 	$L__BB8_48;
	setp.gt.u32 	%p42, %r6, 32;
	ld.shared.f64 	%fd327, [_ZZN3cub18CUB_300001_SM_10006detail6reduce18DeviceReduceKernelINS2_10policy_hubIdjN4cuda3std3__44plusIdEEE10Policy1000EN6thrust24THRUST_300001_SM_1000_NS6detail15normal_iteratorINSD_10device_ptrIdEEEEjS9_d21square_diff_from_meanEEvT0_PT3_T1_NS0_13GridEvenShareISN_EET2_T4_E12temp_storage+32];
	add.f64 	%fd328, %fd453, %fd327;
	selp.f64 	%fd329, %fd328, %fd453, %p42;
	setp.gt.u32 	%p43, %r6, 64;
	ld.shared.f64 	%fd330, [_ZZN3cub18CUB_300001_SM_10006detail6reduce18DeviceReduceKernelINS2_10policy_hubIdjN4cuda3std3__44plusIdEEE10Policy1000EN6thrust24THRUST_300001_SM_1000_NS6detail15normal_iteratorINSD_10device_ptrIdEEEEjS9_d21square_diff_from_meanEEvT0_PT3_T1_NS0_13GridEvenShareISN_EET2_T4_E12temp_storage+40];
	add.f64 	%fd331, %fd330, %fd329;
	selp.f64 	%fd332, %fd331, %fd329, %p43;
	setp.gt.u32 	%p44, %r6, 96;
	ld.shared.f64 	%fd333, [_ZZN3cub18CUB_300001_SM_10006detail6reduce18DeviceReduceKernelINS2_10policy_hubIdjN4cuda3std3__44plusIdEEE10Policy1000EN6thrust24THRUST_300001_SM_1000_NS6detail15normal_iteratorINSD_10device_ptrIdEEEEjS9_d21square_diff_from_meanEEvT0_PT3_T1_NS0_13GridEvenShareISN_EET2_T4_E12temp_storage+48];
	add.f64 	%fd334, %fd333, %fd332;
	selp.f64 	%fd335, %fd334, %fd332, %p44;
	setp.gt.u32 	%p45, %r6, 128;
	ld.shared.f64 	%fd336, [_ZZN3cub18CUB_300001_SM_10006detail6reduce18DeviceReduceKernelINS2_10policy_hubIdjN4cuda3std3__44plusIdEEE10Policy1000EN6thrust24THRUST_300001_SM_1000_NS6detail15normal_iteratorINSD_10device_ptrIdEEEEjS9_d21square_diff_from_meanEEvT0_PT3_T1_NS0_13GridEvenShareISN_EET2_T4_E12temp_storage+56];
	add.f64 	%fd337, %fd336, %fd335;
	selp.f64 	%fd338, %fd337, %fd335, %p45;
	setp.gt.u32 	%p46, %r6, 160;
	ld.shared.f64 	%fd339, [_ZZN3cub18CUB_300001_SM_10006detail6reduce18DeviceReduceKernelINS2_10policy_hubIdjN4cuda3std3__44plusIdEEE10Policy1000EN6thrust24THRUST_300001_SM_1000_NS6detail15normal_iteratorINSD_10device_ptrIdEEEEjS9_d21square_diff_from_meanEEvT0_PT3_T1_NS0_13GridEvenShareISN_EET2_T4_E12temp_storage+64];
	add.f64 	%fd340, %fd339, %fd338;
	selp.f64 	%fd341, %fd340, %fd338, %p46;
	setp.gt.u32 	%p47, %r6, 192;
	ld.shared.f64 	%fd342, [_ZZN3cub18CUB_300001_SM_10006detail6reduce18DeviceReduceKernelINS2_10policy_hubIdjN4cuda3std3__44plusIdEEE10Policy1000EN6thrust24THRUST_300001_SM_1000_NS6detail15normal_iteratorINSD_10device_ptrIdEEEEjS9_d21square_diff_from_meanEEvT0_PT3_T1_NS0_13GridEvenShareISN_EET2_T4_E12temp_storage+72];
	add.f64 	%fd343, %fd342, %fd341;
	selp.f64 	%fd344, %fd343, %fd341, %p47;
	setp.gt.u32 	%p48, %r6, 224;
	ld.shared.f64 	%fd345, [_ZZN3cub18CUB_300001_SM_10006detail6reduce18DeviceReduceKernelINS2_10policy_hubIdjN4cuda3std3__44plusIdEEE10Policy1000EN6thrust24THRUST_300001_SM_1000_NS6detail15normal_iteratorINSD_10device_ptrIdEEEEjS9_d21square_diff_from_meanEEvT0_PT3_T1_NS0_13GridEvenShareISN_EET2_T4_E12temp_storage+80];
	add.f64 	%fd346, %fd345, %fd344;
	selp.f64 	%fd347, %fd346, %fd344, %p48;
	setp.gt.u32 	%p49, %r6, 256;
	ld.shared.f64 	%fd348, [_ZZN3cub18CUB_300001_SM_10006detail6reduce18DeviceReduceKernelINS2_10policy_hubIdjN4cuda3std3__44plusIdEEE10Policy1000EN6thrust24THRUST_300001_SM_1000_NS6detail15normal_iteratorINSD_10device_ptrIdEEEEjS9_d21square_diff_from_meanEEvT0_PT3_T1_NS0_13GridEvenShareISN_EET2_T4_E12temp_storage+88];
	add.f64 	%fd349, %fd348, %fd347;
	selp.f64 	%fd350, %fd349, %fd347, %p49;
	setp.gt.u32 	%p50, %r6, 288;
	ld.shared.f64 	%fd351, [_ZZN3cub18CUB_300001_SM_10006detail6reduce18DeviceReduceKernelINS2_10policy_hubIdjN4cuda3std3__44plusIdEEE10Policy1000EN6thrust24THRUST_300001_SM_1000_NS6detail15normal_iteratorINSD_10device_ptrIdEEEEjS9_d21square_diff_from_meanEEvT0_PT3_T1_NS0_13GridEvenShareISN_EET2_T4_E12temp_storage+96];
	add.f64 	%fd352, %fd351, %fd350;
	selp.f64 	%fd353, %fd352, %fd350, %p50;
	setp.gt.u32 	%p51, %r6, 320;
	ld.shared.f64 	%fd354, [_ZZN3cub18CUB_300001_SM_10006detail6reduce18DeviceReduceKernelINS2_10policy_hubIdjN4cuda3std3__44plusIdEEE10Policy1000EN6thrust24THRUST_300001_SM_1000_NS6detail15normal_iteratorINSD_10device_ptrIdEEEEjS9_d21square_diff_from_meanEEvT0_PT3_T1_NS0_13GridEvenShareISN_EET2_T4_E12temp_storage+104];
	add.f64 	%fd355, %fd354, %fd353;
	selp.f64 	%fd356, %fd355, %fd353, %p51;
	setp.gt.u32 	%p52, %r6, 352;
	ld.shared.f64 	%fd357, [_ZZN3cub18CUB_300001_SM_10006detail6reduce18DeviceReduceKernelINS2_10policy_hubIdjN4cuda3std3__44plusIdEEE10Policy1000EN6thrust24THRUST_300001_SM_1000_NS6detail15normal_iteratorINSD_10device_ptrIdEEEEjS9_d21square_diff_from_meanEEvT0_PT3_T1_NS0_13GridEvenShareISN_EET2_T4_E12temp_storage+112];
	add.f64 	%fd358, %fd357, %fd356;
	selp.f64 	%fd359, %fd358, %fd356, %p52;
	setp.gt.u32 	%p53, %r6, 384;
	ld.shared.f64 	%fd360, [_ZZN3cub18CUB_300001_SM_10006detail6reduce18DeviceReduceKernelINS2_10policy_hubIdjN4cuda3std3__44plusIdEEE10Policy1000EN6thrust24THRUST_300001_SM_1000_NS6detail15normal_iteratorINSD_10device_ptrIdEEEEjS9_d21square_diff_from_meanEEvT0_PT3_T1_NS0_13GridEvenShareISN_EET2_T4_E12temp_storage+120];
	add.f64 	%fd361, %fd360, %fd359;
	selp.f64 	%fd362, %fd361, %fd359, %p53;
	setp.gt.u32 	%p54, %r6, 416;
	ld.shared.f64 	%fd363, [_ZZN3cub18CUB_300001_SM_10006detail6reduce18DeviceReduceKernelINS2_10policy_hubIdjN4cuda3std3__44plusIdEEE10Policy1000EN6thrust24THRUST_300001_SM_1000_NS6detail15normal_iteratorINSD_10device_ptrIdEEEEjS9_d21square_diff_from_meanEEvT0_PT3_T1_NS0_13GridEvenShareISN_EET2_T4_E12temp_storage+128];
	add.f64 	%fd364, %fd363, %fd362;
	selp.f64 	%fd365, %fd364, %fd362, %p54;
	setp.gt.u32 	%p55, %r6, 448;
	ld.shared.f64 	%fd366, [_ZZN3cub18CUB_300001_SM_10006detail6reduce18DeviceReduceKernelINS2_10policy_hubIdjN4cuda3std3__44plusIdEEE10Policy1000EN6thrust24THRUST_300001_SM_1000_NS6detail15normal_iteratorINSD_10device_ptrIdEEEEjS9_d21square_diff_from_meanEEvT0_PT3_T1_NS0_13GridEvenShareISN_EET2_T4_E12temp_storage+136];
	add.f64 	%fd367, %fd366, %fd365;
	selp.f64 	%fd368, %fd367, %fd365, %p55;
	setp.gt.u32 	%p56, %r6, 480;
	ld.shared.f64 	%fd369, [_ZZN3cub18CUB_300001_SM_10006detail6reduce18DeviceReduceKernelINS2_10policy_hubIdjN4cuda3std3__44plusIdEEE10Policy1000EN6thrust24THRUST_300001_SM_1000_NS6detail15normal_iteratorINSD_10device_ptrIdEEEEjS9_d21square_diff_from_meanEEvT0_PT3_T1_NS0_13GridEvenShareISN_EET2_T4_E12temp_storage+144];
	add.f64 	%fd370, %fd369, %fd368;
	selp.f64 	%fd371, %fd370, %fd368, %p56;
	setp.gt.u32 	%p57, %r6, 512;
	ld.shared.f64 	%fd372, [_ZZN3cub18CUB_300001_SM_10006detail6reduce18DeviceReduceKernelINS2_10policy_hubIdjN4cuda3std3__44plusIdEEE10Policy1000EN6thrust24THRUST_300001_SM_1000_NS6detail15normal_iteratorINSD_10device_ptrIdEEEEjS9_d21square_diff_from_meanEEvT0_PT3_T1_NS0_13GridEvenShareISN_EET2_T4_E12temp_storage+152];
	add.f64 	%fd373, %fd372, %fd371;
	selp.f64 	%fd374, %fd373, %fd371, %p57;
	setp.gt.u32 	%p58, %r6, 544;
	ld.shared.f64 	%fd375, [_ZZN3cub18CUB_300001_SM_10006detail6reduce18DeviceReduceKernelINS2_10policy_hubIdjN4cuda3std3__44plusIdEEE10Policy1000EN6thrust24THRUST_300001_SM_1000_NS6detail15normal_iteratorINSD_10device_ptrIdEEEEjS9_d21square_diff_from_meanEEvT0_PT3_T1_NS0_13GridEvenShareISN_EET2_T4_E12temp_storage+160];
	add.f64 	%fd376, %fd375, %fd374;
	selp.f64 	%fd377, %fd376, %fd374, %p58;
	setp.gt.u32 	%p59, %r6, 576;
	ld.shared.f64 	%fd378, [_ZZN3cub18CUB_300001_SM_10006detail6reduce18DeviceReduceKernelINS2_10policy_hubIdjN4cuda3std3__44plusIdEEE10Policy1000EN6thrust24THRUST_300001_SM_1000_NS6detail15normal_iteratorINSD_10device_ptrIdEEEEjS9_d21square_diff_from_meanEEvT0_PT3_T1_NS0_13GridEvenShareISN_EET2_T4_E12temp_storage+168];
	add.f64 	%fd379, %fd378, %fd377;
	selp.f64 	%fd380, %fd379, %fd377, %p59;
	setp.gt.u32 	%p60, %r6, 608;
	ld.shared.f64 	%fd381, [_ZZN3cub18CUB_300001_SM_10006detail6reduce18DeviceReduceKernelINS2_10policy_hubIdjN4cuda3std3__44plusIdEEE10Policy1000EN6thrust24THRUST_300001_SM_1000_NS6detail15normal_iteratorINSD_10device_ptrIdEEEEjS9_d21square_diff_from_meanEEvT0_PT3_T1_NS0_13GridEvenShareISN_EET2_T4_E12temp_storage+176];
	add.f64 	%fd382, %fd381, %fd380;
	selp.f64 	%fd453, %fd382, %fd380, %p60;
	bra.uni 	$L__BB8_48;
$L__BB8_26:
	mov.u32 	%r35, %tid.x;
	add.s32 	%r73, %r346, %r35;
	mul.wide.u32 	%rd4, %r73, 8;
	add.s64 	%rd5, %rd1, %rd4;
	ld.global.f64 	%fd42, [%rd5];
	sub.f64 	%fd43, %fd42, %fd1;
	ld.global.f64 	%fd44, [%rd5+5120];
	sub.f64 	%fd45, %fd44, %fd1;
	mul.f64 	%fd46, %fd45, %fd45;
	ld.global.f64 	%fd47, [%rd5+10240];
	sub.f64 	%fd48, %fd47, %fd1;
	ld.global.f64 	%fd49, [%rd5+15360];
	sub.f64 	%fd50, %fd49, %fd1;
	ld.global.f64 	%fd51, [%rd5+20480];
	sub.f64 	%fd52, %fd51, %fd1;
	ld.global.f64 	%fd53, [%rd5+25600];
	sub.f64 	%fd54, %fd53, %fd1;
	ld.global.f64 	%fd55, [%rd5+30720];
	sub.f64 	%fd56, %fd55, %fd1;
	ld.global.f64 	%fd57, [%rd5+35840];
	sub.f64 	%fd58, %fd57, %fd1;
	fma.rn.f64 	%fd59, %fd43, %fd43, %fd46;
	fma.rn.f64 	%fd60, %fd48, %fd48, %fd59;
	fma.rn.f64 	%fd61, %fd50, %fd50, %fd60;
	fma.rn.f64 	%fd62, %fd52, %fd52, %fd61;
	fma.rn.f64 	%fd63, %fd54, %fd54, %fd62;
	fma.rn.f64 	%fd64, %fd56, %fd56, %fd63;
	fma.rn.f64 	%fd452, %fd58, %fd58, %fd64;
	setp.lt.u32 	%p2, %r6, %r4;
	@%p2 bra 	$L__BB8_44;
	add.s32 	%r36, %r1, -5120;
	add.s32 	%r37, %r4, %r346;
	not.b32 	%r75, %r35;
	add.s32 	%r76, %r75, %r1;
	sub.s32 	%r77, %r76, %r4;
	sub.s32 	%r343, %r77, %r346;
	add.s32 	%r78, %r37, %r35;
	add.s32 	%r342, %r78, 5120;
	mov.b32 	%r345, 0;
	mov.u32 	%r344, %r37;
$L__BB8_28:
	add.s32 	%r346, %r346, %r4;
	setp.gt.u32 	%p3, %r346, %r36;
	@%p3 bra 	$L__BB8_30;
	add.s32 	%r79, %r35, %r346;
	mul.wide.u32 	%rd6, %r79, 8;
	add.s64 	%rd7, %rd1, %rd6;
	ld.global.f64 	%fd65, [%rd7];
	sub.f64 	%fd66, %fd65, %fd1;
	ld.global.f64 	%fd67, [%rd7+5120];
	sub.f64 	%fd68, %fd67, %fd1;
	ld.global.f64 	%fd69, [%rd7+10240];
	sub.f64 	%fd70, %fd69, %fd1;
	ld.global.f64 	%fd71, [%rd7+15360];
	sub.f64 	%fd72, %fd71, %fd1;
	ld.global.f64 	%fd73, [%rd7+20480];
	sub.f64 	%fd74, %fd73, %fd1;
	ld.global.f64 	%fd75, [%rd7+25600];
	sub.f64 	%fd76, %fd75, %fd1;
	ld.global.f64 	%fd77, [%rd7+30720];
	sub.f64 	%fd78, %fd77, %fd1;
	ld.global.f64 	%fd79, [%rd7+35840];
	sub.f64 	%fd80, %fd79, %fd1;
	fma.rn.f64 	%fd81, %fd66, %fd66, %fd452;
	fma.rn.f64 	%fd82, %fd68, %fd68, %fd81;
	fma.rn.f64 	%fd83, %fd70, %fd70, %fd82;
	fma.rn.f64 	%fd84, %fd72, %fd72, %fd83;
	fma.rn.f64 	%fd85, %fd74, %fd74, %fd84;
	fma.rn.f64 	%fd86, %fd76, %fd76, %fd85;
	fma.rn.f64 	%fd87, %fd78, %fd78, %fd86;
	fma.rn.f64 	%fd452, %fd80, %fd80, %fd87;
	sub.s32 	%r80, %r1, %r346;
	setp.lt.u32 	%p4, %r80, %r4;
	add.s32 	%r345, %r345, 1;
	add.s32 	%r344, %r344, %r4;
	sub.s32 	%r343, %r343, %r4;
	add.s32 	%r342, %r342, %r4;
	@%p4 bra 	$L__BB8_44;
	bra.uni 	$L__BB8_28;
$L__BB8_30:
	setp.le.u32 	%p5, %r1, %r346;
	sub.s32 	%r81, %r1, %r346;
	setp.ge.s32 	%p6, %r35, %r81;
	or.pred  	%p7, %p5, %p6;
	@%p7 bra 	$L__BB8_44;
	not.b32 	%r83, %r35;
	add.s32 	%r84, %r1, %r83;
	sub.s32 	%r85, %r84, %r37;
	mul.lo.s32 	%r86, %r2, %r345;
	mad.lo.s32 	%r87, %r86, -5120, %r85;
	mul.hi.u32 	%r88, %r87, -858993459;
	shr.u32 	%r89, %r88, 9;
	add.s32 	%r50, %r89, 1;
	and.b32  	%r51, %r50, 15;
	setp.lt.u32 	%p8, %r87, 9600;
	mov.u32 	%r351, %r35;
	@%p8 bra 	$L__BB8_35;
	or.b32  	%r349, %r35, 5120;
	mul.hi.u32 	%r90, %r343, -858993459;
	shr.u32 	%r91, %r90, 9;
	add.s32 	%r92, %r91, 1;
	and.b32  	%r93, %r92, 16777200;
	neg.s32 	%r347, %r93;
$L__BB8_33:
	.pragma "nounroll";
	add.s32 	%r94, %r342, -5120;
	mul.wide.u32 	%rd8, %r94, 8;
	add.s64 	%rd9, %rd1, %rd8;
	ld.global.f64 	%fd89, [%rd9];
	sub.f64 	%fd90, %fd89, %fd1;
	fma.rn.f64 	%fd91, %fd90, %fd90, %fd452;
	add.s32 	%r95, %r342, -4480;
	mul.wide.u32 	%rd10, %r95, 8;
	add.s64 	%rd11, %rd1, %rd10;
	ld.global.f64 	%fd92, [%rd11];
	sub.f64 	%fd93, %fd92, %fd1;
	fma.rn.f64 	%fd94, %fd93, %fd93, %fd91;
	add.s32 	%r96, %r342, -3840;
	mul.wide.u32 	%rd12, %r96, 8;
	add.s64 	%rd13, %rd1, %rd12;
	ld.global.f64 	%fd95, [%rd13];
	sub.f64 	%fd96, %fd95, %fd1;
	fma.rn.f64 	%fd97, %fd96, %fd96, %fd94;
	add.s32 	%r97, %r342, -3200;
	mul.wide.u32 	%rd14, %r97, 8;
	add.s64 	%rd15, %rd1, %rd14;
	ld.global.f64 	%fd98, [%rd15];
	sub.f64 	%fd99, %fd98, %fd1;
	fma.rn.f64 	%fd100, %fd99, %fd99, %fd97;
	add.s32 	%r98, %r342, -2560;
	mul.wide.u32 	%rd16, %r98, 8;
	add.s64 	%rd17, %rd1, %rd16;
	ld.global.f64 	%fd101, [%rd17];
	sub.f64 	%fd102, %fd101, %fd1;
	fma.rn.f64 	%fd103, %fd102, %fd102, %fd100;
	add.s32 	%r99, %r342, -1920;
	mul.wide.u32 	%rd18, %r99, 8;
	add.s64 	%rd19, %rd1, %rd18;
	ld.global.f64 	%fd104, [%rd19];
	sub.f64 	%fd105, %fd104, %fd1;
	fma.rn.f64 	%fd106, %fd105, %fd105, %fd103;
	add.s32 	%r100, %r342, -1280;
	mul.wide.u32 	%rd20, %r100, 8;
	add.s64 	%rd21, %rd1, %rd20;
	ld.global.f64 	%fd107, [%rd21];
	sub.f64 	%fd108, %fd107, %fd1;
	fma.rn.f64 	%fd109, %fd108, %fd108, %fd106;
	add.s32 	%r101, %r342, 4480;
	add.s32 	%r102, %r342, -640;
	mul.wide.u32 	%rd22, %r102, 8;
	add.s64 	%rd23, %rd1, %rd22;
	ld.global.f64 	%fd110, [%rd23];
	sub.f64 	%fd111, %fd110, %fd1;
	fma.rn.f64 	%fd112, %fd111, %fd111, %fd109;
	mul.wide.u32 	%rd24, %r342, 8;
	add.s64 	%rd25, %rd1, %rd24;
	ld.global.f64 	%fd113, [%rd25];
	sub.f64 	%fd114, %fd113, %fd1;
	fma.rn.f64 	%fd115, %fd114, %fd114, %fd112;
	add.s32 	%r103, %r342, 640;
	mul.wide.u32 	%rd26, %r103, 8;
	add.s64 	%rd27, %rd1, %rd26;
	ld.global.f64 	%fd116, [%rd27];
	sub.f64 	%fd117, %fd116, %fd1;
	fma.rn.f64 	%fd118, %fd117, %fd117, %fd115;
	add.s32 	%r104, %r342, 1280;
	mul.wide.u32 	%rd28, %r104, 8;
	add.s64 	%rd29, %rd1, %rd28;
	ld.global.f64 	%fd119, [%rd29];
	sub.f64 	%fd120, %fd119, %fd1;
	fma.rn.f64 	%fd121, %fd120, %fd120, %fd118;
	add.s32 	%r105, %r342, 1920;
	mul.wide.u32 	%rd30, %r105, 8;
	add.s64 	%rd31, %rd1, %rd30;
	ld.global.f64 	%fd122, [%rd31];
	sub.f64 	%fd123, %fd122, %fd1;
	fma.rn.f64 	%fd124, %fd123, %fd123, %fd121;
	add.s32 	%r106, %r342, 2560;
	mul.wide.u32 	%rd32, %r106, 8;
	add.s64 	%rd33, %rd1, %rd32;
	ld.global.f64 	%fd125, [%rd33];
	sub.f64 	%fd126, %fd125, %fd1;
	fma.rn.f64 	%fd127, %fd126, %fd126, %fd124;
	add.s32 	%r107, %r342, 3200;
	mul.wide.u32 	%rd34, %r107, 8;
	add.s64 	%rd35, %rd1, %rd34;
	ld.global.f64 	%fd128, [%rd35];
	sub.f64 	%fd129, %fd128, %fd1;
	fma.rn.f64 	%fd130, %fd129, %fd129, %fd127;
	add.s32 	%r108, %r342, 3840;
	mul.wide.u32 	%rd36, %r108, 8;
	add.s64 	%rd37, %rd1, %rd36;
	ld.global.f64 	%fd131, [%rd37];
	sub.f64 	%fd132, %fd131, %fd1;
	fma.rn.f64 	%fd133, %fd132, %fd132, %fd130;
	mul.wide.u32 	%rd38, %r101, 8;
	add.s64 	%rd39, %rd1, %rd38;
	ld.global.f64 	%fd134, [%rd39];
	sub.f64 	%fd135, %fd134, %fd1;
	fma.rn.f64 	%fd452, %fd135, %fd135, %fd133;
	add.s32 	%r349, %r349, 10240;
	add.s32 	%r342, %r342, 10240;
	add.s32 	%r347, %r347, 16;
	setp.ne.s32 	%p9, %r347, 0;
	@%p9 bra 	$L__BB8_33;
	add.s32 	%r351, %r349, -5120;
$L__BB8_35:
	setp.eq.s32 	%p10, %r51, 0;
	@%p10 bra 	$L__BB8_44;
	and.b32  	%r62, %r50, 7;
	setp.lt.u32 	%p11, %r51, 8;
	@%p11 bra 	$L__BB8_38;
	add.s32 	%r109, %r351, %r346;
	mul.wide.u32 	%rd40, %r109, 8;
	add.s64 	%rd41, %rd1, %rd40;
	ld.global.f64 	%fd137, [%rd41];
	sub.f64 	%fd138, %fd137, %fd1;
	fma.rn.f64 	%fd139, %fd138, %fd138, %fd452;
	add.s32 	%r110, %r109, 640;
	mul.wide.u32 	%rd42, %r110, 8;
	add.s64 	%rd43, %rd1, %rd42;
	ld.global.f64 	%fd140, [%rd43];
	sub.f64 	%fd141, %fd140, %fd1;
	fma.rn.f64 	%fd142, %fd141, %fd141, %fd139;
	add.s32 	%r111, %r109, 1280;
	mul.wide.u32 	%rd44, %r111, 8;
	add.s64 	%rd45, %rd1, %rd44;
	ld.global.f64 	%fd143, [%rd45];
	sub.f64 	%fd144, %fd143, %fd1;
	fma.rn.f64 	%fd145, %fd144, %fd144, %fd142;
	add.s32 	%r112, %r109, 1920;
	mul.wide.u32 	%rd46, %r112, 8;
	add.s64 	%rd47, %rd1, %rd46;
	ld.global.f64 	%fd146, [%rd47];
	sub.f64 	%fd147, %fd146, %fd1;
	fma.rn.f64 	%fd148, %fd147, %fd147, %fd145;
	add.s32 	%r113, %r109, 2560;
	mul.wide.u32 	%rd48, %r113, 8;
	add.s64 	%rd49, %rd1, %rd48;
	ld.global.f64 	%fd149, [%rd49];
	sub.f64 	%fd150, %fd149, %fd1;
	fma.rn.f64 	%fd151, %fd150, %fd150, %fd148;
	add.s32 	%r114, %r109, 3200;
	mul.wide.u32 	%rd50, %r114, 8;
	add.s64 	%rd51, %rd1, %rd50;
	ld.global.f64 	%fd152, [%rd51];
	sub.f64 	%fd153, %fd152, %fd1;
	fma.rn.f64 	%fd154, %fd153, %fd153, %fd151;
	add.s32 	%r115, %r109, 3840;
	mul.wide.u32 	%rd52, %r115, 8;
	add.s64 	%rd53, %rd1, %rd52;
	ld.global.f64 	%fd155, [%rd53];
	sub.f64 	%fd156, %fd155, %fd1;
	fma.rn.f64 	%fd157, %fd156, %fd156, %fd154;
	add.s32 	%r116, %r109, 4480;
	mul.wide.u32 	%rd54, %r116, 8;
	add.s64 	%rd55, %rd1, %rd54;
	ld.global.f64 	%fd158, [%rd55];
	sub.f64 	%fd159, %fd158, %fd1;
	fma.rn.f64 	%fd452, %fd159, %fd159, %fd157;
	add.s32 	%r351, %r351, 5120;
$L__BB8_38:
	setp.eq.s32 	%p12, %r62, 0;
	@%p12 bra 	$L__BB8_44;
	setp.lt.u32 	%p13, %r62, 4;
	@%p13 bra 	$L__BB8_41;
	add.s32 	%r117, %r351, %r346;
	mul.wide.u32 	%rd56, %r117, 8;
	add.s64 	%rd57, %rd1, %rd56;
	ld.global.f64 	%fd161, [%rd57];
	sub.f64 	%fd162, %fd161, %fd1;
	fma.rn.f64 	%fd163, %fd162, %fd162, %fd452;
	add.s32 	%r118, %r117, 640;
	mul.wide.u32 	%rd58, %r118, 8;
	add.s64 	%rd59, %rd1, %rd58;
	ld.global.f64 	%fd164, [%rd59];
	sub.f64 	%fd165, %fd164, %fd1;
	fma.rn.f64 	%fd166, %fd165, %fd165, %fd163;
	add.s32 	%r119, %r117, 1280;
	mul.wide.u32 	%rd60, %r119, 8;
	add.s64 	%rd61, %rd1, %rd60;
	ld.global.f64 	%fd167, [%rd61];
	sub.f64 	%fd168, %fd167, %fd1;
	fma.rn.f64 	%fd169, %fd168, %fd168, %fd166;
	add.s32 	%r120, %r117, 1920;
	mul.wide.u32 	%rd62, %r120, 8;
	add.s64 	%rd63, %rd1, %rd62;
	ld.global.f64 	%fd170, [%rd63];
	sub.f64 	%fd171, %fd170, %fd1;
	fma.rn.f64 	%fd452, %fd171, %fd171, %fd169;
	add.s32 	%r351, %r351, 2560;
$L__BB8_41:
	and.b32  	%r121, %r50, 3;
	setp.eq.s32 	%p14, %r121, 0;
	@%p14 bra 	$L__BB8_44;
	add.s32 	%r354, %r351, %r344;
	mul.hi.u32 	%r122, %r343, -858993459;
	cvt.u16.u32 	%rs1, %r122;
	shr.u16 	%rs2, %rs1, 9;
	add.s16 	%rs3, %rs2, 1;
	cvt.u32.u16 	%r123, %rs3;
	and.b32  	%r124, %r123, 3;
	neg.s32 	%r353, %r124;
$L__BB8_43:
	.pragma "nounroll";
	mul.wide.u32 	%rd64, %r354, 8;
	add.s64 	%rd65, %rd1, %rd64;
	ld.global.f64 	%fd172, [%rd65];
	sub.f64 	%fd173, %fd172, %fd1;
	fma.rn.f64 	%fd452, %fd173, %fd173, %fd452;
	add.s32 	%r354, %r354, 640;
	add.s32 	%r353, %r353, 1;
	setp.ne.s32 	%p15, %r353, 0;
	@%p15 bra 	$L__BB8_43;
$L__BB8_44:
	// begin inline asm
	mov.u32 %r125, %laneid;
	// end inline asm
	mov.b64 	%rd66, %fd452;
	mov.b64 	{%r127, %r132}, %rd66;
	mov.b32 	%r133, 1;
	mov.b32 	%r174, 31;
	mov.b32 	%r175, -1;
	// begin inline asm
	shfl.sync.down.b32 %r126, %r127, %r133, %r174, %r175;
	// end inline asm
	// begin inline asm
	shfl.sync.down.b32 %r131, %r132, %r133, %r174, %r175;
	// end inline asm
	mov.b64 	%rd67, {%r126, %r131};
	mov.b64 	%fd174, %rd67;
	setp.gt.s32 	%p16, %r125, 30;
	add.f64 	%fd175, %fd452, %fd174;
	selp.f64 	%fd176, %fd452, %fd175, %p16;
	mov.b64 	%rd68, %fd176;
	mov.b64 	{%r137, %r142}, %rd68;
	mov.b32 	%r143, 2;
	// begin inline asm
	shfl.sync.down.b32 %r136, %r137, %r143, %r174, %r175;
	// end inline asm
	// begin inline asm
	shfl.sync.down.b32 %r141, %r142, %r143, %r174, %r175;
	// end inline asm
	mov.b64 	%rd69, {%r136, %r141};
	mov.b64 	%fd177, %rd69;
	setp.gt.s32 	%p17, %r125, 29;
	add.f64 	%fd178, %fd176, %fd177;
	selp.f64 	%fd179, %fd176, %fd178, %p17;
	mov.b64 	%rd70, %fd179;
	mov.b64 	{%r147, %r152}, %rd70;
	mov.b32 	%r153, 4;
	// begin inline asm
	shfl.sync.down.b32 %r146, %r147, %r153, %r174, %r175;
	// end inline asm
	// begin inline asm
	shfl.sync.down.b32 %r151, %r152, %r153, %r174, %r175;
	// end inline asm
	mov.b64 	%rd71, {%r146, %r151};
	mov.b64 	%fd180, %rd71;
	setp.gt.s32 	%p18, %r125, 27;
	add.f64 	%fd181, %fd179, %fd180;
	selp.f64 	%fd182, %fd179, %fd181, %p18;
	mov.b64 	%rd72, %fd182;
	mov.b64 	{%r157, %r162}, %rd72;
	mov.b32 	%r163, 8;
	// begin inline asm
	shfl.sync.down.b32 %r156, %r157, %r163, %r174, %r175;
	// end inline asm
	// begin inline asm
	shfl.sync.down.b32 %r161, %r162, %r163, %r174, %r175;
	// end inline asm
	mov.b64 	%rd73, {%r156, %r161};
	mov.b64 	%fd183, %rd73;
	setp.gt.s32 	%p19, %r125, 23;
	add.f64 	%fd184, %fd182, %fd183;
	selp.f64 	%fd185, %fd182, %fd184, %p19;
	mov.b64 	%rd74, %fd185;
	mov.b64 	{%r167, %r172}, %rd74;
	mov.b32 	%r173, 16;
	// begin inline asm
	shfl.sync.down.b32 %r166, %r167, %r173, %r174, %r175;
	// end inline asm
	// begin inline asm
	shfl.sync.down.b32 %r171, %r172, %r173, %r174, %r175;
	// end inline asm
	mov.b64 	%rd75, {%r166, %r171};
	mov.b64 	%fd186, %rd75;
	setp.gt.s32 	%p20, %r125, 15;
	add.f64 	%fd38, %fd185, %fd186;
	selp.f64 	%fd453, %fd185, %fd38, %p20;
	setp.ne.s32 	%p21, %r125, 0;
	@%p21 bra 	$L__BB8_46;
	shr.u32 	%r176, %r35, 2;
	and.b32  	%r177, %r176, 248;
	mov.u32 	%r178, _ZZN3cub18CUB_300001_SM_10006detail6reduce18DeviceReduceKernelINS2_10policy_hubIdjN4cuda3std3__44plusIdEEE10Policy1000EN6thrust24THRUST_300001_SM_1000_NS6detail15normal_iteratorINSD_10device_ptrIdEEEEjS9_d21square_diff_from_meanEEvT0_PT3_T1_NS0_13GridEvenShareISN_EET2_T4_E12temp_storage;
	add.s32 	%r179, %r178, %r177;
	st.shared.f64 	[%r179+24], %fd38;
$L__BB8_46:
	bar.sync 	0;
	setp.ne.s32 	%p22, %r35, 0;
	@%p22 bra 	$L__BB8_48;
	ld.shared.f64 	%fd187, [_ZZN3cub18CUB_300001_SM_10006detail6reduce18DeviceReduceKernelINS2_10policy_hubIdjN4cuda3std3__44plusIdEEE10Policy1000EN6thrust24THRUST_300001_SM_1000_NS6detail15normal_iteratorINSD_10device_ptrIdEEEEjS9_d21square_diff_from_meanEEvT0_PT3_T1_NS0_13GridEvenShareISN_EET2_T4_E12temp_storage+32];
	add.f64 	%fd188, %fd453, %fd187;
	ld.shared.f64 	%fd189, [_ZZN3cub18CUB_300001_SM_10006detail6reduce18DeviceReduceKernelINS2_10policy_hubIdjN4cuda3std3__44plusIdEEE10Policy1000EN6thrust24THRUST_300001_SM_1000_NS6detail15normal_iteratorINSD_10device_ptrIdEEEEjS9_d21square_diff_from_meanEEvT0_PT3_T1_NS0_13GridEvenShareISN_EET2_T4_E12temp_storage+40];
	add.f64 	%fd190, %fd188, %fd189;
	ld.shared.f64 	%fd191, [_ZZN3cub18CUB_300001_SM_10006detail6reduce18DeviceReduceKernelINS2_10policy_hubIdjN4cuda3std3__44plusIdEEE10Policy1000EN6thrust24THRUST_300001_SM_1000_NS6detail15normal_iteratorINSD_10device_ptrIdEEEEjS9_d21square_diff_from_meanEEvT0_PT3_T1_NS0_13GridEvenShareISN_EET2_T4_E12temp_storage+48];
	add.f64 	%fd192, %fd190, %fd191;
	ld.shared.f64 	%fd193, [_ZZN3cub18CUB_300001_SM_10006detail6reduce18DeviceReduceKernelINS2_10policy_hubIdjN4cuda3std3__44plusIdEEE10Policy1000EN6thrust24THRUST_300001_SM_1000_NS6detail15normal_iteratorINSD_10device_ptrIdEEEEjS9_d21square_diff_from_meanEEvT0_PT3_T1_NS0_13GridEvenShareISN_EET2_T4_E12temp_storage+56];
	add.f64 	%fd194, %fd192, %fd193;
	ld.shared.f64 	%fd195, [_ZZN3cub18CUB_300001_SM_10006detail6reduce18DeviceReduceKernelINS2_10policy_hubIdjN4cuda3std3__44plusIdEEE10Policy1000EN6thrust24THRUST_300001_SM_1000_NS6detail15normal_iteratorINSD_10device_ptrIdEEEEjS9_d21square_diff_from_meanEEvT0_PT3_T1_NS0_13GridEvenShareISN_EET2_T4_E12temp_storage+64];
	add.f64 	%fd196, %fd194, %fd195;
	ld.shared.f64 	%fd197, [_ZZN3cub18CUB_300001_SM_10006detail6reduce18DeviceReduceKernelINS2_10policy_hubIdjN4cuda3std3__44plusIdEEE10Policy1000EN6thrust24THRUST_300001_SM_1000_NS6detail15normal_iteratorINSD_10device_ptrIdEEEEjS9_d21square_diff_from_meanEEvT0_PT3_T1_NS0_13GridEvenShareISN_EET2_T4_E12temp_storage+72];
	add.f64 	%fd198, %fd196, %fd197;
	ld.shared.f64 	%fd199, [_ZZN3cub18CUB_300001_SM_10006detail6reduce18DeviceReduceKernelINS2_10policy_hubIdjN4cuda3std3__44plusIdEEE10Policy1000EN6thrust24THRUST_300001_SM_1000_NS6detail15normal_iteratorINSD_10device_ptrIdEEEEjS9_d21square_diff_from_meanEEvT0_PT3_T1_NS0_13GridEvenShareISN_EET2_T4_E12temp_storage+80];
	add.f64 	%fd200, %fd198, %fd199;
	ld.shared.f64 	%fd201, [_ZZN3cub18CUB_300001_SM_10006detail6reduce18DeviceReduceKernelINS2_10policy_hubIdjN4cuda3std3__44plusIdEEE10Policy1000EN6thrust24THRUST_300001_SM_1000_NS6detail15normal_iteratorINSD_10device_ptrIdEEEEjS9_d21square_diff_from_meanEEvT0_PT3_T1_NS0_13GridEvenShareISN_EET2_T4_E12temp_storage+88];
	add.f64 	%fd202, %fd200, %fd201;
	ld.shared.f64 	%fd203, [_ZZN3cub18CUB_300001_SM_10006detail6reduce18DeviceReduceKernelINS2_10policy_hubIdjN4cuda3std3__44plusIdEEE10Policy1000EN6thrust24THRUST_300001_SM_1000_NS6detail15normal_iteratorINSD_10device_ptrIdEEEEjS9_d21square_diff_from_meanEEvT0_PT3_T1_NS0_13GridEvenShareISN_EET2_T4_E12temp_storage+96];
	add.f64 	%fd204, %fd202, %fd203;
	ld.shared.f64 	%fd205, [_ZZN3cub18CUB_300001_SM_10006detail6reduce18DeviceReduceKernelINS2_10policy_hubIdjN4cuda3std3__44plusIdEEE10Policy1000EN6thrust24THRUST_300001_SM_1000_NS6detail15normal_iteratorINSD_10device_ptrIdEEEEjS9_d21square_diff_from_meanEEvT0_PT3_T1_NS0_13GridEvenShareISN_EET2_T4_E12temp_storage+104];
	add.f64 	%fd206, %fd204, %fd205;
	ld.shared.f64 	%fd207, [_ZZN3cub18CUB_300001_SM_10006detail6reduce18DeviceReduceKernelINS2_10policy_hubIdjN4cuda3std3__44plusIdEEE10Policy1000EN6thrust24THRUST_300001_SM_1000_NS6detail15normal_iteratorINSD_10device_ptrIdEEEEjS9_d21square_diff_from_meanEEvT0_PT3_T1_NS0_13GridEvenShareISN_EET2_T4_E12temp_storage+112];
	add.f64 	%fd208, %fd206, %fd207;
	ld.shared.f64 	%fd209, [_ZZN3cub18CUB_300001_SM_10006detail6reduce18DeviceReduceKernelINS2_10policy_hubIdjN4cuda3std3__44plusIdEEE10Policy1000EN6thrust24THRUST_300001_SM_1000_NS6detail15normal_iteratorINSD_10device_ptrIdEEEEjS9_d21square_diff_from_meanEEvT0_PT3_T1_NS0_13GridEvenShareISN_EET2_T4_E12temp_storage+120];
	add.f64 	%fd210, %fd208, %fd209;
	ld.shared.f64 	%fd211, [_ZZN3cub18CUB_300001_SM_10006detail6reduce18DeviceReduceKernelINS2_10policy_hubIdjN4cuda3std3__44plusIdEEE10Policy1000EN6thrust24THRUST_300001_SM_1000_NS6detail15normal_iteratorINSD_10device_ptrIdEEEEjS9_d21square_diff_from_meanEEvT0_PT3_T1_NS0_13GridEvenShareISN_EET2_T4_E12temp_storage+128];
	add.f64 	%fd212, %fd210, %fd211;
	ld.shared.f64 	%fd213, [_ZZN3cub18CUB_300001_SM_10006detail6reduce18DeviceReduceKernelINS2_10policy_hubIdjN4cuda3std3__44plusIdEEE10Policy1000EN6thrust24THRUST_300001_SM_1000_NS6detail15normal_iteratorINSD_10device_ptrIdEEEEjS9_d21square_diff_from_meanEEvT0_PT3_T1_NS0_13GridEvenShareISN_EET2_T4_E12temp_storage+136];
	add.f64 	%fd214, %fd212, %fd213;
	ld.shared.f64 	%fd215, [_ZZN3cub18CUB_300001_SM_10006detail6reduce18DeviceReduceKernelINS2_10policy_hubIdjN4cuda3std3__44plusIdEEE10Policy1000EN6thrust24THRUST_300001_SM_1000_NS6detail15normal_iteratorINSD_10device_ptrIdEEEEjS9_d21square_diff_from_meanEEvT0_PT3_T1_NS0_13GridEvenShareISN_EET2_T4_E12temp_storage+144];
	add.f64 	%fd216, %fd214, %fd215;
	ld.shared.f64 	%fd217, [_ZZN3cub18CUB_300001_SM_10006detail6reduce18DeviceReduceKernelINS2_10policy_hubIdjN4cuda3std3__44plusIdEEE10Policy1000EN6thrust24THRUST_300001_SM_1000_NS6detail15normal_iteratorINSD_10device_ptrIdEEEEjS9_d21square_diff_from_meanEEvT0_PT3_T1_NS0_13GridEvenShareISN_EET2_T4_E12temp_storage+152];
	add.f64 	%fd218, %fd216, %fd217;
	ld.shared.f64 	%fd219, [_ZZN3cub18CUB_300001_SM_10006detail6reduce18DeviceReduceKernelINS2_10policy_hubIdjN4cuda3std3__44plusIdEEE10Policy1000EN6thrust24THRUST_300001_SM_1000_NS6detail15normal_iteratorINSD_10device_ptrIdEEEEjS9_d21square_diff_from_meanEEvT0_PT3_T1_NS0_13GridEvenShareISN_EET2_T4_E12temp_storage+160];
	add.f64 	%fd220, %fd218, %fd219;
	ld.shared.f64 	%fd221, [_ZZN3cub18CUB_300001_SM_10006detail6reduce18DeviceReduceKernelINS2_10policy_hubIdjN4cuda3std3__44plusIdEEE10Policy1000EN6thrust24THRUST_300001_SM_1000_NS6detail15normal_iteratorINSD_10device_ptrIdEEEEjS9_d21square_diff_from_meanEEvT0_PT3_T1_NS0_13GridEvenShareISN_EET2_T4_E12temp_storage+168];
	add.f64 	%fd222, %fd220, %fd221;
	ld.shared.f64 	%fd223, [_ZZN3cub18CUB_300001_SM_10006detail6reduce18DeviceReduceKernelINS2_10policy_hubIdjN4cuda3std3__44plusIdEEE10Policy1000EN6thrust24THRUST_300001_SM_1000_NS6detail15normal_iteratorINSD_10device_ptrIdEEEEjS9_d21square_diff_from_meanEEvT0_PT3_T1_NS0_13GridEvenShareISN_EET2_T4_E12temp_storage+176];
	add.f64 	%fd453, %fd222, %fd223;
$L__BB8_48:
	mov.u32 	%r332, %tid.x;
	setp.ne.s32 	%p68, %r332, 0;
	@%p68 bra 	$L__BB8_50;
	cvta.to.global.u64 	%rd156, %rd2;
	mul.wide.u32 	%rd157, %r3, 8;
	add.s64 	%rd158, %rd156, %rd157;
	st.global.f64 	[%rd158], %fd453;
$L__BB8_50:
	ret;

}
	// .globl	_ZN3cub18CUB_300001_SM_10006detail6reduce28DeviceReduceSingleTileKernelINS2_10policy_hubIdyN4cuda3std3__44plusIdEEE10Policy1000EN6thrust24THRUST_300001_SM_1000_NS6detail15normal_iteratorINSD_10device_ptrIdEEEEPdyS9_dd21square_diff_from_meanEEvT0_T1_T2_T3_T4_T6_
.visible .entry _ZN3cub18CUB_300001_SM_10006detail6reduce28DeviceReduceSingleTileKernelINS2_10policy_hubIdyN4cuda3std3__44plusIdEEE10Policy1000EN6thrust24THRUST_300001_SM_1000_NS6detail15normal_iteratorINSD_10device_ptrIdEEEEPdyS9_dd21square_diff_from_meanEEvT0_T1_T2_T3_T4_T6_(
	.param .align 8 .b8 _ZN3cub18CUB_300001_SM_10006detail6reduce28DeviceReduceSingleTileKernelINS2_10policy_hubIdyN4cuda3std3__44plusIdEEE10Policy1000EN6thrust24THRUST_300001_SM_1000_NS6detail15normal_iteratorINSD_10device_ptrIdEEEEPdyS9_dd21square_diff_from_meanEEvT0_T1_T2_T3_T4_T6__param_0[8],
	.param .u64 .ptr .align 1 _ZN3cub18CUB_300001_SM_10006detail6reduce28DeviceReduceSingleTileKernelINS2_10policy_hubIdyN4cuda3std3__44plusIdEEE10Policy1000EN6thrust24THRUST_300001_SM_1000_NS6detail15normal_iteratorINSD_10device_ptrIdEEEEPdyS9_dd21square_diff_from_meanEEvT0_T1_T2_T3_T4_T6__param_1,
	.param .u64 _ZN3cub18CUB_300001_SM_10006detail6reduce28DeviceReduceSingleTileKernelINS2_10policy_hubIdyN4cuda3std3__44plusIdEEE10Policy1000EN6thrust24THRUST_300001_SM_1000_NS6detail15normal_iteratorINSD_10device_ptrIdEEEEPdyS9_dd21square_diff_from_meanEEvT0_T1_T2_T3_T4_T6__param_2,
	.param .align 1 .b8 _ZN3cub18CUB_300001_SM_10006detail6reduce28DeviceReduceSingleTileKernelINS2_10policy_hubIdyN4cuda3std3__44plusIdEEE10Policy1000EN6thrust24THRUST_300001_SM_1000_NS6detail15normal_iteratorINSD_10device_ptrIdEEEEPdyS9_dd21square_diff_from_meanEEvT0_T1_T2_T3_T4_T6__param_3[1],
	.param .f64 _ZN3cub18CUB_300001_SM_10006detail6reduce28DeviceReduceSingleTileKernelINS2_10policy_hubIdyN4cuda3std3__44plusIdEEE10Policy1000EN6thrust24THRUST_300001_SM_1000_NS6detail15normal_iteratorINSD_10device_ptrIdEEEEPdyS9_dd21square_diff_from_meanEEvT0_T1_T2_T3_T4_T6__param_4,
	.param .align 8 .b8 _ZN3cub18CUB_300001_SM_10006detail6reduce28DeviceReduceSingleTileKernelINS2_10policy_hubIdyN4cuda3std3__44plusIdEEE10Policy1000EN6thrust24THRUST_300001_SM_1000_NS6detail15normal_iteratorINSD_10device_ptrIdEEEEPdyS9_dd21square_diff_from_meanEEvT0_T1_T2_T3_T4_T6__param_5[8]
)
.maxntid 512
.minnctapersm 1
{
	.reg .pred 	%p<67>;
	.reg .b32 	%r<246>;
	.reg .b64 	%rd<86>;
	.reg .b64 	%fd<425>;
	// demoted variable
	.shared .align 8 .b8 _ZZN3cub18CUB_300001_SM_10006detail6reduce28DeviceReduceSingleTileKernelINS2_10policy_hubIdyN4cuda3std3__44plusIdEEE10Policy1000EN6thrust24THRUST_300001_SM_1000_NS6detail15normal_iteratorINSD_10device_ptrIdEEEEPdyS9_dd21square_diff_from_meanEEvT0_T1_T2_T3_T4_T6_E12temp_storage[152];
	ld.param.f64 	%fd44, [_ZN3cub18CUB_300001_SM_10006detail6reduce28DeviceReduceSingleTileKernelINS2_10policy_hubIdyN4cuda3std3__44plusIdEEE10Policy1000EN6thrust24THRUST_300001_SM_1000_NS6detail15normal_iteratorINSD_10device_ptrIdEEEEPdyS9_dd21square_diff_from_meanEEvT0_T1_T2_T3_T4_T6__param_5];
	ld.param.u64 	%rd18, [_ZN3cub18CUB_300001_SM_10006detail6reduce28DeviceReduceSingleTileKernelINS2_10policy_hubIdyN4cuda3std3__44plusIdEEE10Policy1000EN6thrust24THRUST_300001_SM_1000_NS6detail15normal_iteratorINSD_10device_ptrIdEEEEPdyS9_dd21square_diff_from_meanEEvT0_T1_T2_T3_T4_T6__param_0];
	ld.param.u64 	%rd20, [_ZN3cub18CUB_300001_SM_10006detail6reduce28DeviceReduceSingleTileKernelINS2_10policy_hubIdyN4cuda3std3__44plusIdEEE10Policy1000EN6thrust24THRUST_300001_SM_1000_NS6detail15normal_iteratorINSD_10device_ptrIdEEEEPdyS9_dd21square_diff_from_meanEEvT0_T1_T2_T3_T4_T6__param_1];
	ld.param.u64 	%rd19, [_ZN3cub18CUB_300001_SM_10006detail6reduce28DeviceReduceSingleTileKernelINS2_10policy_hubIdyN4cuda3std3__44plusIdEEE10Policy1000EN6thrust24THRUST_300001_SM_1000_NS6detail15normal_iteratorINSD_10device_ptrIdEEEEPdyS9_dd21square_diff_from_meanEEvT0_T1_T2_T3_T4_T6__param_2];
	ld.param.f64 	%fd43, [_ZN3cub18CUB_300001_SM_10006detail6reduce28DeviceReduceSingleTileKernelINS2_10policy_hubIdyN4cuda3std3__44plusIdEEE10Policy1000EN6thrust24THRUST_300001_SM_1000_NS6detail15normal_iteratorINSD_10device_ptrIdEEEEPdyS9_dd21square_diff_from_meanEEvT0_T1_T2_T3_T4_T6__param_4];
	cvta.to.global.u64 	%rd1, %rd20;
	setp.ne.s64 	%p1, %rd19, 0;
	@%p1 bra 	$L__BB9_3;
	mov.u32 	%r231, %tid.x;
	setp.ne.s32 	%p66, %r231, 0;
	@%p66 bra 	$L__BB9_51;
	st.global.f64 	[%rd1], %fd43;
	bra.uni 	$L__BB9_51;
$L__BB9_3:
	cvta.to.global.u64 	%rd2, %rd18;
	setp.gt.u64 	%p2, %rd19, 3583;
	@%p2 bra 	$L__BB9_28;
	cvt.u32.u64 	%r1, %rd19;
	mov.u32 	%r2, %tid.x;
	setp.ge.u32 	%p24, %r2, %r1;
	mov.f64 	%fd412, 0d0000000000000000;
	mov.u32 	%r235, %r2;
	@%p24 bra 	$L__BB9_6;
	mul.wide.u32 	%rd51, %r2, 8;
	add.s64 	%rd52, %rd2, %rd51;
	ld.global.f64 	%fd214, [%rd52];
	sub.f64 	%fd215, %fd214, %fd44;
	mul.f64 	%fd412, %fd215, %fd215;
	add.s32 	%r235, %r2, 512;
$L__BB9_6:
	setp.ge.u32 	%p25, %r235, %r1;
	@%p25 bra 	$L__BB9_19;
	not.b32 	%r108, %r235;
	add.s32 	%r109, %r108, %r1;
	shr.u32 	%r110, %r109, 9;
	add.s32 	%r5, %r110, 1;
	and.b32  	%r6, %r5, 15;
	setp.lt.u32 	%p26, %r109, 7680;
	@%p26 bra 	$L__BB9_10;
	and.b32  	%r111, %r5, 16777200;
	neg.s32 	%r233, %r111;
	mul.wide.u32 	%rd53, %r235, 8;
	add.s64 	%rd54, %rd53, %rd2;
	add.s64 	%rd81, %rd54, 32768;
$L__BB9_9:
	.pragma "nounroll";
	ld.global.f64 	%fd217, [%rd81+-32768];
	sub.f64 	%fd218, %fd217, %fd44;
	fma.rn.f64 	%fd219, %fd218, %fd218, %fd412;
	ld.global.f64 	%fd220, [%rd81+-28672];
	sub.f64 	%fd221, %fd220, %fd44;
	fma.rn.f64 	%fd222, %fd221, %fd221, %fd219;
	ld.global.f64 	%fd223, [%rd81+-24576];
	sub.f64 	%fd224, %fd223, %fd44;
	fma.rn.f64 	%fd225, %fd224, %fd224, %fd222;
	ld.global.f64 	%fd226, [%rd81+-20480];
	sub.f64 	%fd227, %fd226, %fd44;
	fma.rn.f64 	%fd228, %fd227, %fd227, %fd225;
	ld.global.f64 	%fd229, [%rd81+-16384];
	sub.f64 	%fd230, %fd229, %fd44;
	fma.rn.f64 	%fd231, %fd230, %fd230, %fd228;
	ld.global.f64 	%fd232, [%rd81+-12288];
	sub.f64 	%fd233, %fd232, %fd44;
	fma.rn.f64 	%fd234, %fd233, %fd233, %fd231;
	ld.global.f64 	%fd235, [%rd81+-8192];
	sub.f64 	%fd236, %fd235, %fd44;
	fma.rn.f64 	%fd237, %fd236, %fd236, %fd234;
	ld.global.f64 	%fd238, [%rd81+-4096];
	sub.f64 	%fd239, %fd238, %fd44;
	fma.rn.f64 	%fd240, %fd239, %fd239, %fd237;
	ld.global.f64 	%fd241, [%rd81];
	sub.f64 	%fd242, %fd241, %fd44;
	fma.rn.f64 	%fd243, %fd242, %fd242, %fd240;
	ld.global.f64 	%fd244, [%rd81+4096];
	sub.f64 	%fd245, %fd244, %fd44;
	fma.rn.f64 	%fd246, %fd245, %fd245, %fd243;
	ld.global.f64 	%fd247, [%rd81+8192];
	sub.f64 	%fd248, %fd247, %fd44;
	fma.rn.f64 	%fd249, %fd248, %fd248, %fd246;
	ld.global.f64 	%fd250, [%rd81+12288];
	sub.f64 	%fd251, %fd250, %fd44;
	fma.rn.f64 	%fd252, %fd251, %fd251, %fd249;
	ld.global.f64 	%fd253, [%rd81+16384];
	sub.f64 	%fd254, %fd253, %fd44;
	fma.rn.f64 	%fd255, %fd254, %fd254, %fd252;
	ld.global.f64 	%fd256, [%rd81+20480];
	sub.f64 	%fd257, %fd256, %fd44;
	fma.rn.f64 	%fd258, %fd257, %fd257, %fd255;
	ld.global.f64 	%fd259, [%rd81+24576];
	sub.f64 	%fd260, %fd259, %fd44;
	fma.rn.f64 	%fd261, %fd260, %fd260, %fd258;
	ld.global.f64 	%fd262, [%rd81+28672];
	sub.f64 	%fd263, %fd262, %fd44;
	fma.rn.f64 	%fd412, %fd263, %fd263, %fd261;
	add.s32 	%r235, %r235, 8192;
	add.s32 	%r233, %r233, 16;
	add.s64 	%rd81, %rd81, 65536;
	setp.ne.s32 	%p27, %r233, 0;
	@%p27 bra 	$L__BB9_9;
$L__BB9_10:
	setp.eq.s32 	%p28, %r6, 0;
	@%p28 bra 	$L__BB9_19;
	and.b32  	%r13, %r5, 7;
	setp.lt.u32 	%p29, %r6, 8;
	@%p29 bra 	$L__BB9_13;
	mul.wide.s32 	%rd55, %r235, 8;
	add.s64 	%rd56, %rd2, %rd55;
	ld.global.f64 	%fd265, [%rd56];
	sub.f64 	%fd266, %fd265, %fd44;
	fma.rn.f64 	%fd267, %fd266, %fd266, %fd412;
	ld.global.f64 	%fd268, [%rd56+4096];
	sub.f64 	%fd269, %fd268, %fd44;
	fma.rn.f64 	%fd270, %fd269, %fd269, %fd267;
	ld.global.f64 	%fd271, [%rd56+8192];
	sub.f64 	%fd272, %fd271, %fd44;
	fma.rn.f64 	%fd273, %fd272, %fd272, %fd270;
	ld.global.f64 	%fd274, [%rd56+12288];
	sub.f64 	%fd275, %fd274, %fd44;
	fma.rn.f64 	%fd276, %fd275, %fd275, %fd273;
	ld.global.f64 	%fd277, [%rd56+16384];
	sub.f64 	%fd278, %fd277, %fd44;
	fma.rn.f64 	%fd279, %fd278, %fd278, %fd276;
	ld.global.f64 	%fd280, [%rd56+20480];
	sub.f64 	%fd281, %fd280, %fd44;
	fma.rn.f64 	%fd282, %fd281, %fd281, %fd279;
	ld.global.f64 	%fd283, [%rd56+24576];
	sub.f64 	%fd284, %fd283, %fd44;
	fma.rn.f64 	%fd285, %fd284, %fd284, %fd282;
	ld.global.f64 	%fd286, [%rd56+28672];
	sub.f64 	%fd287, %fd286, %fd44;
	fma.rn.f64 	%fd412, %fd287, %fd287, %fd285;
	add.s32 	%r235, %r235, 4096;
$L__BB9_13:
	setp.eq.s32 	%p30, %r13, 0;
	@%p30 bra 	$L__BB9_19;
	and.b32  	%r16, %r5, 3;
	setp.lt.u32 	%p31, %r13, 4;
	@%p31 bra 	$L__BB9_16;
	mul.wide.s32 	%rd57, %r235, 8;
	add.s64 	%rd58, %rd2, %rd57;
	ld.global.f64 	%fd289, [%rd58];
	sub.f64 	%fd290, %fd289, %fd44;
	fma.rn.f64 	%fd291, %fd290, %fd290, %fd412;
	ld.global.f64 	%fd292, [%rd58+4096];
	sub.f64 	%fd293, %fd292, %fd44;
	fma.rn.f64 	%fd294, %fd293, %fd293, %fd291;
	ld.global.f64 	%fd295, [%rd58+8192];
	sub.f64 	%fd296, %fd295, %fd44;
	fma.rn.f64 	%fd297, %fd296, %fd296, %fd294;
	ld.global.f64 	%fd298, [%rd58+12288];
	sub.f64 	%fd299, %fd298, %fd44;
	fma.rn.f64 	%fd412, %fd299, %fd299, %fd297;
	add.s32 	%r235, %r235, 2048;
$L__BB9_16:
	setp.eq.s32 	%p32, %r16, 0;
	@%p32 bra 	$L__BB9_19;
	neg.s32 	%r238, %r16;
$L__BB9_18:
	.pragma "nounroll";
	mul.wide.s32 	%rd59, %r235, 8;
	add.s64 	%rd60, %rd2, %rd59;
	ld.global.f64 	%fd300, [%rd60];
	sub.f64 	%fd301, %fd300, %fd44;
	fma.rn.f64 	%fd412, %fd301, %fd301, %fd412;
	add.s32 	%r235, %r235, 512;
	add.s32 	%r238, %r238, 1;
	setp.ne.s32 	%p33, %r238, 0;
	@%p33 bra 	$L__BB9_18;
$L__BB9_19:
	setp.lt.u64 	%p34, %rd19, 512;
	@%p34 bra 	$L__BB9_24;
	// begin inline asm
	mov.u32 %r175, %laneid;
	// end inline asm
	mov.b64 	%rd71, %fd412;
	mov.b64 	{%r177, %r182}, %rd71;
	mov.b32 	%r183, 1;
	mov.b32 	%r224, 31;
	mov.b32 	%r225, -1;
	// begin inline asm
	shfl.sync.down.b32 %r176, %r177, %r183, %r224, %r225;
	// end inline asm
	// begin inline asm
	shfl.sync.down.b32 %r181, %r182, %r183, %r224, %r225;
	// end inline asm
	mov.b64 	%rd72, {%r176, %r181};
	mov.b64 	%fd360, %rd72;
	setp.gt.s32 	%p58, %r175, 30;
	add.f64 	%fd361, %fd412, %fd360;
	selp.f64 	%fd362, %fd412, %fd361, %p58;
	mov.b64 	%rd73, %fd362;
	mov.b64 	{%r187, %r192}, %rd73;
	mov.b32 	%r193, 2;
	// begin inline asm
	shfl.sync.down.b32 %r186, %r187, %r193, %r224, %r225;
	// end inline asm
	// begin inline asm
	shfl.sync.down.b32 %r191, %r192, %r193, %r224, %r225;
	// end inline asm
	mov.b64 	%rd74, {%r186, %r191};
	mov.b64 	%fd363, %rd74;
	setp.gt.s32 	%p59, %r175, 29;
	add.f64 	%fd364, %fd362, %fd363;
	selp.f64 	%fd365, %fd362, %fd364, %p59;
	mov.b64 	%rd75, %fd365;
	mov.b64 	{%r197, %r202}, %rd75;
	mov.b32 	%r203, 4;
	// begin inline asm
	shfl.sync.down.b32 %r196, %r197, %r203, %r224, %r225;
	// end inline asm
	// begin inline asm
	shfl.sync.down.b32 %r201, %r202, %r203, %r224, %r225;
	// end inline asm
	mov.b64 	%rd76, {%r196, %r201};
	mov.b64 	%fd366, %rd76;
	setp.gt.s32 	%p60, %r175, 27;
	add.f64 	%fd367, %fd365, %fd366;
	selp.f64 	%fd368, %fd365, %fd367, %p60;
	mov.b64 	%rd77, %fd368;
	mov.b64 	{%r207, %r212}, %rd77;
	mov.b32 	%r213, 8;
	// begin inline asm
	shfl.sync.down.b32 %r206, %r207, %r213, %r224, %r225;
	// end inline asm
	// begin inline asm
	shfl.sync.down.b32 %r211, %r212, %r213, %r224, %r225;
	// end inline asm
	mov.b64 	%rd78, {%r206, %r211};
	mov.b64 	%fd369, %rd78;
	setp.gt.s32 	%p61, %r175, 23;
	add.f64 	%fd370, %fd368, %fd369;
	selp.f64 	%fd371, %fd368, %fd370, %p61;
	mov.b64 	%rd79, %fd371;
	mov.b64 	{%r217, %r222}, %rd79;
	mov.b32 	%r223, 16;
	// begin inline asm
	shfl.sync.down.b32 %r216, %r217, %r223, %r224, %r225;
	// end inline asm
	// begin inline asm
	shfl.sync.down.b32 %r221, %r222, %r223, %r224, %r225;
	// end inline asm
	mov.b64 	%rd80, {%r216, %r221};
	mov.b64 	%fd372, %rd80;
	setp.gt.s32 	%p62, %r175, 15;
	add.f64 	%fd17, %fd371, %fd372;
	selp.f64 	%fd424, %fd371, %fd17, %p62;
	setp.ne.s32 	%p63, %r175, 0;
	@%p63 bra 	$L__BB9_22;
	shr.u32 	%r226, %r2, 2;
	and.b32  	%r227, %r226, 248;
	mov.u32 	%r228, _ZZN3cub18CUB_300001_SM_10006detail6reduce28DeviceReduceSingleTileKernelINS2_10policy_hubIdyN4cuda3std3__44plusIdEEE10Policy1000EN6thrust24THRUST_300001_SM_1000_NS6detail15normal_iteratorINSD_10device_ptrIdEEEEPdyS9_dd21square_diff_from_meanEEvT0_T1_T2_T3_T4_T6_E12temp_storage;
	add.s32 	%r229, %r228, %r227;
	st.shared.f64 	[%r229+16], %fd17;
$L__BB9_22:
	bar.sync 	0;
	setp.ne.s32 	%p64, %r2, 0;
	@%p64 bra 	$L__BB9_49;
	ld.shared.f64 	%fd373, [_ZZN3cub18CUB_300001_SM_10006detail6reduce28DeviceReduceSingleTileKernelINS2_10policy_hubIdyN4cuda3std3__44plusIdEEE10Policy1000EN6thrust24THRUST_300001_SM_1000_NS6detail15normal_iteratorINSD_10device_ptrIdEEEEPdyS9_dd21square_diff_from_meanEEvT0_T1_T2_T3_T4_T6_E12temp_storage+24];
	add.f64 	%fd374, %fd424, %fd373;
	ld.shared.f64 	%fd375, [_ZZN3cub18CUB_300001_SM_10006detail6reduce28DeviceReduceSingleTileKernelINS2_10policy_hubIdyN4cuda3std3__44plusIdEEE10Policy1000EN6thrust24THRUST_300001_SM_1000_NS6detail15normal_iteratorINSD_10device_ptrIdEEEEPdyS9_dd21square_diff_from_meanEEvT0_T1_T2_T3_T4_T6_E12temp_storage+32];
	add.f64 	%fd376, %fd374, %fd375;
	ld.shared.f64 	%fd377, [_ZZN3cub18CUB_300001_SM_10006detail6reduce28DeviceReduceSingleTileKernelINS2_10policy_hubIdyN4cuda3std3__44plusIdEEE10Policy1000EN6thrust24THRUST_300001_SM_1000_NS6detail15normal_iteratorINSD_10device_ptrIdEEEEPdyS9_dd21square_diff_from_meanEEvT0_T1_T2_T3_T4_T6_E12temp_storage+40];
	add.f64 	%fd378, %fd376, %fd377;
	ld.shared.f64 	%fd379, [_ZZN3cub18CUB_300001_SM_10006detail6reduce28DeviceReduceSingleTileKernelINS2_10policy_hubIdyN4cuda3std3__44plusIdEEE10Policy1000EN6thrust24THRUST_300001_SM_1000_NS6detail15normal_iteratorINSD_10device_ptrIdEEEEPdyS9_dd21square_diff_from_meanEEvT0_T1_T2_T3_T4_T6_E12temp_storage+48];
	add.f64 	%fd380, %fd378, %fd379;
	ld.shared.f64 	%fd381, [_ZZN3cub18CUB_300001_SM_10006detail6reduce28DeviceReduceSingleTileKernelINS2_10policy_hubIdyN4cuda3std3__44plusIdEEE10Policy1000EN6thrust24THRUST_300001_SM_1000_NS6detail15normal_iteratorINSD_10device_ptrIdEEEEPdyS9_dd21square_diff_from_meanEEvT0_T1_T2_T3_T4_T6_E12temp_storage+56];
	add.f64 	%fd382, %fd380, %fd381;
	ld.shared.f64 	%fd383, [_ZZN3cub18CUB_300001_SM_10006detail6reduce28DeviceReduceSingleTileKernelINS2_10policy_hubIdyN4cuda3std3__44plusIdEEE10Policy1000EN6thrust24THRUST_300001_SM_1000_NS6detail15normal_iteratorINSD_10device_ptrIdEEEEPdyS9_dd21square_diff_from_meanEEvT0_T1_T2_T3_T4_T6_E12temp_storage+64];
	add.f64 	%fd384, %fd382, %fd383;
	ld.shared.f64 	%fd385, [_ZZN3cub18CUB_300001_SM_10006detail6reduce28DeviceReduceSingleTileKernelINS2_10policy_hubIdyN4cuda3std3__44plusIdEEE10Policy1000EN6thrust24THRUST_300001_SM_1000_NS6detail15normal_iteratorINSD_10device_ptrIdEEEEPdyS9_dd21square_diff_from_meanEEvT0_T1_T2_T3_T4_T6_E12temp_storage+72];
	add.f64 	%fd386, %fd384, %fd385;
	ld.shared.f64 	%fd387, [_ZZN3cub18CUB_300001_SM_10006detail6reduce28DeviceReduceSingleTileKernelINS2_10policy_hubIdyN4cuda3std3__44plusIdEEE10Policy1000EN6thrust24THRUST_300001_SM_1000_NS6detail15normal_iteratorINSD_10device_ptrIdEEEEPdyS9_dd21square_diff_from_meanEEvT0_T1_T2_T3_T4_T6_E12temp_storage+80];
	add.f64 	%fd388, %fd386, %fd387;
	ld.shared.f64 	%fd389, [_ZZN3cub18CUB_300001_SM_10006detail6reduce28DeviceReduceSingleTileKernelINS2_10policy_hubIdyN4cuda3std3__44plusIdEEE10Policy1000EN6thrust24THRUST_300001_SM_1000_NS6detail15normal_iteratorINSD_10device_ptrIdEEEEPdyS9_dd21square_diff_from_meanEEvT0_T1_T2_T3_T4_T6_E12temp_storage+88];
	add.f64 	%fd390, %fd388, %fd389;
	ld.shared.f64 	%fd391, [_ZZN3cub18CUB_300001_SM_10006detail6reduce28DeviceReduceSingleTileKernelINS2_10policy_hubIdyN4cuda3std3__44plusIdEEE10Policy1000EN6thrust24THRUST_300001_SM_1000_NS6detail15normal_iteratorINSD_10device_ptrIdEEEEPdyS9_dd21square_diff_from_meanEEvT0_T1_T2_T3_T4_T6_E12temp_storage+96];
	add.f64 	%fd392, %fd390, %fd391;
	ld.shared.f64 	%fd393, [_ZZN3cub18CUB_300001_SM_10006detail6reduce28DeviceReduceSingleTileKernelINS2_10policy_hubIdyN4cuda3std3__44plusIdEEE10Policy1000EN6thrust24THRUST_300001_SM_1000_NS6detail15normal_iteratorINSD_10device_ptrIdEEEEPdyS9_dd21square_diff_from_meanEEvT0_T1_T2_T3_T4_T6_E12temp_storage+104];
	add.f64 	%fd394, %fd392, %fd393;
	ld.shared.f64 	%fd395, [_ZZN3cub18CUB_300001_SM_10006detail6reduce28DeviceReduceSingleTileKernelINS2_10policy_hubIdyN4cuda3std3__44plusIdEEE10Policy1000EN6thrust24THRUST_300001_SM_1000_NS6detail15normal_iteratorINSD_10device_ptrIdEEEEPdyS9_dd21square_diff_from_meanEEvT0_T1_T2_T3_T4_T6_E12temp_storage+112];
	add.f64 	%fd396, %fd394, %fd395;
	ld.shared.f64 	%fd397, [_ZZN3cub18CUB_300001_SM_10006detail6reduce28DeviceReduceSingleTileKernelINS2_10policy_hubIdyN4cuda3std3__44plusIdEEE10Policy1000EN6thrust24THRUST_300001_SM_1000_NS6detail15normal_iteratorINSD_10device_ptrIdEEEEPdyS9_dd21square_diff_from_meanEEvT0_T1_T2_T3_T4_T6_E12temp_storage+120];
	add.f64 	%fd398, %fd396, %fd397;
	ld.shared.f64 	%fd399, [_ZZN3cub18CUB_300001_SM_10006detail6reduce28DeviceReduceSingleTileKernelINS2_10policy_hubIdyN4cuda3std3__44plusIdEEE10Policy1000EN6thrust24THRUST_300001_SM_1000_NS6detail15normal_iteratorINSD_10device_ptrIdEEEEPdyS9_dd21square_diff_from_meanEEvT0_T1_T2_T3_T4_T6_E12temp_storage+128];
	add.f64 	%fd400, %fd398, %fd399;
	ld.shared.f64 	%fd401, [_ZZN3cub18CUB_300001_SM_10006detail6reduce28DeviceReduceSingleTileKernelINS2_10policy_hubIdyN4cuda3std3__44plusIdEEE10Policy1000EN6thrust24THRUST_300001_SM_1000_NS6detail15normal_iteratorINSD_10device_ptrIdEEEEPdyS9_dd21square_diff_from_meanEEvT0_T1_T2_T3_T4_T6_E12temp_storage+136];
	add.f64 	%fd424, %fd400, %fd401;
	bra.uni 	$L__BB9_49;
$L__BB9_24:
	// begin inline asm
	mov.u32 %r112, %laneid;
	// end inline asm
	and.b32  	%r163, %r2, 992;
	add.s32 	%r164, %r163, 32;
	setp.gt.u32 	%p35, %r164, %r1;
	not.b32 	%r165, %r163;
	add.s32 	%r166, %r1, %r165;
	selp.b32 	%r161, %r166, 31, %p35;
	mov.b64 	%rd61, %fd412;
	mov.b64 	{%r114, %r119}, %rd61;
	mov.b32 	%r120, 1;
	mov.b32 	%r162, -1;
	// begin inline asm
	shfl.sync.down.b32 %r113, %r114, %r120, %r161, %r162;
	// end inline asm
	// begin inline asm
	shfl.sync.down.b32 %r118, %r119, %r120, %r161, %r162;
	// end inline asm
	mov.b64 	%rd62, {%r113, %r118};
	mov.b64 	%fd302, %rd62;
	setp.lt.s32 	%p36, %r112, %r161;
	add.f64 	%fd303, %fd412, %fd302;
	selp.f64 	%fd304, %fd303, %fd412, %p36;
	mov.b64 	%rd63, %fd304;
	mov.b64 	{%r124, %r129}, %rd63;
	mov.b32 	%r130, 2;
	// begin inline asm
	shfl.sync.down.b32 %r123, %r124, %r130, %r161, %r162;
	// end inline asm
	// begin inline asm
	shfl.sync.down.b32 %r128, %r129, %r130, %r161, %r162;
	// end inline asm
	mov.b64 	%rd64, {%r123, %r128};
	mov.b64 	%fd305, %rd64;
	add.s32 	%r167, %r112, 2;
	setp.gt.s32 	%p37, %r167, %r161;
	add.f64 	%fd306, %fd304, %fd305;
	selp.f64 	%fd307, %fd304, %fd306, %p37;
	mov.b64 	%rd65, %fd307;
	mov.b64 	{%r134, %r139}, %rd65;
	mov.b32 	%r140, 4;
	// begin inline asm
	shfl.sync.down.b32 %r133, %r134, %r140, %r161, %r162;
	// end inline asm
	// begin inline asm
	shfl.sync.down.b32 %r138, %r139, %r140, %r161, %r162;
	// end inline asm
	mov.b64 	%rd66, {%r133, %r138};
	mov.b64 	%fd308, %rd66;
	add.s32 	%r168, %r112, 4;
	setp.gt.s32 	%p38, %r168, %r161;
	add.f64 	%fd309, %fd307, %fd308;
	selp.f64 	%fd310, %fd307, %fd309, %p38;
	mov.b64 	%rd67, %fd310;
	mov.b64 	{%r144, %r149}, %rd67;
	mov.b32 	%r150, 8;
	// begin inline asm
	shfl.sync.down.b32 %r143, %r144, %r150, %r161, %r162;
	// end inline asm
	// begin inline asm
	shfl.sync.down.b32 %r148, %r149, %r150, %r161, %r162;
	// end inline asm
	mov.b64 	%rd68, {%r143, %r148};
	mov.b64 	%fd311, %rd68;
	add.s32 	%r169, %r112, 8;
	setp.gt.s32 	%p39, %r169, %r161;
	add.f64 	%fd312, %fd310, %fd311;
	selp.f64 	%fd313, %fd310, %fd312, %p39;
	mov.b64 	%rd69, %fd313;
	mov.b64 	{%r154, %r159}, %rd69;
	mov.b32 	%r160, 16;
	// begin inline asm
	shfl.sync.down.b32 %r153, %r154, %r160, %r161, %r162;
	// end inline asm
	// begin inline asm
	shfl.sync.down.b32 %r158, %r159, %r160, %r161, %r162;
	// end inline asm
	mov.b64 	%rd70, {%r153, %r158};
	mov.b64 	%fd314, %rd70;
	add.s32 	%r170, %r112, 16;
	setp.gt.s32 	%p40, %r170, %r161;
	add.f64 	%fd315, %fd313, %fd314;
	selp.f64 	%fd424, %fd313, %fd315, %p40;
	setp.ne.s32 	%p41, %r112, 0;
	@%p41 bra 	$L__BB9_26;
	shr.u32 	%r171, %r2, 2;
	and.b32  	%r172, %r171, 248;
	mov.u32 	%r173, _ZZN3cub18CUB_300001_SM_10006detail6reduce28DeviceReduceSingleTileKernelINS2_10policy_hubIdyN4cuda3std3__44plusIdEEE10Policy1000EN6thrust24THRUST_300001_SM_1000_NS6detail15normal_iteratorINSD_10device_ptrIdEEEEPdyS9_dd21square_diff_from_meanEEvT0_T1_T2_T3_T4_T6_E12temp_storage;
	add.s32 	%r174, %r173, %r172;
	st.shared.f64 	[%r174+16], %fd424;
$L__BB9_26:
	bar.sync 	0;
	setp.ne.s32 	%p42, %r2, 0;
	@%p42 bra 	$L__BB9_49;
	setp.gt.u64 	%p43, %rd19, 32;
	ld.shared.f64 	%fd316, [_ZZN3cub18CUB_300001_SM_10006detail6reduce28DeviceReduceSingleTileKernelINS2_10policy_hubIdyN4cuda3std3__44plusIdEEE10Policy1000EN6thrust24THRUST_300001_SM_1000_NS6detail15normal_iteratorINSD_10device_ptrIdEEEEPdyS9_dd21square_diff_from_meanEEvT0_T1_T2_T3_T4_T6_E12temp_storage+24];
	add.f64 	%fd317, %fd424, %fd316;
	selp.f64 	%fd318, %fd317, %fd424, %p43;
	setp.gt.u64 	%p44, %rd19, 64;
	ld.shared.f64 	%fd319, [_ZZN3cub18CUB_300001_SM_10006detail6reduce28DeviceReduceSingleTileKernelINS2_10policy_hubIdyN4cuda3std3__44plusIdEEE10Policy1000EN6thrust24THRUST_300001_SM_1000_NS6detail15normal_iteratorINSD_10device_ptrIdEEEEPdyS9_dd21square_diff_from_meanEEvT0_T1_T2_T3_T4_T6_E12temp_storage+32];
	add.f64 	%fd320, %fd319, %fd318;
	selp.f64 	%fd321, %fd320, %fd318, %p44;
	setp.gt.u64 	%p45, %rd19, 96;
	ld.shared.f64 	%fd322, [_ZZN3cub18CUB_300001_SM_10006detail6reduce28DeviceReduceSingleTileKernelINS2_10policy_hubIdyN4cuda3std3__44plusIdEEE10Policy1000EN6thrust24THRUST_300001_SM_1000_NS6detail15normal_iteratorINSD_10device_ptrIdEEEEPdyS9_dd21square_diff_from_meanEEvT0_T1_T2_T3_T4_T6_E12temp_storage+40];
	add.f64 	%fd323, %fd322, %fd321;
	selp.f64 	%fd324, %fd323, %fd321, %p45;
	setp.gt.u64 	%p46, %rd19, 128;
	ld.shared.f64 	%fd325, [_ZZN3cub18CUB_300001_SM_10006detail6reduce28DeviceReduceSingleTileKernelINS2_10policy_hubIdyN4cuda3std3__44plusIdEEE10Policy1000EN6thrust24THRUST_300001_SM_1000_NS6detail15normal_iteratorINSD_10device_ptrIdEEEEPdyS9_dd21square_diff_from_meanEEvT0_T1_T2_T3_T4_T6_E12temp_storage+48];
	add.f64 	%fd326, %fd325, %fd324;
	selp.f64 	%fd327, %fd326, %fd324, %p46;
	setp.gt.u64 	%p47, %rd19, 160;
	ld.shared.f64 	%fd328, [_ZZN3cub18CUB_300001_SM_10006detail6reduce28DeviceReduceSingleTileKernelINS2_10policy_hubIdyN4cuda3std3__44plusIdEEE10Policy1000EN6thrust24THRUST_300001_SM_1000_NS6detail15normal_iteratorINSD_10device_ptrIdEEEEPdyS9_dd21square_diff_from_meanEEvT0_T1_T2_T3_T4_T6_E12temp_storage+56];
	add.f64 	%fd329, %fd328, %fd327;
	selp.f64 	%fd330, %fd329, %fd327, %p47;
	setp.gt.u64 	%p48, %rd19, 192;
	ld.shared.f64 	%fd331, [_ZZN3cub18CUB_300001_SM_10006detail6reduce28DeviceReduceSingleTileKernelINS2_10policy_hubIdyN4cuda3std3__44plusIdEEE10Policy1000EN6thrust24THRUST_300001_SM_1000_NS6detail15normal_iteratorINSD_10device_ptrIdEEEEPdyS9_dd21square_diff_from_meanEEvT0_T1_T2_T3_T4_T6_E12temp_storage+64];
	add.f64 	%fd332, %fd331, %fd330;
	selp.f64 	%fd333, %fd332, %fd330, %p48;
	setp.gt.u64 	%p49, %rd19, 224;
	ld.shared.f64 	%fd334, [_ZZN3cub18CUB_300001_SM_10006detail6reduce28DeviceReduceSingleTileKernelINS2_10policy_hubIdyN4cuda3std3__44plusIdEEE10Policy1000EN6thrust24THRUST_300001_SM_1000_NS6detail15normal_iteratorINSD_10device_ptrIdEEEEPdyS9_dd21square_diff_from_meanEEvT0_T1_T2_T3_T4_T6_E12temp_storage+72];
	add.f64 	%fd335, %fd334, %fd333;
	selp.f64 	%fd336, %fd335, %fd333, %p49;
	setp.gt.u64 	%p50, %rd19, 256;
	ld.shared.f64 	%fd337, [_ZZN3cub18CUB_300001_SM_10006detail6reduce28DeviceReduceSingleTileKernelINS2_10policy_hubIdyN4cuda3std3__44plusIdEEE10Policy1000EN6thrust24THRUST_300001_SM_1000_NS6detail15normal_iteratorINSD_10device_ptrIdEEEEPdyS9_dd21square_diff_from_meanEEvT0_T1_T2_T3_T4_T6_E12temp_storage+80];
	add.f64 	%fd338, %fd337, %fd336;
	selp.f64 	%fd339, %fd338, %fd336, %p50;
	setp.gt.u64 	%p51, %rd19, 288;
	ld.shared.f64 	%fd340, [_ZZN3cub18CUB_300001_SM_10006detail6reduce28DeviceReduceSingleTileKernelINS2_10policy_hubIdyN4cuda3std3__44plusIdEEE10Policy1000EN6thrust24THRUST_300001_SM_1000_NS6detail15normal_iteratorINSD_10device_ptrIdEEEEPdyS9_dd21square_diff_from_meanEEvT0_T1_T2_T3_T4_T6_E12temp_storage+88];
	add.f64 	%fd341, %fd340, %fd339;
	selp.f64 	%fd342, %fd341, %fd339, %p51;
	setp.gt.u64 	%p52, %rd19, 320;
	ld.shared.f64 	%fd343, [_ZZN3cub18CUB_300001_SM_10006detail6reduce28DeviceReduceSingleTileKernelINS2_10policy_hubIdyN4cuda3std3__44plusIdEEE10Policy1000EN6thrust24THRUST_300001_SM_1000_NS6detail15normal_iteratorINSD_10device_ptrIdEEEEPdyS9_dd21square_diff_from_meanEEvT0_T1_T2_T3_T4_T6_E12temp_storage+96];
	add.f64 	%fd344, %fd343, %fd342;
	selp.f64 	%fd345, %fd344, %fd342, %p52;
	setp.gt.u64 	%p53, %rd19, 352;
	ld.shared.f64 	%fd346, [_ZZN3cub18CUB_300001_SM_10006detail6reduce28DeviceReduceSingleTileKernelINS2_10policy_hubIdyN4cuda3std3__44plusIdEEE10Policy1000EN6thrust24THRUST_300001_SM_1000_NS6detail15normal_iteratorINSD_10device_ptrIdEEEEPdyS9_dd21square_diff_from_meanEEvT0_T1_T2_T3_T4_T6_E12temp_storage+104];
	add.f64 	%fd347, %fd346, %fd345;
	selp.f64 	%fd348, %fd347, %fd345, %p53;
	setp.gt.u64 	%p54, %rd19, 384;
	ld.shared.f64 	%fd349, [_ZZN3cub18CUB_300001_SM_10006detail6reduce28DeviceReduceSingleTileKernelINS2_10policy_hubIdyN4cuda3std3__44plusIdEEE10Policy1000EN6thrust24THRUST_300001_SM_1000_NS6detail15normal_iteratorINSD_10device_ptrIdEEEEPdyS9_dd21square_diff_from_meanEEvT0_T1_T2_T3_T4_T6_E12temp_storage+112];
	add.f64 	%fd350, %fd349, %fd348;
	selp.f64 	%fd351, %fd350, %fd348, %p54;
	setp.gt.u64 	%p55, %rd19, 416;
	ld.shared.f64 	%fd352, [_ZZN3cub18CUB_300001_SM_10006detail6reduce28DeviceReduceSingleTileKernelINS2_10policy_hubIdyN4cuda3std3__44plusIdEEE10Policy1000EN6thrust24THRUST_300001_SM_1000_NS6detail15normal_iteratorINSD_10device_ptrIdEEEEPdyS9_dd21square_diff_from_meanEEvT0_T1_T2_T3_T4_T6_E12temp_storage+120];
	add.f64 	%fd353, %fd352, %fd351;
	selp.f64 	%fd354, %fd353, %fd351, %p55;
	setp.gt.u64 	%p56, %rd19, 448;
	ld.shared.f64 	%fd355, [_ZZN3cub18CUB_300001_SM_10006detail6reduce28DeviceReduceSingleTileKernelINS2_10policy_hubIdyN4cuda3std3__44plusIdEEE10Policy1000EN6thrust24THRUST_300001_SM_1000_NS6detail15normal_iteratorINSD_10device_ptrIdEEEEPdyS9_dd21square_diff_from_meanEEvT0_T1_T2_T3_T4_T6_E12temp_storage+128];
	add.f64 	%fd356, %fd355, %fd354;
	selp.f64 	%fd357, %fd356, %fd354, %p56;
	setp.gt.u64 	%p57, %rd19, 480;
	ld.shared.f64 	%fd358, [_ZZN3cub18CUB_300001_SM_10006detail6reduce28DeviceReduceSingleTileKernelINS2_10policy_hubIdyN4cuda3std3__44plusIdEEE10Policy1000EN6thrust24THRUST_300001_SM_1000_NS6detail15normal_iteratorINSD_10device_ptrIdEEEEPdyS9_dd21square_diff_from_meanEEvT0_T1_T2_T3_T4_T6_E12temp_storage+136];
	add.f64 	%fd359, %fd358, %fd357;
	selp.f64 	%fd424, %fd359, %fd357, %p57;
	bra.uni 	$L__BB9_49;
$L__BB9_28:
	mov.u32 	%r24, %tid.x;
	cvt.u64.u32 	%rd6, %r24;
	mul.wide.u32 	%rd22, %r24, 8;
	add.s64 	%rd7, %rd2, %rd22;
	ld.global.f64 	%fd45, [%rd7];
	sub.f64 	%fd46, %fd45, %fd44;
	ld.global.f64 	%fd47, [%rd7+4096];
	sub.f64 	%fd48, %fd47, %fd44;
	mul.f64 	%fd49, %fd48, %fd48;
	ld.global.f64 	%fd50, [%rd7+8192];
	sub.f64 	%fd51, %fd50, %fd44;
	ld.global.f64 	%fd52, [%rd7+12288];
	sub.f64 	%fd53, %fd52, %fd44;
	ld.global.f64 	%fd54, [%rd7+16384];
	sub.f64 	%fd55, %fd54, %fd44;
	ld.global.f64 	%fd56, [%rd7+20480];
	sub.f64 	%fd57, %fd56, %fd44;
	ld.global.f64 	%fd58, [%rd7+24576];
	sub.f64 	%fd59, %fd58, %fd44;
	fma.rn.f64 	%fd60, %fd46, %fd46, %fd49;
	fma.rn.f64 	%fd61, %fd51, %fd51, %fd60;
	fma.rn.f64 	%fd62, %fd53, %fd53, %fd61;
	fma.rn.f64 	%fd63, %fd55, %fd55, %fd62;
	fma.rn.f64 	%fd64, %fd57, %fd57, %fd63;
	fma.rn.f64 	%fd423, %fd59, %fd59, %fd64;
	add.s64 	%rd8, %rd19, -3584;
	setp.lt.u64 	%p3, %rd8, 3584;
	mov.b64 	%rd83, 3584;
	@%p3 bra 	$L__BB9_32;
	mov.b64 	%rd83, 3584;
$L__BB9_30:
	shl.b64 	%rd24, %rd83, 3;
	add.s64 	%rd25, %rd7, %rd24;
	ld.global.f64 	%fd65, [%rd25];
	sub.f64 	%fd66, %fd65, %fd44;
	ld.global.f64 	%fd67, [%rd25+4096];
	sub.f64 	%fd68, %fd67, %fd44;
	ld.global.f64 	%fd69, [%rd25+8192];
	sub.f64 	%fd70, %fd69, %fd44;
	ld.global.f64 	%fd71, [%rd25+12288];
	sub.f64 	%fd72, %fd71, %fd44;
	ld.global.f64 	%fd73, [%rd25+16384];
	sub.f64 	%fd74, %fd73, %fd44;
	ld.global.f64 	%fd75, [%rd25+20480];
	sub.f64 	%fd76, %fd75, %fd44;
	ld.global.f64 	%fd77, [%rd25+24576];
	sub.f64 	%fd78, %fd77, %fd44;
	fma.rn.f64 	%fd79, %fd66, %fd66, %fd423;
	fma.rn.f64 	%fd80, %fd68, %fd68, %fd79;
	fma.rn.f64 	%fd81, %fd70, %fd70, %fd80;
	fma.rn.f64 	%fd82, %fd72, %fd72, %fd81;
	fma.rn.f64 	%fd83, %fd74, %fd74, %fd82;
	fma.rn.f64 	%fd84, %fd76, %fd76, %fd83;
	fma.rn.f64 	%fd423, %fd78, %fd78, %fd84;
	sub.s64 	%rd26, %rd19, %rd83;
	setp.lt.u64 	%p4, %rd26, 3584;
	@%p4 bra 	$L__BB9_45;
	add.s64 	%rd83, %rd83, 3584;
	setp.le.u64 	%p5, %rd83, %rd8;
	@%p5 bra 	$L__BB9_30;
$L__BB9_32:
	setp.le.u64 	%p6, %rd19, %rd83;
	cvt.u32.u64 	%r42, %rd83;
	cvt.u32.u64 	%r43, %rd19;
	sub.s32 	%r44, %r43, %r42;
	setp.ge.s32 	%p7, %r24, %r44;
	or.pred  	%p8, %p6, %p7;
	@%p8 bra 	$L__BB9_45;
	not.b32 	%r47, %r24;
	add.s32 	%r48, %r47, %r43;
	sub.s32 	%r50, %r48, %r42;
	shr.u32 	%r51, %r50, 9;
	add.s32 	%r25, %r51, 1;
	and.b32  	%r26, %r25, 15;
	setp.lt.u32 	%p9, %r50, 7680;
	mov.u32 	%r242, %r24;
	@%p9 bra 	$L__BB9_36;
	and.b32  	%r52, %r25, 16777200;
	neg.s32 	%r240, %r52;
	add.s64 	%rd27, %rd83, %rd6;
	shl.b64 	%rd28, %rd27, 3;
	add.s64 	%rd29, %rd28, %rd2;
	add.s64 	%rd84, %rd29, 32768;
	mov.u32 	%r242, %r24;
$L__BB9_35:
	.pragma "nounroll";
	ld.global.f64 	%fd86, [%rd84+-32768];
	sub.f64 	%fd87, %fd86, %fd44;
	fma.rn.f64 	%fd88, %fd87, %fd87, %fd423;
	ld.global.f64 	%fd89, [%rd84+-28672];
	sub.f64 	%fd90, %fd89, %fd44;
	fma.rn.f64 	%fd91, %fd90, %fd90, %fd88;
	ld.global.f64 	%fd92, [%rd84+-24576];
	sub.f64 	%fd93, %fd92, %fd44;
	fma.rn.f64 	%fd94, %fd93, %fd93, %fd91;
	ld.global.f64 	%fd95, [%rd84+-20480];
	sub.f64 	%fd96, %fd95, %fd44;
	fma.rn.f64 	%fd97, %fd96, %fd96, %fd94;
	ld.global.f64 	%fd98, [%rd84+-16384];
	sub.f64 	%fd99, %fd98, %fd44;
	fma.rn.f64 	%fd100, %fd99, %fd99, %fd97;
	ld.global.f64 	%fd101, [%rd84+-12288];
	sub.f64 	%fd102, %fd101, %fd44;
	fma.rn.f64 	%fd103, %fd102, %fd102, %fd100;
	ld.global.f64 	%fd104, [%rd84+-8192];
	sub.f64 	%fd105, %fd104, %fd44;
	fma.rn.f64 	%fd106, %fd105, %fd105, %fd103;
	ld.global.f64 	%fd107, [%rd84+-4096];
	sub.f64 	%fd108, %fd107, %fd44;
	fma.rn.f64 	%fd109, %fd108, %fd108, %fd106;
	ld.global.f64 	%fd110, [%rd84];
	sub.f64 	%fd111, %fd110, %fd44;
	fma.rn.f64 	%fd112, %fd111, %fd111, %fd109;
	ld.global.f64 	%fd113, [%rd84+4096];
	sub.f64 	%fd114, %fd113, %fd44;
	fma.rn.f64 	%fd115, %fd114, %fd114, %fd112;
	ld.global.f64 	%fd116, [%rd84+8192];
	sub.f64 	%fd117, %fd116, %fd44;
	fma.rn.f64 	%fd118, %fd117, %fd117, %fd115;
	ld.global.f64 	%fd119, [%rd84+12288];
	sub.f64 	%fd120, %fd119, %fd44;
	fma.rn.f64 	%fd121, %fd120, %fd120, %fd118;
	ld.global.f64 	%fd122, [%rd84+16384];
	sub.f64 	%fd123, %fd122, %fd44;
	fma.rn.f64 	%fd124, %fd123, %fd123, %fd121;
	ld.global.f64 	%fd125, [%rd84+20480];
	sub.f64 	%fd126, %fd125, %fd44;
	fma.rn.f64 	%fd127, %fd126, %fd126, %fd124;
	ld.global.f64 	%fd128, [%rd84+24576];
	sub.f64 	%fd129, %fd128, %fd44;
	fma.rn.f64 	%fd130, %fd129, %fd129, %fd127;
	ld.global.f64 	%fd131, [%rd84+28672];
	sub.f64 	%fd132, %fd131, %fd44;
	fma.rn.f64 	%fd423, %fd132, %fd132, %fd130;
	add.s32 	%r242, %r242, 8192;
	add.s32 	%r240, %r240, 16;
	add.s64 	%rd84, %rd84, 65536;
	setp.ne.s32 	%p10, %r240, 0;
	@%p10 bra 	$L__BB9_35;
$L__BB9_36:
	setp.eq.s32 	%p11, %r26, 0;
	@%p11 bra 	$L__BB9_45;
	and.b32  	%r33, %r25, 7;
	setp.lt.u32 	%p12, %r26, 8;
	@%p12 bra 	$L__BB9_39;
	cvt.u64.u32 	%rd30, %r242;
	add.s64 	%rd31, %rd83, %rd30;
	shl.b64 	%rd32, %rd31, 3;
	add.s64 	%rd33, %rd2, %rd32;
	ld.global.f64 	%fd134, [%rd33];
	sub.f64 	%fd135, %fd134, %fd44;
	fma.rn.f64 	%fd136, %fd135, %fd135, %fd423;
	ld.global.f64 	%fd137, [%rd33+4096];
	sub.f64 	%fd138, %fd137, %fd44;
	fma.rn.f64 	%fd139, %fd138, %fd138, %fd136;
	ld.global.f64 	%fd140, [%rd33+8192];
	sub.f64 	%fd141, %fd140, %fd44;
	fma.rn.f64 	%fd142, %fd141, %fd141, %fd139;
	ld.global.f64 	%fd143, [%rd33+12288];
	sub.f64 	%fd144, %fd143, %fd44;
	fma.rn.f64 	%fd145, %fd144, %fd144, %fd142;
	ld.global.f64 	%fd146, [%rd33+16384];
	sub.f64 	%fd147, %fd146, %fd44;
	fma.rn.f64 	%fd148, %fd147, %fd147, %fd145;
	ld.global.f64 	%fd149, [%rd33+20480];
	sub.f64 	%fd150, %fd149, %fd44;
	fma.rn.f64 	%fd151, %fd150, %fd150, %fd148;
	ld.global.f64 	%fd152, [%rd33+24576];
	sub.f64 	%fd153, %fd152, %fd44;
	fma.rn.f64 	%fd154, %fd153, %fd153, %fd151;
	ld.global.f64 	%fd155, [%rd33+28672];
	sub.f64 	%fd156, %fd155, %fd44;
	fma.rn.f64 	%fd423, %fd156, %fd156, %fd154;
	add.s32 	%r242, %r242, 4096;
$L__BB9_39:
	setp.eq.s32 	%p13, %r33, 0;
	@%p13 bra 	$L__BB9_45;
	and.b32  	%r36, %r25, 3;
	setp.lt.u32 	%p14, %r33, 4;
	@%p14 bra 	$L__BB9_42;
	cvt.u64.u32 	%rd34, %r242;
	add.s64 	%rd35, %rd83, %rd34;
	shl.b64 	%rd36, %rd35, 3;
	add.s64 	%rd37, %rd2, %rd36;
	ld.global.f64 	%fd158, [%rd37];
	sub.f64 	%fd159, %fd158, %fd44;
	fma.rn.f64 	%fd160, %fd159, %fd159, %fd423;
	ld.global.f64 	%fd161, [%rd37+4096];
	sub.f64 	%fd162, %fd161, %fd44;
	fma.rn.f64 	%fd163, %fd162, %fd162, %fd160;
	ld.global.f64 	%fd164, [%rd37+8192];
	sub.f64 	%fd165, %fd164, %fd44;
	fma.rn.f64 	%fd166, %fd165, %fd165, %fd163;
	ld.global.f64 	%fd167, [%rd37+12288];
	sub.f64 	%fd168, %fd167, %fd44;
	fma.rn.f64 	%fd423, %fd168, %fd168, %fd166;
	add.s32 	%r242, %r242, 2048;
$L__BB9_42:
	setp.eq.s32 	%p15, %r36, 0;
	@%p15 bra 	$L__BB9_45;
	cvt.u64.u32 	%rd38, %r242;
	add.s64 	%rd39, %rd83, %rd38;
	shl.b64 	%rd40, %rd39, 3;
	add.s64 	%rd85, %rd2, %rd40;
	neg.s32 	%r245, %r36;
$L__BB9_44:
	.pragma "nounroll";
	ld.global.f64 	%fd169, [%rd85];
	sub.f64 	%fd170, %fd169, %fd44;
	fma.rn.f64 	%fd423, %fd170, %fd170, %fd423;
	add.s64 	%rd85, %rd85, 4096;
	add.s32 	%r245, %r245, 1;
	setp.ne.s32 	%p16, %r245, 0;
	@%p16 bra 	$L__BB9_44;
$L__BB9_45:
	// begin inline asm
	mov.u32 %r53, %laneid;
	// end inline asm
	mov.b64 	%rd41, %fd423;
	mov.b64 	{%r55, %r60}, %rd41;
	mov.b32 	%r61, 1;
	mov.b32 	%r102, 31;
	mov.b32 	%r103, -1;
	// begin inline asm
	shfl.sync.down.b32 %r54, %r55, %r61, %r102, %r103;
	// end inline asm
	// begin inline asm
	shfl.sync.down.b32 %r59, %r60, %r61, %r102, %r103;
	// end inline asm
	mov.b64 	%rd42, {%r54, %r59};
	mov.b64 	%fd171, %rd42;
	setp.gt.s32 	%p17, %r53, 30;
	add.f64 	%fd172, %fd423, %fd171;
	selp.f64 	%fd173, %fd423, %fd172, %p17;
	mov.b64 	%rd43, %fd173;
	mov.b64 	{%r65, %r70}, %rd43;
	mov.b32 	%r71, 2;
	// begin inline asm
	shfl.sync.down.b32 %r64, %r65, %r71, %r102, %r103;
	// end inline asm
	// begin inline asm
	shfl.sync.down.b32 %r69, %r70, %r71, %r102, %r103;
	// end inline asm
	mov.b64 	%rd44, {%r64, %r69};
	mov.b64 	%fd174, %rd44;
	setp.gt.s32 	%p18, %r53, 29;
	add.f64 	%fd175, %fd173, %fd174;
	selp.f64 	%fd176, %fd173, %fd175, %p18;
	mov.b64 	%rd45, %fd176;
	mov.b64 	{%r75, %r80}, %rd45;
	mov.b32 	%r81, 4;
	// begin inline asm
	shfl.sync.down.b32 %r74, %r75, %r81, %r102, %r103;
	// end inline asm
	// begin inline asm
	shfl.sync.down.b32 %r79, %r80, %r81, %r102, %r103;
	// end inline asm
	mov.b64 	%rd46, {%r74, %r79};
	mov.b64 	%fd177, %rd46;
	setp.gt.s32 	%p19, %r53, 27;
	add.f64 	%fd178, %fd176, %fd177;
	selp.f64 	%fd179, %fd176, %fd178, %p19;
	mov.b64 	%rd47, %fd179;
	mov.b64 	{%r85, %r90}, %rd47;
	mov.b32 	%r91, 8;
	// begin inline asm
	shfl.sync.down.b32 %r84, %r85, %r91, %r102, %r103;
	// end inline asm
	// begin inline asm
	shfl.sync.down.b32 %r89, %r90, %r91, %r102, %r103;
	// end inline asm
	mov.b64 	%rd48, {%r84, %r89};
	mov.b64 	%fd180, %rd48;
	setp.gt.s32 	%p20, %r53, 23;
	add.f64 	%fd181, %fd179, %fd180;
	selp.f64 	%fd182, %fd179, %fd181, %p20;
	mov.b64 	%rd49, %fd182;
	mov.b64 	{%r95, %r100}, %rd49;
	mov.b32 	%r101, 16;
	// begin inline asm
	shfl.sync.down.b32 %r94, %r95, %r101, %r102, %r103;
	// end inline asm
	// begin inline asm
	shfl.sync.down.b32 %r99, %r100, %r101, %r102, %r103;
	// end inline asm
	mov.b64 	%rd50, {%r94, %r99};
	mov.b64 	%fd183, %rd50;
	setp.gt.s32 	%p21, %r53, 15;
	add.f64 	%fd39, %fd182, %fd183;
	selp.f64 	%fd424, %fd182, %fd39, %p21;
	setp.ne.s32 	%p22, %r53, 0;
	@%p22 bra 	$L__BB9_47;
	shr.u32 	%r104, %r24, 2;
	and.b32  	%r105, %r104, 248;
	mov.u32 	%r106, _ZZN3cub18CUB_300001_SM_10006detail6reduce28DeviceReduceSingleTileKernelINS2_10policy_hubIdyN4cuda3std3__44plusIdEEE10Policy1000EN6thrust24THRUST_300001_SM_1000_NS6detail15normal_iteratorINSD_10device_ptrIdEEEEPdyS9_dd21square_diff_from_meanEEvT0_T1_T2_T3_T4_T6_E12temp_storage;
	add.s32 	%r107, %r106, %r105;
	st.shared.f64 	[%r107+16], %fd39;
$L__BB9_47:
	bar.sync 	0;
	setp.ne.s32 	%p23, %r24, 0;
	@%p23 bra 	$L__BB9_49;
	ld.shared.f64 	%fd184, [_ZZN3cub18CUB_300001_SM_10006detail6reduce28DeviceReduceSingleTileKernelINS2_10policy_hubIdyN4cuda3std3__44plusIdEEE10Policy1000EN6thrust24THRUST_300001_SM_1000_NS6detail15normal_iteratorINSD_10device_ptrIdEEEEPdyS9_dd21square_diff_from_meanEEvT0_T1_T2_T3_T4_T6_E12temp_storage+24];
	add.f64 	%fd185, %fd424, %fd184;
	ld.shared.f64 	%fd186, [_ZZN3cub18CUB_300001_SM_10006detail6reduce28DeviceReduceSingleTileKernelINS2_10policy_hubIdyN4cuda3std3__44plusIdEEE10Policy1000EN6thrust24THRUST_300001_SM_1000_NS6detail15normal_iteratorINSD_10device_ptrIdEEEEPdyS9_dd21square_diff_from_meanEEvT0_T1_T2_T3_T4_T6_E12temp_storage+32];
	add.f64 	%fd187, %fd185, %fd186;
	ld.shared.f64 	%fd188, [_ZZN3cub18CUB_300001_SM_10006detail6reduce28DeviceReduceSingleTileKernelINS2_10policy_hubIdyN4cuda3std3__44plusIdEEE10Policy1000EN6thrust24THRUST_300001_SM_1000_NS6detail15normal_iteratorINSD_10device_ptrIdEEEEPdyS9_dd21square_diff_from_meanEEvT0_T1_T2_T3_T4_T6_E12temp_storage+40];
	add.f64 	%fd189, %fd187, %fd188;
	ld.shared.f64 	%fd190, [_ZZN3cub18CUB_300001_SM_10006detail6reduce28DeviceReduceSingleTileKernelINS2_10policy_hubIdyN4cuda3std3__44plusIdEEE10Policy1000EN6thrust24THRUST_300001_SM_1000_NS6detail15normal_iteratorINSD_10device_ptrIdEEEEPdyS9_dd21square_diff_from_meanEEvT0_T1_T2_T3_T4_T6_E12temp_storage+48];
	add.f64 	%fd191, %fd189, %fd190;
	ld.shared.f64 	%fd192, [_ZZN3cub18CUB_300001_SM_10006detail6reduce28DeviceReduceSingleTileKernelINS2_10policy_hubIdyN4cuda3std3__44plusIdEEE10Policy1000EN6thrust24THRUST_300001_SM_1000_NS6detail15normal_iteratorINSD_10device_ptrIdEEEEPdyS9_dd21square_diff_from_meanEEvT0_T1_T2_T3_T4_T6_E12temp_storage+56];
	add.f64 	%fd193, %fd191, %fd192;
	ld.shared.f64 	%fd194, [_ZZN3cub18CUB_300001_SM_10006detail6reduce28DeviceReduceSingleTileKernelINS2_10policy_hubIdyN4cuda3std3__44plusIdEEE10Policy1000EN6thrust24THRUST_300001_SM_1000_NS6detail15normal_iteratorINSD_10device_ptrIdEEEEPdyS9_dd21square_diff_from_meanEEvT0_T1_T2_T3_T4_T6_E12temp_storage+64];
	add.f64 	%fd195, %fd193, %fd194;
	ld.shared.f64 	%fd196, [_ZZN3cub18CUB_300001_SM_10006detail6reduce28DeviceReduceSingleTileKernelINS2_10policy_hubIdyN4cuda3std3__44plusIdEEE10Policy1000EN6thrust24THRUST_300001_SM_1000_NS6detail15normal_iteratorINSD_10device_ptrIdEEEEPdyS9_dd21square_diff_from_meanEEvT0_T1_T2_T3_T4_T6_E12temp_storage+72];
	add.f64 	%fd197, %fd195, %fd196;
	ld.shared.f64 	%fd198, [_ZZN3cub18CUB_300001_SM_10006detail6reduce28DeviceReduceSingleTileKernelINS2_10policy_hubIdyN4cuda3std3__44plusIdEEE10Policy1000EN6thrust24THRUST_300001_SM_1000_NS6detail15normal_iteratorINSD_10device_ptrIdEEEEPdyS9_dd21square_diff_from_meanEEvT0_T1_T2_T3_T4_T6_E12temp_storage+80];
	add.f64 	%fd199, %fd197, %fd198;
	ld.shared.f64 	%fd200, [_ZZN3cub18CUB_300001_SM_10006detail6reduce28DeviceReduceSingleTileKernelINS2_10policy_hubIdyN4cuda3std3__44plusIdEEE10Policy1000EN6thrust24THRUST_300001_SM_1000_NS6detail15normal_iteratorINSD_10device_ptrIdEEEEPdyS9_dd21square_diff_from_meanEEvT0_T1_T2_T3_T4_T6_E12temp_storage+88];
	add.f64 	%fd201, %fd199, %fd200;
	ld.shared.f64 	%fd202, [_ZZN3cub18CUB_300001_SM_10006detail6reduce28DeviceReduceSingleTileKernelINS2_10policy_hubIdyN4cuda3std3__44plusIdEEE10Policy1000EN6thrust24THRUST_300001_SM_1000_NS6detail15normal_iteratorINSD_10device_ptrIdEEEEPdyS9_dd21square_diff_from_meanEEvT0_T1_T2_T3_T4_T6_E12temp_storage+96];
	add.f64 	%fd203, %fd201, %fd202;
	ld.shared.f64 	%fd204, [_ZZN3cub18CUB_300001_SM_10006detail6reduce28DeviceReduceSingleTileKernelINS2_10policy_hubIdyN4cuda3std3__44plusIdEEE10Policy1000EN6thrust24THRUST_300001_SM_1000_NS6detail15normal_iteratorINSD_10device_ptrIdEEEEPdyS9_dd21square_diff_from_meanEEvT0_T1_T2_T3_T4_T6_E12temp_storage+104];
	add.f64 	%fd205, %fd203, %fd204;
	ld.shared.f64 	%fd206, [_ZZN3cub18CUB_300001_SM_10006detail6reduce28DeviceReduceSingleTileKernelINS2_10policy_hubIdyN4cuda3std3__44plusIdEEE10Policy1000EN6thrust24THRUST_300001_SM_1000_NS6detail15normal_iteratorINSD_10device_ptrIdEEEEPdyS9_dd21square_diff_from_meanEEvT0_T1_T2_T3_T4_T6_E12temp_storage+112];
	add.f64 	%fd207, %fd205, %fd206;
	ld.shared.f64 	%fd208, [_ZZN3cub18CUB_300001_SM_10006detail6reduce28DeviceReduceSingleTileKernelINS2_10policy_hubIdyN4cuda3std3__44plusIdEEE10Policy1000EN6thrust24THRUST_300001_SM_1000_NS6detail15normal_iteratorINSD_10device_ptrIdEEEEPdyS9_dd21square_diff_from_meanEEvT0_T1_T2_T3_T4_T6_E12temp_storage+120];
	add.f64 	%fd209, %fd207, %fd208;
	ld.shared.f64 	%fd210, [_ZZN3cub18CUB_300001_SM_10006detail6reduce28DeviceReduceSingleTileKernelINS2_10policy_hubIdyN4cuda3std3__44plusIdEEE10Policy1000EN6thrust24THRUST_300001_SM_1000_NS6detail15normal_iteratorINSD_10device_ptrIdEEEEPdyS9_dd21square_diff_from_meanEEvT0_T1_T2_T3_T4_T6_E12temp_storage+128];
	add.f64 	%fd211, %fd209, %fd210;
	ld.shared.f64 	%fd212, [_ZZN3cub18CUB_300001_SM_10006detail6reduce28DeviceReduceSingleTileKernelINS2_10policy_hubIdyN4cuda3std3__44plusIdEEE10Policy1000EN6thrust24THRUST_300001_SM_1000_NS6detail15normal_iteratorINSD_10device_ptrIdEEEEPdyS9_dd21square_diff_from_meanEEvT0_T1_T2_T3_T4_T6_E12temp_storage+136];
	add.f64 	%fd424, %fd211, %fd212;
$L__BB9_49:
	mov.u32 	%r230, %tid.x;
	setp.ne.s32 	%p65, %r230, 0;
	@%p65 bra 	$L__BB9_51;
	add.f64 	%fd402, %fd43, %fd424;
	st.global.f64 	[%rd1], %fd402;
$L__BB9_51:
	ret;

}
	// .globl	_ZN3cub18CUB_300001_SM_10006detail6reduce18DeviceReduceKernelINS2_10policy_hubIdyN4cuda3std3__44plusIdEEE10Policy1000EN6thrust24THRUST_300001_SM_1000_NS6detail15normal_iteratorINSD_10device_ptrIdEEEEyS9_d21square_diff_from_meanEEvT0_PT3_T1_NS0_13GridEvenShareISN_EET2_T4_
.visible .entry _ZN3cub18CUB_300001_SM_10006detail6reduce18DeviceReduceKernelINS2_10policy_hubIdyN4cuda3std3__44plusIdEEE10Policy1000EN6thrust24THRUST_300001_SM_1000_NS6detail15normal_iteratorINSD_10device_ptrIdEEEEyS9_d21square_diff_from_meanEEvT0_PT3_T1_NS0_13GridEvenShareISN_EET2_T4_(
	.param .align 8 .b8 _ZN3cub18CUB_300001_SM_10006detail6reduce18DeviceReduceKernelINS2_10policy_hubIdyN4cuda3std3__44plusIdEEE10Policy1000EN6thrust24THRUST_300001_SM_1000_NS6detail15normal_iteratorINSD_10device_ptrIdEEEEyS9_d21square_diff_from_meanEEvT0_PT3_T1_NS0_13GridEvenShareISN_EET2_T4__param_0[8],
	.param .u64 .ptr .align 1 _ZN3cub18CUB_300001_SM_10006detail6reduce18DeviceReduceKernelINS2_10policy_hubIdyN4cuda3std3__44plusIdEEE10Policy1000EN6thrust24THRUST_300001_SM_1000_NS6detail15normal_iteratorINSD_10device_ptrIdEEEEyS9_d21square_diff_from_meanEEvT0_PT3_T1_NS0_13GridEvenShareISN_EET2_T4__param_1,
	.param .u64 _ZN3cub18CUB_300001_SM_10006detail6reduce18DeviceReduceKernelINS2_10policy_hubIdyN4cuda3std3__44plusIdEEE10Policy1000EN6thrust24THRUST_300001_SM_1000_NS6detail15normal_iteratorINSD_10device_ptrIdEEEEyS9_d21square_diff_from_meanEEvT0_PT3_T1_NS0_13GridEvenShareISN_EET2_T4__param_2,
	.param .align 8 .b8 _ZN3cub18CUB_300001_SM_10006detail6reduce18DeviceReduceKernelINS2_10policy_hubIdyN4cuda3std3__44plusIdEEE10Policy1000EN6thrust24THRUST_300001_SM_1000_NS6detail15normal_iteratorINSD_10device_ptrIdEEEEyS9_d21square_diff_from_meanEEvT0_PT3_T1_NS0_13GridEvenShareISN_EET2_T4__param_3[72],
	.param .align 1 .b8 _ZN3cub18CUB_300001_SM_10006detail6reduce18DeviceReduceKernelINS2_10policy_hubIdyN4cuda3std3__44plusIdEEE10Policy1000EN6thrust24THRUST_300001_SM_1000_NS6detail15normal_iteratorINSD_10device_ptrIdEEEEyS9_d21square_diff_from_meanEEvT0_PT3_T1_NS0_13GridEvenShareISN_EET2_T4__param_4[1],
	.param .align 8 .b8 _ZN3cub18CUB_300001_SM_10006detail6reduce18DeviceReduceKernelINS2_10policy_hubIdyN4cuda3std3__44plusIdEEE10Policy1000EN6thrust24THRUST_300001_SM_1000_NS6detail15normal_iteratorINSD_10device_ptrIdEEEEyS9_d21square_diff_from_meanEEvT0_PT3_T1_NS0_13GridEvenShareISN_EET2_T4__param_5[8]
)
.maxntid 512
{
	.reg .pred 	%p<65>;
	.reg .b16 	%rs<4>;
	.reg .b32 	%r<280>;
	.reg .b64 	%rd<107>;
	.reg .b64 	%fd<420>;
	// demoted variable
	.shared .align 8 .b8 _ZZN3cub18CUB_300001_SM_10006detail6reduce18DeviceReduceKernelINS2_10policy_hubIdyN4cuda3std3__44plusIdEEE10Policy1000EN6thrust24THRUST_300001_SM_1000_NS6detail15normal_iteratorINSD_10device_ptrIdEEEEyS9_d21square_diff_from_meanEEvT0_PT3_T1_NS0_13GridEvenShareISN_EET2_T4_E12temp_storage[152];
	ld.param.f64 	%fd1, [_ZN3cub18CUB_300001_SM_10006detail6reduce18DeviceReduceKernelINS2_10policy_hubIdyN4cuda3std3__44plusIdEEE10Policy1000EN6thrust24THRUST_300001_SM_1000_NS6detail15normal_iteratorINSD_10device_ptrIdEEEEyS9_d21square_diff_from_meanEEvT0_PT3_T1_NS0_13GridEvenShareISN_EET2_T4__param_5];
	ld.param.u64 	%rd1, [_ZN3cub18CUB_300001_SM_10006detail6reduce18DeviceReduceKernelINS2_10policy_hubIdyN4cuda3std3__44plusIdEEE10Policy1000EN6thrust24THRUST_300001_SM_1000_NS6detail15normal_iteratorINSD_10device_ptrIdEEEEyS9_d21square_diff_from_meanEEvT0_PT3_T1_NS0_13GridEvenShareISN_EET2_T4__param_3+32];
	ld.param.u32 	%r1, [_ZN3cub18CUB_300001_SM_10006detail6reduce18DeviceReduceKernelINS2_10policy_hubIdyN4cuda3std3__44plusIdEEE10Policy1000EN6thrust24THRUST_300001_SM_1000_NS6detail15normal_iteratorINSD_10device_ptrIdEEEEyS9_d21square_diff_from_meanEEvT0_PT3_T1_NS0_13GridEvenShareISN_EET2_T4__param_3+40];
	ld.param.u64 	%rd26, [_ZN3cub18CUB_300001_SM_10006detail6reduce18DeviceReduceKernelINS2_10policy_hubIdyN4cuda3std3__44plusIdEEE10Policy1000EN6thrust24THRUST_300001_SM_1000_NS6detail15normal_iteratorINSD_10device_ptrIdEEEEyS9_d21square_diff_from_meanEEvT0_PT3_T1_NS0_13GridEvenShareISN_EET2_T4__param_0];
	cvta.to.global.u64 	%rd2, %rd26;
	mov.u32 	%r2, %ctaid.x;
	mul.lo.s32 	%r50, %r1, 3584;
	cvt.s64.s32 	%rd3, %r50;
	mul.lo.s32 	%r51, %r2, 3584;
	cvt.u64.u32 	%rd4, %r51;
	sub.s64 	%rd5, %rd1, %rd4;
	setp.gt.u64 	%p1, %rd5, 3583;
	@%p1 bra 	$L__BB10_25;
	cvt.u32.u64 	%r136, %rd4;
	cvt.u32.u64 	%r3, %rd1;
	sub.s32 	%r4, %r3, %r136;
	mov.u32 	%r5, %tid.x;
	setp.ge.s32 	%p23, %r5, %r4;
	mov.f64 	%fd408, 0d0000000000000000;
	mov.u32 	%r267, %r5;
	@%p23 bra 	$L__BB10_3;
	add.s32 	%r138, %r136, %r5;
	mul.wide.u32 	%rd60, %r138, 8;
	add.s64 	%rd61, %rd2, %rd60;
	ld.global.f64 	%fd211, [%rd61];
	sub.f64 	%fd212, %fd211, %fd1;
	mul.f64 	%fd408, %fd212, %fd212;
	add.s32 	%r267, %r5, 512;
$L__BB10_3:
	setp.ge.s32 	%p24, %r267, %r4;
	@%p24 bra 	$L__BB10_16;
	not.b32 	%r140, %r267;
	add.s32 	%r141, %r140, %r3;
	sub.s32 	%r142, %r141, %r136;
	shr.u32 	%r143, %r142, 9;
	add.s32 	%r8, %r143, 1;
	and.b32  	%r9, %r8, 15;
	setp.lt.u32 	%p25, %r142, 7680;
	@%p25 bra 	$L__BB10_7;
	and.b32  	%r144, %r8, 16777200;
	neg.s32 	%r265, %r144;
	mul.wide.u32 	%rd62, %r2, 28672;
	mul.wide.u32 	%rd63, %r267, 8;
	add.s64 	%rd64, %rd62, %rd63;
	add.s64 	%rd65, %rd64, %rd2;
	add.s64 	%rd101, %rd65, 32768;
$L__BB10_6:
	.pragma "nounroll";
	ld.global.f64 	%fd214, [%rd101+-32768];
	sub.f64 	%fd215, %fd214, %fd1;
	fma.rn.f64 	%fd216, %fd215, %fd215, %fd408;
	ld.global.f64 	%fd217, [%rd101+-28672];
	sub.f64 	%fd218, %fd217, %fd1;
	fma.rn.f64 	%fd219, %fd218, %fd218, %fd216;
	ld.global.f64 	%fd220, [%rd101+-24576];
	sub.f64 	%fd221, %fd220, %fd1;
	fma.rn.f64 	%fd222, %fd221, %fd221, %fd219;
	ld.global.f64 	%fd223, [%rd101+-20480];
	sub.f64 	%fd224, %fd223, %fd1;
	fma.rn.f64 	%fd225, %fd224, %fd224, %fd222;
	ld.global.f64 	%fd226, [%rd101+-16384];
	sub.f64 	%fd227, %fd226, %fd1;
	fma.rn.f64 	%fd228, %fd227, %fd227, %fd225;
	ld.global.f64 	%fd229, [%rd101+-12288];
	sub.f64 	%fd230, %fd229, %fd1;
	fma.rn.f64 	%fd231, %fd230, %fd230, %fd228;
	ld.global.f64 	%fd232, [%rd101+-8192];
	sub.f64 	%fd233, %fd232, %fd1;
	fma.rn.f64 	%fd234, %fd233, %fd233, %fd231;
	ld.global.f64 	%fd235, [%rd101+-4096];
	sub.f64 	%fd236, %fd235, %fd1;
	fma.rn.f64 	%fd237, %fd236, %fd236, %fd234;
	ld.global.f64 	%fd238, [%rd101];
	sub.f64 	%fd239, %fd238, %fd1;
	fma.rn.f64 	%fd240, %fd239, %fd239, %fd237;
	ld.global.f64 	%fd241, [%rd101+4096];
	sub.f64 	%fd242, %fd241, %fd1;
	fma.rn.f64 	%fd243, %fd242, %fd242, %fd240;
	ld.global.f64 	%fd244, [%rd101+8192];
	sub.f64 	%fd245, %fd244, %fd1;
	fma.rn.f64 	%fd246, %fd245, %fd245, %fd243;
	ld.global.f64 	%fd247, [%rd101+12288];
	sub.f64 	%fd248, %fd247, %fd1;
	fma.rn.f64 	%fd249, %fd248, %fd248, %fd246;
	ld.global.f64 	%fd250, [%rd101+16384];
	sub.f64 	%fd251, %fd250, %fd1;
	fma.rn.f64 	%fd252, %fd251, %fd251, %fd249;
	ld.global.f64 	%fd253, [%rd101+20480];
	sub.f64 	%fd254, %fd253, %fd1;
	fma.rn.f64 	%fd255, %fd254, %fd254, %fd252;
	ld.global.f64 	%fd256, [%rd101+24576];
	sub.f64 	%fd257, %fd256, %fd1;
	fma.rn.f64 	%fd258, %fd257, %fd257, %fd255;
	ld.global.f64 	%fd259, [%rd101+28672];
	sub.f64 	%fd260, %fd259, %fd1;
	fma.rn.f64 	%fd408, %fd260, %fd260, %fd258;
	add.s32 	%r267, %r267, 8192;
	add.s32 	%r265, %r265, 16;
	add.s64 	%rd101, %rd101, 65536;
	setp.ne.s32 	%p26, %r265, 0;
	@%p26 bra 	$L__BB10_6;
$L__BB10_7:
	setp.eq.s32 	%p27, %r9, 0;
	@%p27 bra 	$L__BB10_16;
	and.b32  	%r16, %r8, 7;
	setp.lt.u32 	%p28, %r9, 8;
	@%p28 bra 	$L__BB10_10;
	cvt.s64.s32 	%rd66, %r267;
	add.s64 	%rd67, %rd66, %rd4;
	shl.b64 	%rd68, %rd67, 3;
	add.s64 	%rd69, %rd2, %rd68;
	ld.global.f64 	%fd262, [%rd69];
	sub.f64 	%fd263, %fd262, %fd1;
	fma.rn.f64 	%fd264, %fd263, %fd263, %fd408;
	ld.global.f64 	%fd265, [%rd69+4096];
	sub.f64 	%fd266, %fd265, %fd1;
	fma.rn.f64 	%fd267, %fd266, %fd266, %fd264;
	ld.global.f64 	%fd268, [%rd69+8192];
	sub.f64 	%fd269, %fd268, %fd1;
	fma.rn.f64 	%fd270, %fd269, %fd269, %fd267;
	ld.global.f64 	%fd271, [%rd69+12288];
	sub.f64 	%fd272, %fd271, %fd1;
	fma.rn.f64 	%fd273, %fd272, %fd272, %fd270;
	ld.global.f64 	%fd274, [%rd69+16384];
	sub.f64 	%fd275, %fd274, %fd1;
	fma.rn.f64 	%fd276, %fd275, %fd275, %fd273;
	ld.global.f64 	%fd277, [%rd69+20480];
	sub.f64 	%fd278, %fd277, %fd1;
	fma.rn.f64 	%fd279, %fd278, %fd278, %fd276;
	ld.global.f64 	%fd280, [%rd69+24576];
	sub.f64 	%fd281, %fd280, %fd1;
	fma.rn.f64 	%fd282, %fd281, %fd281, %fd279;
	ld.global.f64 	%fd283, [%rd69+28672];
	sub.f64 	%fd284, %fd283, %fd1;
	fma.rn.f64 	%fd408, %fd284, %fd284, %fd282;
	add.s32 	%r267, %r267, 4096;
$L__BB10_10:
	setp.eq.s32 	%p29, %r16, 0;
	@%p29 bra 	$L__BB10_16;
	and.b32  	%r19, %r8, 3;
	setp.lt.u32 	%p30, %r16, 4;
	@%p30 bra 	$L__BB10_13;
	cvt.s64.s32 	%rd70, %r267;
	add.s64 	%rd71, %rd70, %rd4;
	shl.b64 	%rd72, %rd71, 3;
	add.s64 	%rd73, %rd2, %rd72;
	ld.global.f64 	%fd286, [%rd73];
	sub.f64 	%fd287, %fd286, %fd1;
	fma.rn.f64 	%fd288, %fd287, %fd287, %fd408;
	ld.global.f64 	%fd289, [%rd73+4096];
	sub.f64 	%fd290, %fd289, %fd1;
	fma.rn.f64 	%fd291, %fd290, %fd290, %fd288;
	ld.global.f64 	%fd292, [%rd73+8192];
	sub.f64 	%fd293, %fd292, %fd1;
	fma.rn.f64 	%fd294, %fd293, %fd293, %fd291;
	ld.global.f64 	%fd295, [%rd73+12288];
	sub.f64 	%fd296, %fd295, %fd1;
	fma.rn.f64 	%fd408, %fd296, %fd296, %fd294;
	add.s32 	%r267, %r267, 2048;
$L__BB10_13:
	setp.eq.s32 	%p31, %r19, 0;
	@%p31 bra 	$L__BB10_16;
	mul.wide.u32 	%rd74, %r2, 28672;
	add.s64 	%rd9, %rd2, %rd74;
	neg.s32 	%r270, %r19;
$L__BB10_15:
	.pragma "nounroll";
	mul.wide.s32 	%rd75, %r267, 8;
	add.s64 	%rd76, %rd9, %rd75;
	ld.global.f64 	%fd297, [%rd76];
	sub.f64 	%fd298, %fd297, %fd1;
	fma.rn.f64 	%fd408, %fd298, %fd298, %fd408;
	add.s32 	%r267, %r267, 512;
	add.s32 	%r270, %r270, 1;
	setp.ne.s32 	%p32, %r270, 0;
	@%p32 bra 	$L__BB10_15;
$L__BB10_16:
	setp.lt.s32 	%p33, %r4, 512;
	@%p33 bra 	$L__BB10_21;
	// begin inline asm
	mov.u32 %r208, %laneid;
	// end inline asm
	mov.b64 	%rd87, %fd408;
	mov.b64 	{%r210, %r215}, %rd87;
	mov.b32 	%r216, 1;
	mov.b32 	%r257, 31;
	mov.b32 	%r258, -1;
	// begin inline asm
	shfl.sync.down.b32 %r209, %r210, %r216, %r257, %r258;
	// end inline asm
	// begin inline asm
	shfl.sync.down.b32 %r214, %r215, %r216, %r257, %r258;
	// end inline asm
	mov.b64 	%rd88, {%r209, %r214};
	mov.b64 	%fd357, %rd88;
	setp.gt.s32 	%p57, %r208, 30;
	add.f64 	%fd358, %fd408, %fd357;
	selp.f64 	%fd359, %fd408, %fd358, %p57;
	mov.b64 	%rd89, %fd359;
	mov.b64 	{%r220, %r225}, %rd89;
	mov.b32 	%r226, 2;
	// begin inline asm
	shfl.sync.down.b32 %r219, %r220, %r226, %r257, %r258;
	// end inline asm
	// begin inline asm
	shfl.sync.down.b32 %r224, %r225, %r226, %r257, %r258;
	// end inline asm
	mov.b64 	%rd90, {%r219, %r224};
	mov.b64 	%fd360, %rd90;
	setp.gt.s32 	%p58, %r208, 29;
	add.f64 	%fd361, %fd359, %fd360;
	selp.f64 	%fd362, %fd359, %fd361, %p58;
	mov.b64 	%rd91, %fd362;
	mov.b64 	{%r230, %r235}, %rd91;
	mov.b32 	%r236, 4;
	// begin inline asm
	shfl.sync.down.b32 %r229, %r230, %r236, %r257, %r258;
	// end inline asm
	// begin inline asm
	shfl.sync.down.b32 %r234, %r235, %r236, %r257, %r258;
	// end inline asm
	mov.b64 	%rd92, {%r229, %r234};
	mov.b64 	%fd363, %rd92;
	setp.gt.s32 	%p59, %r208, 27;
	add.f64 	%fd364, %fd362, %fd363;
	selp.f64 	%fd365, %fd362, %fd364, %p59;
	mov.b64 	%rd93, %fd365;
	mov.b64 	{%r240, %r245}, %rd93;
	mov.b32 	%r246, 8;
	// begin inline asm
	shfl.sync.down.b32 %r239, %r240, %r246, %r257, %r258;
	// end inline asm
	// begin inline asm
	shfl.sync.down.b32 %r244, %r245, %r246, %r257, %r258;
	// end inline asm
	mov.b64 	%rd94, {%r239, %r244};
	mov.b64 	%fd366, %rd94;
	setp.gt.s32 	%p60, %r208, 23;
	add.f64 	%fd367, %fd365, %fd366;
	selp.f64 	%fd368, %fd365, %fd367, %p60;
	mov.b64 	%rd95, %fd368;
	mov.b64 	{%r250, %r255}, %rd95;
	mov.b32 	%r256, 16;
	// begin inline asm
	shfl.sync.down.b32 %r249, %r250, %r256, %r257, %r258;
	// end inline asm
	// begin inline asm
	shfl.sync.down.b32 %r254, %r255, %r256, %r257, %r258;
	// end inline asm
	mov.b64 	%rd96, {%r249, %r254};
	mov.b64 	%fd369, %rd96;
	setp.gt.s32 	%p61, %r208, 15;
	add.f64 	%fd17, %fd368, %fd369;
	selp.f64 	%fd419, %fd368, %fd17, %p61;
	setp.ne.s32 	%p62, %r208, 0;
	@%p62 bra 	$L__BB10_19;
	shr.u32 	%r259, %r5, 2;
	and.b32  	%r260, %r259, 248;
	mov.u32 	%r261, _ZZN3cub18CUB_300001_SM_10006detail6reduce18DeviceReduceKernelINS2_10policy_hubIdyN4cuda3std3__44plusIdEEE10Policy1000EN6thrust24THRUST_300001_SM_1000_NS6detail15normal_iteratorINSD_10device_ptrIdEEEEyS9_d21square_diff_from_meanEEvT0_PT3_T1_NS0_13GridEvenShareISN_EET2_T4_E12temp_storage;
	add.s32 	%r262, %r261, %r260;
	st.shared.f64 	[%r262+16], %fd17;
$L__BB10_19:
	bar.sync 	0;
	setp.ne.s32 	%p63, %r5, 0;
	@%p63 bra 	$L__BB10_46;
	ld.shared.f64 	%fd370, [_ZZN3cub18CUB_300001_SM_10006detail6reduce18DeviceReduceKernelINS2_10policy_hubIdyN4cuda3std3__44plusIdEEE10Policy1000EN6thrust24THRUST_300001_SM_1000_NS6detail15normal_iteratorINSD_10device_ptrIdEEEEyS9_d21square_diff_from_meanEEvT0_PT3_T1_NS0_13GridEvenShareISN_EET2_T4_E12temp_storage+24];
	add.f64 	%fd371, %fd419, %fd370;
	ld.shared.f64 	%fd372, [_ZZN3cub18CUB_300001_SM_10006detail6reduce18DeviceReduceKernelINS2_10policy_hubIdyN4cuda3std3__44plusIdEEE10Policy1000EN6thrust24THRUST_300001_SM_1000_NS6detail15normal_iteratorINSD_10device_ptrIdEEEEyS9_d21square_diff_from_meanEEvT0_PT3_T1_NS0_13GridEvenShareISN_EET2_T4_E12temp_storage+32];
	add.f64 	%fd373, %fd371, %fd372;
	ld.shared.f64 	%fd374, [_ZZN3cub18CUB_300001_SM_10006detail6reduce18DeviceReduceKernelINS2_10policy_hubIdyN4cuda3std3__44plusIdEEE10Policy1000EN6thrust24THRUST_300001_SM_1000_NS6detail15normal_iteratorINSD_10device_ptrIdEEEEyS9_d21square_diff_from_meanEEvT0_PT3_T1_NS0_13GridEvenShareISN_EET2_T4_E12temp_storage+40];
	add.f64 	%fd375, %fd373, %fd374;
	ld.shared.f64 	%fd376, [_ZZN3cub18CUB_300001_SM_10006detail6reduce18DeviceReduceKernelINS2_10policy_hubIdyN4cuda3std3__44plusIdEEE10Policy1000EN6thrust24THRUST_300001_SM_1000_NS6detail15normal_iteratorINSD_10device_ptrIdEEEEyS9_d21square_diff_from_meanEEvT0_PT3_T1_NS0_13GridEvenShareISN_EET2_T4_E12temp_storage+48];
	add.f64 	%fd377, %fd375, %fd376;
	ld.shared.f64 	%fd378, [_ZZN3cub18CUB_300001_SM_10006detail6reduce18DeviceReduceKernelINS2_10policy_hubIdyN4cuda3std3__44plusIdEEE10Policy1000EN6thrust24THRUST_300001_SM_1000_NS6detail15normal_iteratorINSD_10device_ptrIdEEEEyS9_d21square_diff_from_meanEEvT0_PT3_T1_NS0_13GridEvenShareISN_EET2_T4_E12temp_storage+56];
	add.f64 	%fd379, %fd377, %fd378;
	ld.shared.f64 	%fd380, [_ZZN3cub18CUB_300001_SM_10006detail6reduce18DeviceReduceKernelINS2_10policy_hubIdyN4cuda3std3__44plusIdEEE10Policy1000EN6thrust24THRUST_300001_SM_1000_NS6detail15normal_iteratorINSD_10device_ptrIdEEEEyS9_d21square_diff_from_meanEEvT0_PT3_T1_NS0_13GridEvenShareISN_EET2_T4_E12temp_storage+64];
	add.f64 	%fd381, %fd379, %fd380;
	ld.shared.f64 	%fd382, [_ZZN3cub18CUB_300001_SM_10006detail6reduce18DeviceReduceKernelINS2_10policy_hubIdyN4cuda3std3__44plusIdEEE10Policy1000EN6thrust24THRUST_300001_SM_1000_NS6detail15normal_iteratorINSD_10device_ptrIdEEEEyS9_d21square_diff_from_meanEEvT0_PT3_T1_NS0_13GridEvenShareISN_EET2_T4_E12temp_storage+72];
	add.f64 	%fd383, %fd381, %fd382;
	ld.shared.f64 	%fd384, [_ZZN3cub18CUB_300001_SM_10006detail6reduce18DeviceReduceKernelINS2_10policy_hubIdyN4cuda3std3__44plusIdEEE10Policy1000EN6thrust24THRUST_300001_SM_1000_NS6detail15normal_iteratorINSD_10device_ptrIdEEEEyS9_d21square_diff_from_meanEEvT0_PT3_T1_NS0_13GridEvenShareISN_EET2_T4_E12temp_storage+80];
	add.f64 	%fd385, %fd383, %fd384;
	ld.shared.f64 	%fd386, [_ZZN3cub18CUB_300001_SM_10006detail6reduce18DeviceReduceKernelINS2_10policy_hubIdyN4cuda3std3__44plusIdEEE10Policy1000EN6thrust24THRUST_300001_SM_1000_NS6detail15normal_iteratorINSD_10device_ptrIdEEEEyS9_d21square_diff_from_meanEEvT0_PT3_T1_NS0_13GridEvenShareISN_EET2_T4_E12temp_storage+88];
	add.f64 	%fd387, %fd385, %fd386;
	ld.shared.f64 	%fd388, [_ZZN3cub18CUB_300001_SM_10006detail6reduce18DeviceReduceKernelINS2_10policy_hubIdyN4cuda3std3__44plusIdEEE10Policy1000EN6thrust24THRUST_300001_SM_1000_NS6detail15normal_iteratorINSD_10device_ptrIdEEEEyS9_d21square_diff_from_meanEEvT0_PT3_T1_NS0_13GridEvenShareISN_EET2_T4_E12temp_storage+96];
	add.f64 	%fd389, %fd387, %fd388;
	ld.shared.f64 	%fd390, [_ZZN3cub18CUB_300001_SM_10006detail6reduce18DeviceReduceKernelINS2_10policy_hubIdyN4cuda3std3__44plusIdEEE10Policy1000EN6thrust24THRUST_300001_SM_1000_NS6detail15normal_iteratorINSD_10device_ptrIdEEEEyS9_d21square_diff_from_meanEEvT0_PT3_T1_NS0_13GridEvenShareISN_EET2_T4_E12temp_storage+104];
	add.f64 	%fd391, %fd389, %fd390;
	ld.shared.f64 	%fd392, [_ZZN3cub18CUB_300001_SM_10006detail6reduce18DeviceReduceKernelINS2_10policy_hubIdyN4cuda3std3__44plusIdEEE10Policy1000EN6thrust24THRUST_300001_SM_1000_NS6detail15normal_iteratorINSD_10device_ptrIdEEEEyS9_d21square_diff_from_meanEEvT0_PT3_T1_NS0_13GridEvenShareISN_EET2_T4_E12temp_storage+112];
	add.f64 	%fd393, %fd391, %fd392;
	ld.shared.f64 	%fd394, [_ZZN3cub18CUB_300001_SM_10006detail6reduce18DeviceReduceKernelINS2_10policy_hubIdyN4cuda3std3__44plusIdEEE10Policy1000EN6thrust24THRUST_300001_SM_1000_NS6detail15normal_iteratorINSD_10device_ptrIdEEEEyS9_d21square_diff_from_meanEEvT0_PT3_T1_NS0_13GridEvenShareISN_EET2_T4_E12temp_storage+120];
	add.f64 	%fd395, %fd393, %fd394;
	ld.shared.f64 	%fd396, [_ZZN3cub18CUB_300001_SM_10006detail6reduce18DeviceReduceKernelINS2_10policy_hubIdyN4cuda3std3__44plusIdEEE10Policy1000EN6thrust24THRUST_300001_SM_1000_NS6detail15normal_iteratorINSD_10device_ptrIdEEEEyS9_d21square_diff_from_meanEEvT0_PT3_T1_NS0_13GridEvenShareISN_EET2_T4_E12temp_storage+128];
	add.f64 	%fd397, %fd395, %fd396;
	ld.shared.f64 	%fd398, [_ZZN3cub18CUB_300001_SM_10006detail6reduce18DeviceReduceKernelINS2_10policy_hubIdyN4cuda3std3__44plusIdEEE10Policy1000EN6thrust24THRUST_300001_SM_1000_NS6detail15normal_iteratorINSD_10device_ptrIdEEEEyS9_d21square_diff_from_meanEEvT0_PT3_T1_NS0_13GridEvenShareISN_EET2_T4_E12temp_storage+136];
	add.f64 	%fd419, %fd397, %fd398;
	bra.uni 	$L__BB10_46;
$L__BB10_21:
	// begin inline asm
	mov.u32 %r145, %laneid;
	// end inline asm
	and.b32  	%r196, %r5, 992;
	add.s32 	%r197, %r196, 32;
	setp.gt.s32 	%p34, %r197, %r4;
	not.b32 	%r198, %r196;
	add.s32 	%r199, %r4, %r198;
	selp.b32 	%r194, %r199, 31, %p34;
	mov.b64 	%rd77, %fd408;
	mov.b64 	{%r147, %r152}, %rd77;
	mov.b32 	%r153, 1;
	mov.b32 	%r195, -1;
	// begin inline asm
	shfl.sync.down.b32 %r146, %r147, %r153, %r194, %r195;
	// end inline asm
	// begin inline asm
	shfl.sync.down.b32 %r151, %r152, %r153, %r194, %r195;
	// end inline asm
	mov.b64 	%rd78, {%r146, %r151};
	mov.b64 	%fd299, %rd78;
	setp.lt.s32 	%p35, %r145, %r194;
	add.f64 	%fd300, %fd408, %fd299;
	selp.f64 	%fd301, %fd300, %fd408, %p35;
	mov.b64 	%rd79, %fd301;
	mov.b64 	{%r157, %r162}, %rd79;
	mov.b32 	%r163, 2;
	// begin inline asm
	shfl.sync.down.b32 %r156, %r157, %r163, %r194, %r195;
	// end inline asm
	// begin inline asm
	shfl.sync.down.b32 %r161, %r162, %r163, %r194, %r195;
	// end inline asm
	mov.b64 	%rd80, {%r156, %r161};
	mov.b64 	%fd302, %rd80;
	add.s32 	%r200, %r145, 2;
	setp.gt.s32 	%p36, %r200, %r194;
	add.f64 	%fd303, %fd301, %fd302;
	selp.f64 	%fd304, %fd301, %fd303, %p36;
	mov.b64 	%rd81, %fd304;
	mov.b64 	{%r167, %r172}, %rd81;
	mov.b32 	%r173, 4;
	// begin inline asm
	shfl.sync.down.b32 %r166, %r167, %r173, %r194, %r195;
	// end inline asm
	// begin inline asm
	shfl.sync.down.b32 %r171, %r172, %r173, %r194, %r195;
	// end inline asm
	mov.b64 	%rd82, {%r166, %r171};
	mov.b64 	%fd305, %rd82;
	add.s32 	%r201, %r145, 4;
	setp.gt.s32 	%p37, %r201, %r194;
	add.f64 	%fd306, %fd304, %fd305;
	selp.f64 	%fd307, %fd304, %fd306, %p37;
	mov.b64 	%rd83, %fd307;
	mov.b64 	{%r177, %r182}, %rd83;
	mov.b32 	%r183, 8;
	// begin inline asm
	shfl.sync.down.b32 %r176, %r177, %r183, %r194, %r195;
	// end inline asm
	// begin inline asm
	shfl.sync.down.b32 %r181, %r182, %r183, %r194, %r195;
	// end inline asm
	mov.b64 	%rd84, {%r176, %r181};
	mov.b64 	%fd308, %rd84;
	add.s32 	%r202, %r145, 8;
	setp.gt.s32 	%p38, %r202, %r194;
	add.f64 	%fd309, %fd307, %fd308;
	selp.f64 	%fd310, %fd307, %fd309, %p38;
	mov.b64 	%rd85, %fd310;
	mov.b64 	{%r187, %r192}, %rd85;
	mov.b32 	%r193, 16;
	// begin inline asm
	shfl.sync.down.b32 %r186, %r187, %r193, %r194, %r195;
	// end inline asm
	// begin inline asm
	shfl.sync.down.b32 %r191, %r192, %r193, %r194, %r195;
	// end inline asm
	mov.b64 	%rd86, {%r186, %r191};
	mov.b64 	%fd311, %rd86;
	add.s32 	%r203, %r145, 16;
	setp.gt.s32 	%p39, %r203, %r194;
	add.f64 	%fd312, %fd310, %fd311;
	selp.f64 	%fd419, %fd310, %fd312, %p39;
	setp.ne.s32 	%p40, %r145, 0;
	@%p40 bra 	$L__BB10_23;
	shr.u32 	%r204, %r5, 2;
	and.b32  	%r205, %r204, 248;
	mov.u32 	%r206, _ZZN3cub18CUB_300001_SM_10006detail6reduce18DeviceReduceKernelINS2_10policy_hubIdyN4cuda3std3__44plusIdEEE10Policy1000EN6thrust24THRUST_300001_SM_1000_NS6detail15normal_iteratorINSD_10device_ptrIdEEEEyS9_d21square_diff_from_meanEEvT0_PT3_T1_NS0_13GridEvenShareISN_EET2_T4_E12temp_storage;
	add.s32 	%r207, %r206, %r205;
	st.shared.f64 	[%r207+16], %fd419;
$L__BB10_23:
	bar.sync 	0;
	setp.ne.s32 	%p41, %r5, 0;
	@%p41 bra 	$L__BB10_46;
	setp.gt.s32 	%p42, %r4, 32;
	ld.shared.f64 	%fd313, [_ZZN3cub18CUB_300001_SM_10006detail6reduce18DeviceReduceKernelINS2_10policy_hubIdyN4cuda3std3__44plusIdEEE10Policy1000EN6thrust24THRUST_300001_SM_1000_NS6detail15normal_iteratorINSD_10device_ptrIdEEEEyS9_d21square_diff_from_meanEEvT0_PT3_T1_NS0_13GridEvenShareISN_EET2_T4_E12temp_storage+24];
	add.f64 	%fd314, %fd419, %fd313;
	selp.f64 	%fd315, %fd314, %fd419, %p42;
	setp.gt.s32 	%p43, %r4, 64;
	ld.shared.f64 	%fd316, [_ZZN3cub18CUB_300001_SM_10006detail6reduce18DeviceReduceKernelINS2_10policy_hubIdyN4cuda3std3__44plusIdEEE10Policy1000EN6thrust24THRUST_300001_SM_1000_NS6detail15normal_iteratorINSD_10device_ptrIdEEEEyS9_d21square_diff_from_meanEEvT0_PT3_T1_NS0_13GridEvenShareISN_EET2_T4_E12temp_storage+32];
	add.f64 	%fd317, %fd316, %fd315;
	selp.f64 	%fd318, %fd317, %fd315, %p43;
	setp.gt.s32 	%p44, %r4, 96;
	ld.shared.f64 	%fd319, [_ZZN3cub18CUB_300001_SM_10006detail6reduce18DeviceReduceKernelINS2_10policy_hubIdyN4cuda3std3__44plusIdEEE10Policy1000EN6thrust24THRUST_300001_SM_1000_NS6detail15normal_iteratorINSD_10device_ptrIdEEEEyS9_d21square_diff_from_meanEEvT0_PT3_T1_NS0_13GridEvenShareISN_EET2_T4_E12temp_storage+40];
	add.f64 	%fd320, %fd319, %fd318;
	selp.f64 	%fd321, %fd320, %fd318, %p44;
	setp.gt.s32 	%p45, %r4, 128;
	ld.shared.f64 	%fd322, [_ZZN3cub18CUB_300001_SM_10006detail6reduce18DeviceReduceKernelINS2_10policy_hubIdyN4cuda3std3__44plusIdEEE10Policy1000EN6thrust24THRUST_300001_SM_1000_NS6detail15normal_iteratorINSD_10device_ptrIdEEEEyS9_d21square_diff_from_meanEEvT0_PT3_T1_NS0_13GridEvenShareISN_EET2_T4_E12temp_storage+48];
	add.f64 	%fd323, %fd322, %fd321;
	selp.f64 	%fd324, %fd323, %fd321, %p45;
	setp.gt.s32 	%p46, %r4, 160;
	ld.shared.f64 	%fd325, [_ZZN3cub18CUB_300001_SM_10006detail6reduce18DeviceReduceKernelINS2_10policy_hubIdyN4cuda3std3__44plusIdEEE10Policy1000EN6thrust24THRUST_300001_SM_1000_NS6detail15normal_iteratorINSD_10device_ptrIdEEEEyS9_d21square_diff_from_meanEEvT0_PT3_T1_NS0_13GridEvenShareISN_EET2_T4_E12temp_storage+56];
	add.f64 	%fd326, %fd325, %fd324;
	selp.f64 	%fd327, %fd326, %fd324, %p46;
	setp.gt.s32 	%p47, %r4, 192;
	ld.shared.f64 	%fd328, [_ZZN3cub18CUB_300001_SM_10006detail6reduce18DeviceReduceKernelINS2_10policy_hubIdyN4cuda3std3__44plusIdEEE10Policy1000EN6thrust24THRUST_300001_SM_1000_NS6detail15normal_iteratorINSD_10device_ptrIdEEEEyS9_d21square_diff_from_meanEEvT0_PT3_T1_NS0_13GridEvenShareISN_EET2_T4_E12temp_storage+64];
	add.f64 	%fd329, %fd328, %fd327;
	selp.f64 	%fd330, %fd329, %fd327, %p47;
	setp.gt.s32 	%p48, %r4, 224;
	ld.shared.f64 	%fd331, [_ZZN3cub18CUB_300001_SM_10006detail6reduce18DeviceReduceKernelINS2_10policy_hubIdyN4cuda3std3__44plusIdEEE10Policy1000EN6thrust24THRUST_300001_SM_1000_NS6detail15normal_iteratorINSD_10device_ptrIdEEEEyS9_d21square_diff_from_meanEEvT0_PT3_T1_NS0_13GridEvenShareISN_EET2_T4_E12temp_storage+72];
	add.f64 	%fd332, %fd331, %fd330;
	selp.f64 	%fd333, %fd332, %fd330, %p48;
	setp.gt.s32 	%p49, %r4, 256;
	ld.shared.f64 	%fd334, [_ZZN3cub18CUB_300001_SM_10006detail6reduce18DeviceReduceKernelINS2_10policy_hubIdyN4cuda3std3__44plusIdEEE10Policy1000EN6thrust24THRUST_300001_SM_1000_NS6detail15normal_iteratorINSD_10device_ptrIdEEEEyS9_d21square_diff_from_meanEEvT0_PT3_T1_NS0_13GridEvenShareISN_EET2_T4_E12temp_storage+80];
	add.f64 	%fd335, %fd334, %fd333;
	selp.f64 	%fd336, %fd335, %fd333, %p49;
	setp.gt.s32 	%p50, %r4, 288;
	ld.shared.f64 	%fd337, [_ZZN3cub18CUB_300001_SM_10006detail6reduce18DeviceReduceKernelINS2_10policy_hubIdyN4cuda3std3__44plusIdEEE10Policy1000EN6thrust24THRUST_300001_SM_1000_NS6detail15normal_iteratorINSD_10device_ptrIdEEEEyS9_d21square_diff_from_meanEEvT0_PT3_T1_NS0_13GridEvenShareISN_EET2_T4_E12temp_storage+88];
	add.f64 	%fd338, %fd337, %fd336;
	selp.f64 	%fd339, %fd338, %fd336, %p50;
	setp.gt.s32 	%p51, %r4, 320;
	ld.shared.f64 	%fd340, [_ZZN3cub18CUB_300001_SM_10006detail6reduce18DeviceReduceKernelINS2_10policy_hubIdyN4cuda3std3__44plusIdEEE10Policy1000EN6thrust24THRUST_300001_SM_1000_NS6detail15normal_iteratorINSD_10device_ptrIdEEEEyS9_d21square_diff_from_meanEEvT0_PT3_T1_NS0_13GridEvenShareISN_EET2_T4_E12temp_storage+96];
	add.f64 	%fd341, %fd340, %fd339;
	selp.f64 	%fd342, %fd341, %fd339, %p51;
	setp.gt.s32 	%p52, %r4, 352;
	ld.shared.f64 	%fd343, [_ZZN3cub18CUB_300001_SM_10006detail6reduce18DeviceReduceKernelINS2_10policy_hubIdyN4cuda3std3__44plusIdEEE10Policy1000EN6thrust24THRUST_300001_SM_1000_NS6detail15normal_iteratorINSD_10device_ptrIdEEEEyS9_d21square_diff_from_meanEEvT0_PT3_T1_NS0_13GridEvenShareISN_EET2_T4_E12temp_storage+104];
	add.f64 	%fd344, %fd343, %fd342;
	selp.f64 	%fd345, %fd344, %fd342, %p52;
	setp.gt.s32 	%p53, %r4, 384;
	ld.shared.f64 	%fd346, [_ZZN3cub18CUB_300001_SM_10006detail6reduce18DeviceReduceKernelINS2_10policy_hubIdyN4cuda3std3__44plusIdEEE10Policy1000EN6thrust24THRUST_300001_SM_1000_NS6detail15normal_iteratorINSD_10device_ptrIdEEEEyS9_d21square_diff_from_meanEEvT0_PT3_T1_NS0_13GridEvenShareISN_EET2_T4_E12temp_storage+112];
	add.f64 	%fd347, %fd346, %fd345;
	selp.f64 	%fd348, %fd347, %fd345, %p53;
	setp.gt.s32 	%p54, %r4, 416;
	ld.shared.f64 	%fd349, [_ZZN3cub18CUB_300001_SM_10006detail6reduce18DeviceReduceKernelINS2_10policy_hubIdyN4cuda3std3__44plusIdEEE10Policy1000EN6thrust24THRUST_300001_SM_1000_NS6detail15normal_iteratorINSD_10device_ptrIdEEEEyS9_d21square_diff_from_meanEEvT0_PT3_T1_NS0_13GridEvenShareISN_EET2_T4_E12temp_storage+120];
	add.f64 	%fd350, %fd349, %fd348;
	selp.f64 	%fd351, %fd350, %fd348, %p54;
	setp.gt.s32 	%p55, %r4, 448;
	ld.shared.f64 	%fd352, [_ZZN3cub18CUB_300001_SM_10006detail6reduce18DeviceReduceKernelINS2_10policy_hubIdyN4cuda3std3__44plusIdEEE10Policy1000EN6thrust24THRUST_300001_SM_1000_NS6detail15normal_iteratorINSD_10device_ptrIdEEEEyS9_d21square_diff_from_meanEEvT0_PT3_T1_NS0_13GridEvenShareISN_EET2_T4_E12temp_storage+128];
	add.f64 	%fd353, %fd352, %fd351;
	selp.f64 	%fd354, %fd353, %fd351, %p55;
	setp.gt.s32 	%p56, %r4, 480;
	ld.shared.f64 	%fd355, [_ZZN3cub18CUB_300001_SM_10006detail6reduce18DeviceReduceKernelINS2_10policy_hubIdyN4cuda3std3__44plusIdEEE10Policy1000EN6thrust24THRUST_300001_SM_1000_NS6detail15normal_iteratorINSD_10device_ptrIdEEEEyS9_d21square_diff_from_meanEEvT0_PT3_T1_NS0_13GridEvenShareISN_EET2_T4_E12temp_storage+136];
	add.f64 	%fd356, %fd355, %fd354;
	selp.f64 	%fd419, %fd356, %fd354, %p56;
	bra.uni 	$L__BB10_46;
$L__BB10_25:
	cvt.u32.u64 	%r52, %rd4;
	mov.u32 	%r27, %tid.x;
	add.s32 	%r53, %r52, %r27;
	mul.wide.u32 	%rd27, %r53, 8;
	add.s64 	%rd28, %rd2, %rd27;
	ld.global.f64 	%fd42, [%rd28];
	sub.f64 	%fd43, %fd42, %fd1;
	ld.global.f64 	%fd44, [%rd28+4096];
	sub.f64 	%fd45, %fd44, %fd1;
	mul.f64 	%fd46, %fd45, %fd45;
	ld.global.f64 	%fd47, [%rd28+8192];
	sub.f64 	%fd48, %fd47, %fd1;
	ld.global.f64 	%fd49, [%rd28+12288];
	sub.f64 	%fd50, %fd49, %fd1;
	ld.global.f64 	%fd51, [%rd28+16384];
	sub.f64 	%fd52, %fd51, %fd1;
	ld.global.f64 	%fd53, [%rd28+20480];
	sub.f64 	%fd54, %fd53, %fd1;
	ld.global.f64 	%fd55, [%rd28+24576];
	sub.f64 	%fd56, %fd55, %fd1;
	fma.rn.f64 	%fd57, %fd43, %fd43, %fd46;
	fma.rn.f64 	%fd58, %fd48, %fd48, %fd57;
	fma.rn.f64 	%fd59, %fd50, %fd50, %fd58;
	fma.rn.f64 	%fd60, %fd52, %fd52, %fd59;
	fma.rn.f64 	%fd61, %fd54, %fd54, %fd60;
	fma.rn.f64 	%fd418, %fd56, %fd56, %fd61;
	setp.lt.u64 	%p2, %rd5, %rd3;
	@%p2 bra 	$L__BB10_42;
	cvt.u32.u64 	%r55, %rd3;
	cvt.u64.u32 	%rd10, %r27;
	add.s64 	%rd103, %rd4, %rd3;
	cvt.u32.u64 	%r28, %rd1;
	not.b32 	%r57, %r27;
	add.s32 	%r58, %r57, %r28;
	sub.s32 	%r59, %r58, %r55;
	sub.s32 	%r272, %r59, %r52;
	add.s64 	%rd29, %rd103, %rd10;
	shl.b64 	%rd30, %rd29, 3;
	add.s64 	%rd31, %rd30, %rd2;
	add.s64 	%rd102, %rd31, 32768;
	mov.b32 	%r273, 0;
	mov.u64 	%rd104, %rd4;
$L__BB10_27:
	cvt.s64.s32 	%rd16, %r50;
	add.s64 	%rd104, %rd104, %rd16;
	add.s64 	%rd32, %rd1, -3584;
	setp.gt.u64 	%p3, %rd104, %rd32;
	@%p3 bra 	$L__BB10_29;
	mul.lo.s32 	%r61, %r1, 3584;
	cvt.s64.s32 	%rd33, %r61;
	add.s64 	%rd34, %rd104, %rd10;
	shl.b64 	%rd35, %rd34, 3;
	add.s64 	%rd36, %rd2, %rd35;
	ld.global.f64 	%fd62, [%rd36];
	sub.f64 	%fd63, %fd62, %fd1;
	ld.global.f64 	%fd64, [%rd36+4096];
	sub.f64 	%fd65, %fd64, %fd1;
	ld.global.f64 	%fd66, [%rd36+8192];
	sub.f64 	%fd67, %fd66, %fd1;
	ld.global.f64 	%fd68, [%rd36+12288];
	sub.f64 	%fd69, %fd68, %fd1;
	ld.global.f64 	%fd70, [%rd36+16384];
	sub.f64 	%fd71, %fd70, %fd1;
	ld.global.f64 	%fd72, [%rd36+20480];
	sub.f64 	%fd73, %fd72, %fd1;
	ld.global.f64 	%fd74, [%rd36+24576];
	sub.f64 	%fd75, %fd74, %fd1;
	fma.rn.f64 	%fd76, %fd63, %fd63, %fd418;
	fma.rn.f64 	%fd77, %fd65, %fd65, %fd76;
	fma.rn.f64 	%fd78, %fd67, %fd67, %fd77;
	fma.rn.f64 	%fd79, %fd69, %fd69, %fd78;
	fma.rn.f64 	%fd80, %fd71, %fd71, %fd79;
	fma.rn.f64 	%fd81, %fd73, %fd73, %fd80;
	fma.rn.f64 	%fd418, %fd75, %fd75, %fd81;
	sub.s64 	%rd37, %rd1, %rd104;
	setp.lt.u64 	%p4, %rd37, %rd33;
	add.s32 	%r273, %r273, 1;
	add.s64 	%rd103, %rd103, %rd33;
	sub.s32 	%r272, %r272, %r61;
	mul.wide.s32 	%rd38, %r61, 8;
	add.s64 	%rd102, %rd102, %rd38;
	@%p4 bra 	$L__BB10_42;
	bra.uni 	$L__BB10_27;
$L__BB10_29:
	setp.le.u64 	%p5, %rd1, %rd104;
	cvt.u32.u64 	%r62, %rd104;
	cvt.u32.u64 	%r63, %rd1;
	sub.s32 	%r64, %r63, %r62;
	setp.ge.s32 	%p6, %r27, %r64;
	or.pred  	%p7, %p5, %p6;
	@%p7 bra 	$L__BB10_42;
	cvt.u32.u64 	%r66, %rd16;
	cvt.u32.u64 	%r67, %rd4;
	not.b32 	%r68, %r27;
	add.s32 	%r69, %r68, %r28;
	add.s32 	%r70, %r66, %r67;
	sub.s32 	%r71, %r69, %r70;
	mul.lo.s32 	%r72, %r1, %r273;
	mad.lo.s32 	%r73, %r72, -3584, %r71;
	shr.u32 	%r74, %r73, 9;
	add.s32 	%r34, %r74, 1;
	and.b32  	%r35, %r34, 15;
	setp.lt.u32 	%p8, %r73, 7680;
	mov.u32 	%r276, %r27;
	@%p8 bra 	$L__BB10_33;
	shr.u32 	%r75, %r272, 9;
	add.s32 	%r76, %r75, 1;
	and.b32  	%r77, %r76, 16777200;
	neg.s32 	%r274, %r77;
	mov.u32 	%r276, %r27;
$L__BB10_32:
	.pragma "nounroll";
	ld.global.f64 	%fd83, [%rd102+-32768];
	sub.f64 	%fd84, %fd83, %fd1;
	fma.rn.f64 	%fd85, %fd84, %fd84, %fd418;
	ld.global.f64 	%fd86, [%rd102+-28672];
	sub.f64 	%fd87, %fd86, %fd1;
	fma.rn.f64 	%fd88, %fd87, %fd87, %fd85;
	ld.global.f64 	%fd89, [%rd102+-24576];
	sub.f64 	%fd90, %fd89, %fd1;
	fma.rn.f64 	%fd91, %fd90, %fd90, %fd88;
	ld.global.f64 	%fd92, [%rd102+-20480];
	sub.f64 	%fd93, %fd92, %fd1;
	fma.rn.f64 	%fd94, %fd93, %fd93, %fd91;
	ld.global.f64 	%fd95, [%rd102+-16384];
	sub.f64 	%fd96, %fd95, %fd1;
	fma.rn.f64 	%fd97, %fd96, %fd96, %fd94;
	ld.global.f64 	%fd98, [%rd102+-12288];
	sub.f64 	%fd99, %fd98, %fd1;
	fma.rn.f64 	%fd100, %fd99, %fd99, %fd97;
	ld.global.f64 	%fd101, [%rd102+-8192];
	sub.f64 	%fd102, %fd101, %fd1;
	fma.rn.f64 	%fd103, %fd102, %fd102, %fd100;
	ld.global.f64 	%fd104, [%rd102+-4096];
	sub.f64 	%fd105, %fd104, %fd1;
	fma.rn.f64 	%fd106, %fd105, %fd105, %fd103;
	ld.global.f64 	%fd107, [%rd102];
	sub.f64 	%fd108, %fd107, %fd1;
	fma.rn.f64 	%fd109, %fd108, %fd108, %fd106;
	ld.global.f64 	%fd110, [%rd102+4096];
	sub.f64 	%fd111, %fd110, %fd1;
	fma.rn.f64 	%fd112, %fd111, %fd111, %fd109;
	ld.global.f64 	%fd113, [%rd102+8192];
	sub.f64 	%fd114, %fd113, %fd1;
	fma.rn.f64 	%fd115, %fd114, %fd114, %fd112;
	ld.global.f64 	%fd116, [%rd102+12288];
	sub.f64 	%fd117, %fd116, %fd1;
	fma.rn.f64 	%fd118, %fd117, %fd117, %fd115;
	ld.global.f64 	%fd119, [%rd102+16384];
	sub.f64 	%fd120, %fd119, %fd1;
	fma.rn.f64 	%fd121, %fd120, %fd120, %fd118;
	ld.global.f64 	%fd122, [%rd102+20480];
	sub.f64 	%fd123, %fd122, %fd1;
	fma.rn.f64 	%fd124, %fd123, %fd123, %fd121;
	ld.global.f64 	%fd125, [%rd102+24576];
	sub.f64 	%fd126, %fd125, %fd1;
	fma.rn.f64 	%fd127, %fd126, %fd126, %fd124;
	ld.global.f64 	%fd128, [%rd102+28672];
	sub.f64 	%fd129, %fd128, %fd1;
	fma.rn.f64 	%fd418, %fd129, %fd129, %fd127;
	add.s32 	%r276, %r276, 8192;
	add.s32 	%r274, %r274, 16;
	add.s64 	%rd102, %rd102, 65536;
	setp.ne.s32 	%p9, %r274, 0;
	@%p9 bra 	$L__BB10_32;
$L__BB10_33:
	setp.eq.s32 	%p10, %r35, 0;
	@%p10 bra 	$L__BB10_42;
	and.b32  	%r42, %r34, 7;
	setp.lt.u32 	%p11, %r35, 8;
	@%p11 bra 	$L__BB10_36;
	cvt.u64.u32 	%rd39, %r276;
	add.s64 	%rd40, %rd104, %rd39;
	shl.b64 	%rd41, %rd40, 3;
	add.s64 	%rd42, %rd2, %rd41;
	ld.global.f64 	%fd131, [%rd42];
	sub.f64 	%fd132, %fd131, %fd1;
	fma.rn.f64 	%fd133, %fd132, %fd132, %fd418;
	ld.global.f64 	%fd134, [%rd42+4096];
	sub.f64 	%fd135, %fd134, %fd1;
	fma.rn.f64 	%fd136, %fd135, %fd135, %fd133;
	ld.global.f64 	%fd137, [%rd42+8192];
	sub.f64 	%fd138, %fd137, %fd1;
	fma.rn.f64 	%fd139, %fd138, %fd138, %fd136;
	ld.global.f64 	%fd140, [%rd42+12288];
	sub.f64 	%fd141, %fd140, %fd1;
	fma.rn.f64 	%fd142, %fd141, %fd141, %fd139;
	ld.global.f64 	%fd143, [%rd42+16384];
	sub.f64 	%fd144, %fd143, %fd1;
	fma.rn.f64 	%fd145, %fd144, %fd144, %fd142;
	ld.global.f64 	%fd146, [%rd42+20480];
	sub.f64 	%fd147, %fd146, %fd1;
	fma.rn.f64 	%fd148, %fd147, %fd147, %fd145;
	ld.global.f64 	%fd149, [%rd42+24576];
	sub.f64 	%fd150, %fd149, %fd1;
	fma.rn.f64 	%fd151, %fd150, %fd150, %fd148;
	ld.global.f64 	%fd152, [%rd42+28672];
	sub.f64 	%fd153, %fd152, %fd1;
	fma.rn.f64 	%fd418, %fd153, %fd153, %fd151;
	add.s32 	%r276, %r276, 4096;
$L__BB10_36:
	setp.eq.s32 	%p12, %r42, 0;
	@%p12 bra 	$L__BB10_42;
	setp.lt.u32 	%p13, %r42, 4;
	@%p13 bra 	$L__BB10_39;
	cvt.u64.u32 	%rd43, %r276;
	add.s64 	%rd44, %rd104, %rd43;
	shl.b64 	%rd45, %rd44, 3;
	add.s64 	%rd46, %rd2, %rd45;
	ld.global.f64 	%fd155, [%rd46];
	sub.f64 	%fd156, %fd155, %fd1;
	fma.rn.f64 	%fd157, %fd156, %fd156, %fd418;
	ld.global.f64 	%fd158, [%rd46+4096];
	sub.f64 	%fd159, %fd158, %fd1;
	fma.rn.f64 	%fd160, %fd159, %fd159, %fd157;
	ld.global.f64 	%fd161, [%rd46+8192];
	sub.f64 	%fd162, %fd161, %fd1;
	fma.rn.f64 	%fd163, %fd162, %fd162, %fd160;
	ld.global.f64 	%fd164, [%rd46+12288];
	sub.f64 	%fd165, %fd164, %fd1;
	fma.rn.f64 	%fd418, %fd165, %fd165, %fd163;
	add.s32 	%r276, %r276, 2048;
$L__BB10_39:
	and.b32  	%r78, %r34, 3;
	setp.eq.s32 	%p14, %r78, 0;
	@%p14 bra 	$L__BB10_42;
	cvt.u64.u32 	%rd47, %r276;
	add.s64 	%rd48, %rd47, %rd103;
	shl.b64 	%rd49, %rd48, 3;
	add.s64 	%rd106, %rd2, %rd49;
	cvt.u16.u32 	%rs1, %r272;
	shr.u16 	%rs2, %rs1, 9;
	add.s16 	%rs3, %rs2, 1;
	cvt.u32.u16 	%r79, %rs3;
	and.b32  	%r80, %r79, 3;
	neg.s32 	%r279, %r80;
$L__BB10_41:
	.pragma "nounroll";
	ld.global.f64 	%fd166, [%rd106];
	sub.f64 	%fd167, %fd166, %fd1;
	fma.rn.f64 	%fd418, %fd167, %fd167, %fd418;
	add.s64 	%rd106, %rd106, 4096;
	add.s32 	%r279, %r279, 1;
	setp.ne.s32 	%p15, %r279, 0;
	@%p15 bra 	$L__BB10_41;
$L__BB10_42:
	// begin inline asm
	mov.u32 %r81, %laneid;
	// end inline asm
	mov.b64 	%rd50, %fd418;
	mov.b64 	{%r83, %r88}, %rd50;
	mov.b32 	%r89, 1;
	mov.b32 	%r130, 31;
	mov.b32 	%r131, -1;
	// begin inline asm
	shfl.sync.down.b32 %r82, %r83, %r89, %r130, %r131;
	// end inline asm
	// begin inline asm
	shfl.sync.down.b32 %r87, %r88, %r89, %r130, %r131;
	// end inline asm
	mov.b64 	%rd51, {%r82, %r87};
	mov.b64 	%fd168, %rd51;
	setp.gt.s32 	%p16, %r81, 30;
	add.f64 	%fd169, %fd418, %fd168;
	selp.f64 	%fd170, %fd418, %fd169, %p16;
	mov.b64 	%rd52, %fd170;
	mov.b64 	{%r93, %r98}, %rd52;
	mov.b32 	%r99, 2;
	// begin inline asm
	shfl.sync.down.b32 %r92, %r93, %r99, %r130, %r131;
	// end inline asm
	// begin inline asm
	shfl.sync.down.b32 %r97, %r98, %r99, %r130, %r131;
	// end inline asm
	mov.b64 	%rd53, {%r92, %r97};
	mov.b64 	%fd171, %rd53;
	setp.gt.s32 	%p17, %r81, 29;
	add.f64 	%fd172, %fd170, %fd171;
	selp.f64 	%fd173, %fd170, %fd172, %p17;
	mov.b64 	%rd54, %fd173;
	mov.b64 	{%r103, %r108}, %rd54;
	mov.b32 	%r109, 4;
	// begin inline asm
	shfl.sync.down.b32 %r102, %r103, %r109, %r130, %r131;
	// end inline asm
	// begin inline asm
	shfl.sync.down.b32 %r107, %r108, %r109, %r130, %r131;
	// end inline asm
	mov.b64 	%rd55, {%r102, %r107};
	mov.b64 	%fd174, %rd55;
	setp.gt.s32 	%p18, %r81, 27;
	add.f64 	%fd175, %fd173, %fd174;
	selp.f64 	%fd176, %fd173, %fd175, %p18;
	mov.b64 	%rd56, %fd176;
	mov.b64 	{%r113, %r118}, %rd56;
	mov.b32 	%r119, 8;
	// begin inline asm
	shfl.sync.down.b32 %r112, %r113, %r119, %r130, %r131;
	// end inline asm
	// begin inline asm
	shfl.sync.down.b32 %r117, %r118, %r119, %r130, %r131;
	// end inline asm
	mov.b64 	%rd57, {%r112, %r117};
	mov.b64 	%fd177, %rd57;
	setp.gt.s32 	%p19, %r81, 23;
	add.f64 	%fd178, %fd176, %fd177;
	selp.f64 	%fd179, %fd176, %fd178, %p19;
	mov.b64 	%rd58, %fd179;
	mov.b64 	{%r123, %r128}, %rd58;
	mov.b32 	%r129, 16;
	// begin inline asm
	shfl.sync.down.b32 %r122, %r123, %r129, %r130, %r131;
	// end inline asm
	// begin inline asm
	shfl.sync.down.b32 %r127, %r128, %r129, %r130, %r131;
	// end inline asm
	mov.b64 	%rd59, {%r122, %r127};
	mov.b64 	%fd180, %rd59;
	setp.gt.s32 	%p20, %r81, 15;
	add.f64 	%fd38, %fd179, %fd180;
	selp.f64 	%fd419, %fd179, %fd38, %p20;
	setp.ne.s32 	%p21, %r81, 0;
	@%p21 bra 	$L__BB10_44;
	shr.u32 	%r132, %r27, 2;
	and.b32  	%r133, %r132, 248;
	mov.u32 	%r134, _ZZN3cub18CUB_300001_SM_10006detail6reduce18DeviceReduceKernelINS2_10policy_hubIdyN4cuda3std3__44plusIdEEE10Policy1000EN6thrust24THRUST_300001_SM_1000_NS6detail15normal_iteratorINSD_10device_ptrIdEEEEyS9_d21square_diff_from_meanEEvT0_PT3_T1_NS0_13GridEvenShareISN_EET2_T4_E12temp_storage;
	add.s32 	%r135, %r134, %r133;
	st.shared.f64 	[%r135+16], %fd38;
$L__BB10_44:
	bar.sync 	0;
	setp.ne.s32 	%p22, %r27, 0;
	@%p22 bra 	$L__BB10_46;
	ld.shared.f64 	%fd181, [_ZZN3cub18CUB_300001_SM_10006detail6reduce18DeviceReduceKernelINS2_10policy_hubIdyN4cuda3std3__44plusIdEEE10Policy1000EN6thrust24THRUST_300001_SM_1000_NS6detail15normal_iteratorINSD_10device_ptrIdEEEEyS9_d21square_diff_from_meanEEvT0_PT3_T1_NS0_13GridEvenShareISN_EET2_T4_E12temp_storage+24];
	add.f64 	%fd182, %fd419, %fd181;
	ld.shared.f64 	%fd183, [_ZZN3cub18CUB_300001_SM_10006detail6reduce18DeviceReduceKernelINS2_10policy_hubIdyN4cuda3std3__44plusIdEEE10Policy1000EN6thrust24THRUST_300001_SM_1000_NS6detail15normal_iteratorINSD_10device_ptrIdEEEEyS9_d21square_diff_from_meanEEvT0_PT3_T1_NS0_13GridEvenShareISN_EET2_T4_E12temp_storage+32];
	add.f64 	%fd184, %fd182, %fd183;
	ld.shared.f64 	%fd185, [_ZZN3cub18CUB_300001_SM_10006detail6reduce18DeviceReduceKernelINS2_10policy_hubIdyN4cuda3std3__44plusIdEEE10Policy1000EN6thrust24THRUST_300001_SM_1000_NS6detail15normal_iteratorINSD_10device_ptrIdEEEEyS9_d21square_diff_from_meanEEvT0_PT3_T1_NS0_13GridEvenShareISN_EET2_T4_E12temp_storage+40];
	add.f64 	%fd186, %fd184, %fd185;
	ld.shared.f64 	%fd187, [_ZZN3cub18CUB_300001_SM_10006detail6reduce18DeviceReduceKernelINS2_10policy_hubIdyN4cuda3std3__44plusIdEEE10Policy1000EN6thrust24THRUST_300001_SM_1000_NS6detail15normal_iteratorINSD_10device_ptrIdEEEEyS9_d21square_diff_from_meanEEvT0_PT3_T1_NS0_13GridEvenShareISN_EET2_T4_E12temp_storage+48];
	add.f64 	%fd188, %fd186, %fd187;
	ld.shared.f64 	%fd189, [_ZZN3cub18CUB_300001_SM_10006detail6reduce18DeviceReduceKernelINS2_10policy_hubIdyN4cuda3std3__44plusIdEEE10Policy1000EN6thrust24THRUST_300001_SM_1000_NS6detail15normal_iteratorINSD_10device_ptrIdEEEEyS9_d21square_diff_from_meanEEvT0_PT3_T1_NS0_13GridEvenShareISN_EET2_T4_E12temp_storage+56];
	add.f64 	%fd190, %fd188, %fd189;
	ld.shared.f64 	%fd191, [_ZZN3cub18CUB_300001_SM_10006detail6reduce18DeviceReduceKernelINS2_10policy_hubIdyN4cuda3std3__44plusIdEEE10Policy1000EN6thrust24THRUST_300001_SM_1000_NS6detail15normal_iteratorINSD_10device_ptrIdEEEEyS9_d21square_diff_from_meanEEvT0_PT3_T1_NS0_13GridEvenShareISN_EET2_T4_E12temp_storage+64];
	add.f64 	%fd192, %fd190, %fd191;
	ld.shared.f64 	%fd193, [_ZZN3cub18CUB_300001_SM_10006detail6reduce18DeviceReduceKernelINS2_10policy_hubIdyN4cuda3std3__44plusIdEEE10Policy1000EN6thrust24THRUST_300001_SM_1000_NS6detail15normal_iteratorINSD_10device_ptrIdEEEEyS9_d21square_diff_from_meanEEvT0_PT3_T1_NS0_13GridEvenShareISN_EET2_T4_E12temp_storage+72];
	add.f64 	%fd194, %fd192, %fd193;
	ld.shared.f64 	%fd195, [_ZZN3cub18CUB_300001_SM_10006detail6reduce18DeviceReduceKernelINS2_10policy_hubIdyN4cuda3std3__44plusIdEEE10Policy1000EN6thrust24THRUST_300001_SM_1000_NS6detail15normal_iteratorINSD_10device_ptrIdEEEEyS9_d21square_diff_from_meanEEvT0_PT3_T1_NS0_13GridEvenShareISN_EET2_T4_E12temp_storage+80];
	add.f64 	%fd196, %fd194, %fd195;
	ld.shared.f64 	%fd197, [_ZZN3cub18CUB_300001_SM_10006detail6reduce18DeviceReduceKernelINS2_10policy_hubIdyN4cuda3std3__44plusIdEEE10Policy1000EN6thrust24THRUST_300001_SM_1000_NS6detail15normal_iteratorINSD_10device_ptrIdEEEEyS9_d21square_diff_from_meanEEvT0_PT3_T1_NS0_13GridEvenShareISN_EET2_T4_E12temp_storage+88];
	add.f64 	%fd198, %fd196, %fd197;
	ld.shared.f64 	%fd199, [_ZZN3cub18CUB_300001_SM_10006detail6reduce18DeviceReduceKernelINS2_10policy_hubIdyN4cuda3std3__44plusIdEEE10Policy1000EN6thrust24THRUST_300001_SM_1000_NS6detail15normal_iteratorINSD_10device_ptrIdEEEEyS9_d21square_diff_from_meanEEvT0_PT3_T1_NS0_13GridEvenShareISN_EET2_T4_E12temp_storage+96];
	add.f64 	%fd200, %fd198, %fd199;
	ld.shared.f64 	%fd201, [_ZZN3cub18CUB_300001_SM_10006detail6reduce18DeviceReduceKernelINS2_10policy_hubIdyN4cuda3std3__44plusIdEEE10Policy1000EN6thrust24THRUST_300001_SM_1000_NS6detail15normal_iteratorINSD_10device_ptrIdEEEEyS9_d21square_diff_from_meanEEvT0_PT3_T1_NS0_13GridEvenShareISN_EET2_T4_E12temp_storage+104];
	add.f64 	%fd202, %fd200, %fd201;
	ld.shared.f64 	%fd203, [_ZZN3cub18CUB_300001_SM_10006detail6reduce18DeviceReduceKernelINS2_10policy_hubIdyN4cuda3std3__44plusIdEEE10Policy1000EN6thrust24THRUST_300001_SM_1000_NS6detail15normal_iteratorINSD_10device_ptrIdEEEEyS9_d21square_diff_from_meanEEvT0_PT3_T1_NS0_13GridEvenShareISN_EET2_T4_E12temp_storage+112];
	add.f64 	%fd204, %fd202, %fd203;
	ld.shared.f64 	%fd205, [_ZZN3cub18CUB_300001_SM_10006detail6reduce18DeviceReduceKernelINS2_10policy_hubIdyN4cuda3std3__44plusIdEEE10Policy1000EN6thrust24THRUST_300001_SM_1000_NS6detail15normal_iteratorINSD_10device_ptrIdEEEEyS9_d21square_diff_from_meanEEvT0_PT3_T1_NS0_13GridEvenShareISN_EET2_T4_E12temp_storage+120];
	add.f64 	%fd206, %fd204, %fd205;
	ld.shared.f64 	%fd207, [_ZZN3cub18CUB_300001_SM_10006detail6reduce18DeviceReduceKernelINS2_10policy_hubIdyN4cuda3std3__44plusIdEEE10Policy1000EN6thrust24THRUST_300001_SM_1000_NS6detail15normal_iteratorINSD_10device_ptrIdEEEEyS9_d21square_diff_from_meanEEvT0_PT3_T1_NS0_13GridEvenShareISN_EET2_T4_E12temp_storage+128];
	add.f64 	%fd208, %fd206, %fd207;
	ld.shared.f64 	%fd209, [_ZZN3cub18CUB_300001_SM_10006detail6reduce18DeviceReduceKernelINS2_10policy_hubIdyN4cuda3std3__44plusIdEEE10Policy1000EN6thrust24THRUST_300001_SM_1000_NS6detail15normal_iteratorINSD_10device_ptrIdEEEEyS9_d21square_diff_from_meanEEvT0_PT3_T1_NS0_13GridEvenShareISN_EET2_T4_E12temp_storage+136];
	add.f64 	%fd419, %fd208, %fd209;
$L__BB10_46:
	mov.u32 	%r263, %tid.x;
	setp.ne.s32 	%p64, %r263, 0;
	@%p64 bra 	$L__BB10_48;
	ld.param.u64 	%rd100, [_ZN3cub18CUB_300001_SM_10006detail6reduce18DeviceReduceKernelINS2_10policy_hubIdyN4cuda3std3__44plusIdEEE10Policy1000EN6thrust24THRUST_300001_SM_1000_NS6detail15normal_iteratorINSD_10device_ptrIdEEEEyS9_d21square_diff_from_meanEEvT0_PT3_T1_NS0_13GridEvenShareISN_EET2_T4__param_1];
	cvta.to.global.u64 	%rd97, %rd100;
	mul.wide.u32 	%rd98, %r2, 8;
	add.s64 	%rd99, %rd97, %rd98;
	st.global.f64 	[%rd99], %fd419;
$L__BB10_48:
	ret;

}


// ===== COMPILED SASS (sm_100) =====

	.target	sm_100

	.elftype	@"ET_EXEC"


//--------------------- .note.nv.tkinfo           --------------------------
	.section	.note.nv.tkinfo,"",@"SHT_NOTE"
	.sectionflags	@"SHF_NOTE_NV_TKINFO"
	.tkinfo
        /*0018*/ 	.word	0x00000002
        /*0030*/ 	.string	""
        /*0030*/ 	.string	"ptxas"
        /*0030*/ 	.string	"Cuda compilation tools, release 13.0, V13.0.88"
        /*0030*/ 	.string	"Build cuda_13.0.r13.0/compiler.36424714_0"
        /*0030*/ 	.string	"-arch sm_100 -m 64 "



//--------------------- .note.nv.cuinfo           --------------------------
	.section	.note.nv.cuinfo,"",@"SHT_NOTE"
	.sectionflags	@"SHF_NOTE_NV_CUINFO"
        /*0018*/ 	.short	0x0002
        /*001a*/ 	.short	0x0064
        /*001c*/ 	.short	0x0082
	.zero		2


//--------------------- .nv.info                  --------------------------
	.section	.nv.info,"",@"SHT_CUDA_INFO"
	.align	4


	//----- nvinfo : EIATTR_REGCOUNT
	.align		4
        /*0000*/ 	.byte	0x04, 0x2f
        /*0002*/ 	.short	(.L_44 - .L_43)
	.align		4
.L_43:
        /*0004*/ 	.word	index@(_ZN3cub18CUB_300001_SM_10006detail11EmptyKernelIvEEvv)
        /*0008*/ 	.word	0x00000004


	//----- nvinfo : EIATTR_FRAME_SIZE
	.align		4
.L_44:
        /*000c*/ 	.byte	0x04, 0x11
        /*000e*/ 	.short	(.L_46 - .L_45)
	.align		4
.L_45:
        /*0010*/ 	.word	index@(_ZN3cub18CUB_300001_SM_10006detail11EmptyKernelIvEEvv)
        /*0014*/ 	.word	0x00000000


	//----- nvinfo : EIATTR_REGCOUNT
	.align		4
.L_46:
        /*0018*/ 	.byte	0x04, 0x2f
        /*001a*/ 	.short	(.L_48 - .L_47)
	.align		4
.L_47:
        /*001c*/ 	.word	index@(_ZN3cub18CUB_300001_SM_10006detail6reduce28DeviceReduceSingleTileKernelINS2_10policy_hubIdjN4cuda3std3__44plusIdEEE10Policy1000EN6thrust24THRUST_300001_SM_1000_NS6detail15normal_iteratorINSD_10device_ptrIdEEEEPdjS9_ddNS7_10__identityEEEvT0_T1_T2_T3_T4_T6_)
        /*0020*/ 	.word	0x0000002d


	//----- nvinfo : EIATTR_FRAME_SIZE
	.align		4
.L_48:
        /*0024*/ 	.byte	0x04, 0x11
        /*0026*/ 	.short	(.L_50 - .L_49)
	.align		4
.L_49:
        /*0028*/ 	.word	index@(_ZN3cub18CUB_300001_SM_10006detail6reduce28DeviceReduceSingleTileKernelINS2_10policy_hubIdjN4cuda3std3__44plusIdEEE10Policy1000EN6thrust24THRUST_300001_SM_1000_NS6detail15normal_iteratorINSD_10device_ptrIdEEEEPdjS9_ddNS7_10__identityEEEvT0_T1_T2_T3_T4_T6_)
        /*002c*/ 	.word	0x00000000


	//----- nvinfo : EIATTR_REGCOUNT
	.align		4
.L_50:
        /*0030*/ 	.byte	0x04, 0x2f
        /*0032*/ 	.short	(.L_52 - .L_51)
	.align		4
.L_51:
        /*0034*/ 	.word	index@(_ZN3cub18CUB_300001_SM_10006detail6reduce18DeviceReduceKernelINS2_10policy_hubIdjN4cuda3std3__44plusIdEEE10Policy1000EN6thrust24THRUST_300001_SM_1000_NS6detail15normal_iteratorINSD_10device_ptrIdEEEEjS9_dNS7_10__identityEEEvT0_PT3_T1_NS0_13GridEvenShareISN_EET2_T4_)
        /*0038*/ 	.word	0x00000020


	//----- nvinfo : EIATTR_FRAME_SIZE
	.align		4
.L_52:
        /*003c*/ 	.byte	0x04, 0x11
        /*003e*/ 	.short	(.L_54 - .L_53)
	.align		4
.L_53:
        /*0040*/ 	.word	index@(_ZN3cub18CUB_300001_SM_10006detail6reduce18DeviceReduceKernelINS2_10policy_hubIdjN4cuda3std3__44plusIdEEE10Policy1000EN6thrust24THRUST_300001_SM_1000_NS6detail15normal_iteratorINSD_10device_ptrIdEEEEjS9_dNS7_10__identityEEEvT0_PT3_T1_NS0_13GridEvenShareISN_EET2_T4_)
        /*0044*/ 	.word	0x00000000


	//----- nvinfo : EIATTR_REGCOUNT
	.align		4
.L_54:
        /*0048*/ 	.byte	0x04, 0x2f
        /*004a*/ 	.short	(.L_56 - .L_55)
	.align		4
.L_55:
        /*004c*/ 	.word	index@(_ZN3cub18CUB_300001_SM_10006detail6reduce28DeviceReduceSingleTileKernelINS2_10policy_hubIdjN4cuda3std3__44plusIdEEE10Policy1000EPdSC_iS9_ddNS7_10__identityEEEvT0_T1_T2_T3_T4_T6_)
        /*0050*/ 	.word	0x00000030


	//----- nvinfo : EIATTR_FRAME_SIZE
	.align		4
.L_56:
        /*0054*/ 	.byte	0x04, 0x11
        /*0056*/ 	.short	(.L_58 - .L_57)
	.align		4
.L_57:
        /*0058*/ 	.word	index@(_ZN3cub18CUB_300001_SM_10006detail6reduce28DeviceReduceSingleTileKernelINS2_10policy_hubIdjN4cuda3std3__44plusIdEEE10Policy1000EPdSC_iS9_ddNS7_10__identityEEEvT0_T1_T2_T3_T4_T6_)
        /*005c*/ 	.word	0x00000000


	//----- nvinfo : EIATTR_REGCOUNT
	.align		4
.L_58:
        /*0060*/ 	.byte	0x04, 0x2f
        /*0062*/ 	.short	(.L_60 - .L_59)
	.align		4
.L_59:
        /*0064*/ 	.word	index@(_ZN3cub18CUB_300001_SM_10006detail6reduce28DeviceReduceSingleTileKernelINS2_10policy_hubIdyN4cuda3std3__44plusIdEEE10Policy1000EN6thrust24THRUST_300001_SM_1000_NS6detail15normal_iteratorINSD_10device_ptrIdEEEEPdyS9_ddNS7_10__identityEEEvT0_T1_T2_T3_T4_T6_)
        /*0068*/ 	.word	0x0000002e


	//----- nvinfo : EIATTR_FRAME_SIZE
	.align		4
.L_60:
        /*006c*/ 	.byte	0x04, 0x11
        /*006e*/ 	.short	(.L_62 - .L_61)
	.align		4
.L_61:
        /*0070*/ 	.word	index@(_ZN3cub18CUB_300001_SM_10006detail6reduce28DeviceReduceSingleTileKernelINS2_10policy_hubIdyN4cuda3std3__44plusIdEEE10Policy1000EN6thrust24THRUST_300001_SM_1000_NS6detail15normal_iteratorINSD_10device_ptrIdEEEEPdyS9_ddNS7_10__identityEEEvT0_T1_T2_T3_T4_T6_)
        /*0074*/ 	.word	0x00000000


	//----- nvinfo : EIATTR_REGCOUNT
	.align		4
.L_62:
        /*0078*/ 	.byte	0x04, 0x2f
        /*007a*/ 	.short	(.L_64 - .L_63)
	.align		4
.L_63:
        /*007c*/ 	.word	index@(_ZN3cub18CUB_300001_SM_10006detail6reduce18DeviceReduceKernelINS2_10policy_hubIdyN4cuda3std3__44plusIdEEE10Policy1000EN6thrust24THRUST_300001_SM_1000_NS6detail15normal_iteratorINSD_10device_ptrIdEEEEyS9_dNS7_10__identityEEEvT0_PT3_T1_NS0_13GridEvenShareISN_EET2_T4_)
        /*0080*/ 	.word	0x0000001d


	//----- nvinfo : EIATTR_FRAME_SIZE
	.align		4
.L_64:
        /*0084*/ 	.byte	0x04, 0x11
        /*0086*/ 	.short	(.L_66 - .L_65)
	.align		4
.L_65:
        /*0088*/ 	.word	index@(_ZN3cub18CUB_300001_SM_10006detail6reduce18DeviceReduceKernelINS2_10policy_hubIdyN4cuda3std3__44plusIdEEE10Policy1000EN6thrust24THRUST_300001_SM_1000_NS6detail15normal_iteratorINSD_10device_ptrIdEEEEyS9_dNS7_10__identityEEEvT0_PT3_T1_NS0_13GridEvenShareISN_EET2_T4_)
        /*008c*/ 	.word	0x00000000


	//----- nvinfo : EIATTR_REGCOUNT
	.align		4
.L_66:
        /*0090*/ 	.byte	0x04, 0x2f
        /*0092*/ 	.short	(.L_68 - .L_67)
	.align		4
.L_67:
        /*0094*/ 	.word	index@(_ZN3cub18CUB_300001_SM_10006detail6reduce28DeviceReduceSingleTileKernelINS2_10policy_hubIdyN4cuda3std3__44plusIdEEE10Policy1000EPdSC_iS9_ddNS7_10__identityEEEvT0_T1_T2_T3_T4_T6_)
        /*0098*/ 	.word	0x00000030


	//----- nvinfo : EIATTR_FRAME_SIZE
	.align		4
.L_68:
        /*009c*/ 	.byte	0x04, 0x11
        /*009e*/ 	.short	(.L_70 - .L_69)
	.align		4
.L_69:
        /*00a0*/ 	.word	index@(_ZN3cub18CUB_300001_SM_10006detail6reduce28DeviceReduceSingleTileKernelINS2_10policy_hubIdyN4cuda3std3__44plusIdEEE10Policy1000EPdSC_iS9_ddNS7_10__identityEEEvT0_T1_T2_T3_T4_T6_)
        /*00a4*/ 	.word	0x00000000


	//----- nvinfo : EIATTR_REGCOUNT
	.align		4
.L_70:
        /*00a8*/ 	.byte	0x04, 0x2f
        /*00aa*/ 	.short	(.L_72 - .L_71)
	.align		4
.L_71:
        /*00ac*/ 	.word	index@(_ZN3cub18CUB_300001_SM_10006detail6reduce28DeviceReduceSingleTileKernelINS2_10policy_hubIdjN4cuda3std3__44plusIdEEE10Policy1000EN6thrust24THRUST_300001_SM_1000_NS6detail15normal_iteratorINSD_10device_ptrIdEEEEPdjS9_dd21square_diff_from_meanEEvT0_T1_T2_T3_T4_T6_)
        /*00b0*/ 	.word	0x0000002d


	//----- nvinfo : EIATTR_FRAME_SIZE
	.align		4
.L_72:
        /*00b4*/ 	.byte	0x04, 0x11
        /*00b6*/ 	.short	(.L_74 - .L_73)
	.align		4
.L_73:
        /*00b8*/ 	.word	index@(_ZN3cub18CUB_300001_SM_10006detail6reduce28DeviceReduceSingleTileKernelINS2_10policy_hubIdjN4cuda3std3__44plusIdEEE10Policy1000EN6thrust24THRUST_300001_SM_1000_NS6detail15normal_iteratorINSD_10device_ptrIdEEEEPdjS9_dd21square_diff_from_meanEEvT0_T1_T2_T3_T4_T6_)
        /*00bc*/ 	.word	0x00000000


	//----- nvinfo : EIATTR_REGCOUNT
	.align		4
.L_74:
        /*00c0*/ 	.byte	0x04, 0x2f
        /*00c2*/ 	.short	(.L_76 - .L_75)
	.align		4
.L_75:
        /*00c4*/ 	.word	index@(_ZN3cub18CUB_300001_SM_10006detail6reduce18DeviceReduceKernelINS2_10policy_hubIdjN4cuda3std3__44plusIdEEE10Policy1000EN6thrust24THRUST_300001_SM_1000_NS6detail15normal_iteratorINSD_10device_ptrIdEEEEjS9_d21square_diff_from_meanEEvT0_PT3_T1_NS0_13GridEvenShareISN_EET2_T4_)
        /*00c8*/ 	.word	0x00000020


	//----- nvinfo : EIATTR_FRAME_SIZE
	.align		4
.L_76:
        /*00cc*/ 	.byte	0x04, 0x11
        /*00ce*/ 	.short	(.L_78 - .L_77)
	.align		4
.L_77:
        /*00d0*/ 	.word	index@(_ZN3cub18CUB_300001_SM_10006detail6reduce18DeviceReduceKernelINS2_10policy_hubIdjN4cuda3std3__44plusIdEEE10Policy1000EN6thrust24THRUST_300001_SM_1000_NS6detail15normal_iteratorINSD_10device_ptrIdEEEEjS9_d21square_diff_from_meanEEvT0_PT3_T1_NS0_13GridEvenShareISN_EET2_T4_)
        /*00d4*/ 	.word	0x00000000


	//----- nvinfo : EIATTR_REGCOUNT
	.align		4
.L_78:
        /*00d8*/ 	.byte	0x04, 0x2f
        /*00da*/ 	.short	(.L_80 - .L_79)
	.align		4
.L_79:
        /*00dc*/ 	.word	index@(_ZN3cub18CUB_300001_SM_10006detail6reduce28DeviceReduceSingleTileKernelINS2_10policy_hubIdyN4cuda3std3__44plusIdEEE10Policy1000EN6thrust24THRUST_300001_SM_1000_NS6detail15normal_iteratorINSD_10device_ptrIdEEEEPdyS9_dd21square_diff_from_meanEEvT0_T1_T2_T3_T4_T6_)
        /*00e0*/ 	.word	0x0000002e


	//----- nvinfo : EIATTR_FRAME_SIZE
	.align		4
.L_80:
        /*00e4*/ 	.byte	0x04, 0x11
        /*00e6*/ 	.short	(.L_82 - .L_81)
	.align		4
.L_81:
        /*00e8*/ 	.word	index@(_ZN3cub18CUB_300001_SM_10006detail6reduce28DeviceReduceSingleTileKernelINS2_10policy_hubIdyN4cuda3std3__44plusIdEEE10Policy1000EN6thrust24THRUST_300001_SM_1000_NS6detail15normal_iteratorINSD_10device_ptrIdEEEEPdyS9_dd21square_diff_from_meanEEvT0_T1_T2_T3_T4_T6_)
        /*00ec*/ 	.word	0x00000000


	//----- nvinfo : EIATTR_REGCOUNT
	.align		4
.L_82:
        /*00f0*/ 	.byte	0x04, 0x2f
        /*00f2*/ 	.short	(.L_84 - .L_83)
	.align		4
.L_83:
        /*00f4*/ 	.word	index@(_ZN3cub18CUB_300001_SM_10006detail6reduce18DeviceReduceKernelINS2_10policy_hubIdyN4cuda3std3__44plusIdEEE10Policy1000EN6thrust24THRUST_300001_SM_1000_NS6detail15normal_iteratorINSD_10device_ptrIdEEEEyS9_d21square_diff_from_meanEEvT0_PT3_T1_NS0_13GridEvenShareISN_EET2_T4_)
        /*00f8*/ 	.word	0x0000001d


	//----- nvinfo : EIATTR_FRAME_SIZE
	.align		4
.L_84:
        /*00fc*/ 	.byte	0x04, 0x11
        /*00fe*/ 	.short	(.L_86 - .L_85)
	.align		4
.L_85:
        /*0100*/ 	.word	index@(_ZN3cub18CUB_300001_SM_10006detail6reduce18DeviceReduceKernelINS2_10policy_hubIdyN4cuda3std3__44plusIdEEE10Policy1000EN6thrust24THRUST_300001_SM_1000_NS6detail15normal_iteratorINSD_10device_ptrIdEEEEyS9_d21square_diff_from_meanEEvT0_PT3_T1_NS0_13GridEvenShareISN_EET2_T4_)
        /*0104*/ 	.word	0x00000000


	//----- nvinfo : EIATTR_MIN_STACK_SIZE
	.align		4
.L_86:
        /*0108*/ 	.byte	0x04, 0x12
        /*010a*/ 	.short	(.L_88 - .L_87)
	.align		4
.L_87:
        /*010c*/ 	.word	index@(_ZN3cub18CUB_300001_SM_10006detail6reduce18DeviceReduceKernelINS2_10policy_hubIdyN4cuda3std3__44plusIdEEE10Policy1000EN6thrust24THRUST_300001_SM_1000_NS6detail15normal_iteratorINSD_10device_ptrIdEEEEyS9_d21square_diff_from_meanEEvT0_PT3_T1_NS0_13GridEvenShareISN_EET2_T4_)
        /*0110*/ 	.word	0x00000000


	//----- nvinfo : EIATTR_MIN_STACK_SIZE
	.align		4
.L_88:
        /*0114*/ 	.byte	0x04, 0x12
        /*0116*/ 	.short	(.L_90 - .L_89)
	.align		4
.L_89:
        /*0118*/ 	.word	index@(_ZN3cub18CUB_300001_SM_10006detail6reduce28DeviceReduceSingleTileKernelINS2_10policy_hubIdyN4cuda3std3__44plusIdEEE10Policy1000EN6thrust24THRUST_300001_SM_1000_NS6detail15normal_iteratorINSD_10device_ptrIdEEEEPdyS9_dd21square_diff_from_meanEEvT0_T1_T2_T3_T4_T6_)
        /*011c*/ 	.word	0x00000000


	//----- nvinfo : EIATTR_MIN_STACK_SIZE
	.align		4
.L_90:
        /*0120*/ 	.byte	0x04, 0x12
        /*0122*/ 	.short	(.L_92 - .L_91)
	.align		4
.L_91:
        /*0124*/ 	.word	index@(_ZN3cub18CUB_300001_SM_10006detail6reduce18DeviceReduceKernelINS2_10policy_hubIdjN4cuda3std3__44plusIdEEE10Policy1000EN6thrust24THRUST_300001_SM_1000_NS6detail15normal_iteratorINSD_10device_ptrIdEEEEjS9_d21square_diff_from_meanEEvT0_PT3_T1_NS0_13GridEvenShareISN_EET2_T4_)
        /*0128*/ 	.word	0x00000000


	//----- nvinfo : EIATTR_MIN_STACK_SIZE
	.align		4
.L_92:
        /*012c*/ 	.byte	0x04, 0x12
        /*012e*/ 	.short	(.L_94 - .L_93)
	.align		4
.L_93:
        /*0130*/ 	.word	index@(_ZN3cub18CUB_300001_SM_10006detail6reduce28DeviceReduceSingleTileKernelINS2_10policy_hubIdjN4cuda3std3__44plusIdEEE10Policy1000EN6thrust24THRUST_300001_SM_1000_NS6detail15normal_iteratorINSD_10device_ptrIdEEEEPdjS9_dd21square_diff_from_meanEEvT0_T1_T2_T3_T4_T6_)
        /*0134*/ 	.word	0x00000000


	//----- nvinfo : EIATTR_MIN_STACK_SIZE
	.align		4
.L_94:
        /*0138*/ 	.byte	0x04, 0x12
        /*013a*/ 	.short	(.L_96 - .L_95)
	.align		4
.L_95:
        /*013c*/ 	.word	index@(_ZN3cub18CUB_300001_SM_10006detail6reduce28DeviceReduceSingleTileKernelINS2_10policy_hubIdyN4cuda3std3__44plusIdEEE10Policy1000EPdSC_iS9_ddNS7_10__identityEEEvT0_T1_T2_T3_T4_T6_)
        /*0140*/ 	.word	0x00000000


	//----- nvinfo : EIATTR_MIN_STACK_SIZE
	.align		4
.L_96:
        /*0144*/ 	.byte	0x04, 0x12
        /*0146*/ 	.short	(.L_98 - .L_97)
	.align		4
.L_97:
        /*0148*/ 	.word	index@(_ZN3cub18CUB_300001_SM_10006detail6reduce18DeviceReduceKernelINS2_10policy_hubIdyN4cuda3std3__44plusIdEEE10Policy1000EN6thrust24THRUST_300001_SM_1000_NS6detail15normal_iteratorINSD_10device_ptrIdEEEEyS9_dNS7_10__identityEEEvT0_PT3_T1_NS0_13GridEvenShareISN_EET2_T4_)
        /*014c*/ 	.word	0x00000000


	//----- nvinfo : EIATTR_MIN_STACK_SIZE
	.align		4
.L_98:
        /*0150*/ 	.byte	0x04, 0x12
        /*0152*/ 	.short	(.L_100 - .L_99)
	.align		4
.L_99:
        /*0154*/ 	.word	index@(_ZN3cub18CUB_300001_SM_10006detail6reduce28DeviceReduceSingleTileKernelINS2_10policy_hubIdyN4cuda3std3__44plusIdEEE10Policy1000EN6thrust24THRUST_300001_SM_1000_NS6detail15normal_iteratorINSD_10device_ptrIdEEEEPdyS9_ddNS7_10__identityEEEvT0_T1_T2_T3_T4_T6_)
        /*0158*/ 	.word	0x00000000


	//----- nvinfo : EIATTR_MIN_STACK_SIZE
	.align		4
.L_100:
        /*015c*/ 	.byte	0x04, 0x12
        /*015e*/ 	.short	(.L_102 - .L_101)
	.align		4
.L_101:
        /*0160*/ 	.word	index@(_ZN3cub18CUB_300001_SM_10006detail6reduce28DeviceReduceSingleTileKernelINS2_10policy_hubIdjN4cuda3std3__44plusIdEEE10Policy1000EPdSC_iS9_ddNS7_10__identityEEEvT0_T1_T2_T3_T4_T6_)
        /*0164*/ 	.word	0x00000000


	//----- nvinfo : EIATTR_MIN_STACK_SIZE
	.align		4
.L_102:
        /*0168*/ 	.byte	0x04, 0x12
        /*016a*/ 	.short	(.L_104 - .L_103)
	.align		4
.L_103:
        /*016c*/ 	.word	index@(_ZN3cub18CUB_300001_SM_10006detail6reduce18DeviceReduceKernelINS2_10policy_hubIdjN4cuda3std3__44plusIdEEE10Policy1000EN6thrust24THRUST_300001_SM_1000_NS6detail15normal_iteratorINSD_10device_ptrIdEEEEjS9_dNS7_10__identityEEEvT0_PT3_T1_NS0_13GridEvenShareISN_EET2_T4_)
        /*0170*/ 	.word	0x00000000


	//----- nvinfo : EIATTR_MIN_STACK_SIZE
	.align		4
.L_104:
        /*0174*/ 	.byte	0x04, 0x12
        /*0176*/ 	.short	(.L_106 - .L_105)
	.align		4
.L_105:
        /*0178*/ 	.word	index@(_ZN3cub18CUB_300001_SM_10006detail6reduce28DeviceReduceSingleTileKernelINS2_10policy_hubIdjN4cuda3std3__44plusIdEEE10Policy1000EN6thrust24THRUST_300001_SM_1000_NS6detail15normal_iteratorINSD_10device_ptrIdEEEEPdjS9_ddNS7_10__identityEEEvT0_T1_T2_T3_T4_T6_)
        /*017c*/ 	.word	0x00000000


	//----- nvinfo : EIATTR_MIN_STACK_SIZE
	.align		4
.L_106:
        /*0180*/ 	.byte	0x04, 0x12
        /*0182*/ 	.short	(.L_108 - .L_107)
	.align		4
.L_107:
        /*0184*/ 	.word	index@(_ZN3cub18CUB_300001_SM_10006detail11EmptyKernelIvEEvv)
        /*0188*/ 	.word	0x00000000
.L_108:


//--------------------- .nv.compat                --------------------------
	.section	.nv.compat,"",@"SHT_CUDA_COMPAT_INFO"
	.align	4
        /*0000*/ 	.byte	0x02, 0x09, 0x00, 0x00, 0x02, 0x02, 0x01, 0x00, 0x02, 0x05, 0x05, 0x00, 0x03, 0x07, 0x01, 0x01
        /*0010*/ 	.byte	0x02, 0x03, 0x00, 0x00, 0x02, 0x06, 0x01, 0x00, 0x04, 0x0b, 0x08, 0x00, 0x01, 0x00, 0x00, 0x00
        /*0020*/ 	.byte	0x00, 0x00, 0x00, 0x00


//--------------------- .nv.info._ZN3cub18CUB_300001_SM_10006detail6reduce18DeviceReduceKernelINS2_10policy_hubIdyN4cuda3std3__44plusIdEEE10Policy1000EN6thrust24THRUST_300001_SM_1000_NS6detail15normal_iteratorINSD_10device_ptrIdEEEEyS9_d21square_diff_from_meanEEvT0_PT3_T1_NS0_13GridEvenShareISN_EET2_T4_ --------------------------
	.section	.nv.info._ZN3cub18CUB_300001_SM_10006detail6reduce18DeviceReduceKernelINS2_10policy_hubIdyN4cuda3std3__44plusIdEEE10Policy1000EN6thrust24THRUST_300001_SM_1000_NS6detail15normal_iteratorINSD_10device_ptrIdEEEEyS9_d21square_diff_from_meanEEvT0_PT3_T1_NS0_13GridEvenShareISN_EET2_T4_,"",@"SHT_CUDA_INFO"
	.sectionflags	@""
	.align	4


	//----- nvinfo : EIATTR_CUDA_API_VERSION
	.align		4
        /*0000*/ 	.byte	0x04, 0x37
        /*0002*/ 	.short	(.L_110 - .L_109)
.L_109:
        /*0004*/ 	.word	0x00000082


	//----- nvinfo : EIATTR_KPARAM_INFO
	.align		4
.L_110:
        /*0008*/ 	.byte	0x04, 0x17
        /*000a*/ 	.short	(.L_112 - .L_111)
.L_111:
        /*000c*/ 	.word	0x00000000
        /*0010*/ 	.short	0x0005
        /*0012*/ 	.short	0x0068
        /*0014*/ 	.byte	0x00, 0xf0, 0x21, 0x00


	//----- nvinfo : EIATTR_KPARAM_INFO
	.align		4
.L_112:
        /*0018*/ 	.byte	0x04, 0x17
        /*001a*/ 	.short	(.L_114 - .L_113)
.L_113:
        /*001c*/ 	.word	0x00000000
        /*0020*/ 	.short	0x0004
        /*0022*/ 	.short	0x0060
        /*0024*/ 	.byte	0x00, 0xf0, 0x05, 0x00


	//----- nvinfo : EIATTR_KPARAM_INFO
	.align		4
.L_114:
        /*0028*/ 	.byte	0x04, 0x17
        /*002a*/ 	.short	(.L_116 - .L_115)
.L_115:
        /*002c*/ 	.word	0x00000000
        /*0030*/ 	.short	0x0003
        /*0032*/ 	.short	0x0018
        /*0034*/ 	.byte	0x00, 0xf0, 0x21, 0x01


	//----- nvinfo : EIATTR_KPARAM_INFO
	.align		4
.L_116:
        /*0038*/ 	.byte	0x04, 0x17
        /*003a*/ 	.short	(.L_118 - .L_117)
.L_117:
        /*003c*/ 	.word	0x00000000
        /*0040*/ 	.short	0x0002
        /*0042*/ 	.short	0x0010
        /*0044*/ 	.byte	0x00, 0xf0, 0x21, 0x00


	//----- nvinfo : EIATTR_KPARAM_INFO
	.align		4
.L_118:
        /*0048*/ 	.byte	0x04, 0x17
        /*004a*/ 	.short	(.L_120 - .L_119)
.L_119:
        /*004c*/ 	.word	0x00000000
        /*0050*/ 	.short	0x0001
        /*0052*/ 	.short	0x0008
        /*0054*/ 	.byte	0x00, 0xf5, 0x21, 0x00


	//----- nvinfo : EIATTR_KPARAM_INFO
	.align		4
.L_120:
        /*0058*/ 	.byte	0x04, 0x17
        /*005a*/ 	.short	(.L_122 - .L_121)
.L_121:
        /*005c*/ 	.word	0x00000000
        /*0060*/ 	.short	0x0000
        /*0062*/ 	.short	0x0000
        /*0064*/ 	.byte	0x00, 0xf0, 0x21, 0x00


	//----- nvinfo : EIATTR_SPARSE_MMA_MASK
	.align		4
.L_122:
        /*0068*/ 	.byte	0x03, 0x50
        /*006a*/ 	.short	0x0000


	//----- nvinfo : EIATTR_MAXREG_COUNT
	.align		4
        /*006c*/ 	.byte	0x03, 0x1b
        /*006e*/ 	.short	0x0080


	//----- nvinfo : EIATTR_NUM_BARRIERS
	.align		4
        /*0070*/ 	.byte	0x02, 0x4c
        /*0072*/ 	.byte	0x01
	.zero		1


	//----- nvinfo : EIATTR_MERCURY_ISA_VERSION
	.align		4
        /*0074*/ 	.byte	0x03, 0x5f
        /*0076*/ 	.short	0x0101


	//----- nvinfo : EIATTR_COOP_GROUP_MASK_REGIDS
	.align		4
        /*0078*/ 	.byte	0x04, 0x29
        /*007a*/ 	.short	(.L_124 - .L_123)


	//   ....[0]....
.L_123:
        /*007c*/ 	.word	0xffffffff


	//   ....[1]....
        /*0080*/ 	.word	0xffffffff


	//   ....[2]....
        /*0084*/ 	.word	0xffffffff


	//   ....[3]....
        /*0088*/ 	.word	0xffffffff


	//   ....[4]....
        /*008c*/ 	.word	0xffffffff


	//   ....[5]....
        /*0090*/ 	.word	0xffffffff


	//   ....[6]....
        /*0094*/ 	.word	0xffffffff


	//   ....[7]....
        /*0098*/ 	.word	0xffffffff


	//   ....[8]....
        /*009c*/ 	.word	0xffffffff


	//   ....[9]....
        /*00a0*/ 	.word	0xffffffff


	//   ....[10]....
        /*00a4*/ 	.word	0xffffffff


	//   ....[11]....
        /*00a8*/ 	.word	0xffffffff


	//   ....[12]....
        /*00ac*/ 	.word	0xffffffff


	//   ....[13]....
        /*00b0*/ 	.word	0xffffffff


	//   ....[14]....
        /*00b4*/ 	.word	0xffffffff


	//   ....[15]....
        /*00b8*/ 	.word	0xffffffff


	//   ....[16]....
        /*00bc*/ 	.word	0xffffffff


	//   ....[17]....
        /*00c0*/ 	.word	0xffffffff


	//   ....[18]....
        /*00c4*/ 	.word	0xffffffff


	//   ....[19]....
        /*00c8*/ 	.word	0xffffffff


	//   ....[20]....
        /*00cc*/ 	.word	0xffffffff


	//   ....[21]....
        /*00d0*/ 	.word	0xffffffff


	//   ....[22]....
        /*00d4*/ 	.word	0xffffffff


	//   ....[23]....
        /*00d8*/ 	.word	0xffffffff


	//   ....[24]....
        /*00dc*/ 	.word	0xffffffff


	//   ....[25]....
        /*00e0*/ 	.word	0xffffffff


	//   ....[26]....
        /*00e4*/ 	.word	0xffffffff


	//   ....[27]....
        /*00e8*/ 	.word	0xffffffff


	//   ....[28]....
        /*00ec*/ 	.word	0xffffffff


	//   ....[29]....
        /*00f0*/ 	.word	0xffffffff


	//----- nvinfo : EIATTR_COOP_GROUP_INSTR_OFFSETS
	.align		4
.L_124:
        /*00f4*/ 	.byte	0x04, 0x28
        /*00f6*/ 	.short	(.L_126 - .L_125)


	//   ....[0]....
.L_125:
        /*00f8*/ 	.word	0x00000be0


	//   ....[1]....
        /*00fc*/ 	.word	0x00000bf0


	//   ....[2]....
        /*0100*/ 	.word	0x00000c60


	//   ....[3]....
        /*0104*/ 	.word	0x00000c80


	//   ....[4]....
        /*0108*/ 	.word	0x00000cf0


	//   ....[5]....
        /*010c*/ 	.word	0x00000d00


	//   ....[6]....
        /*0110*/ 	.word	0x00000d50


	//   ....[7]....
        /*0114*/ 	.word	0x00000d70


	//   ....[8]....
        /*0118*/ 	.word	0x00000de0


	//   ....[9]....
        /*011c*/ 	.word	0x00000df0


	//   ....[10]....
        /*0120*/ 	.word	0x00001090


	//   ....[11]....
        /*0124*/ 	.word	0x000010a0


	//   ....[12]....
        /*0128*/ 	.word	0x00001120


	//   ....[13]....
        /*012c*/ 	.word	0x00001140


	//   ....[14]....
        /*0130*/ 	.word	0x000011a0


	//   ....[15]....
        /*0134*/ 	.word	0x000011d0


	//   ....[16]....
        /*0138*/ 	.word	0x00001220


	//   ....[17]....
        /*013c*/ 	.word	0x00001240


	//   ....[18]....
        /*0140*/ 	.word	0x000012a0


	//   ....[19]....
        /*0144*/ 	.word	0x000012d0


	//   ....[20]....
        /*0148*/ 	.word	0x00002850


	//   ....[21]....
        /*014c*/ 	.word	0x00002860


	//   ....[22]....
        /*0150*/ 	.word	0x000028e0


	//   ....[23]....
        /*0154*/ 	.word	0x000028f0


	//   ....[24]....
        /*0158*/ 	.word	0x00002950


	//   ....[25]....
        /*015c*/ 	.word	0x00002960


	//   ....[26]....
        /*0160*/ 	.word	0x000029b0


	//   ....[27]....
        /*0164*/ 	.word	0x000029e0


	//   ....[28]....
        /*0168*/ 	.word	0x00002a60


	//   ....[29]....
        /*016c*/ 	.word	0x00002a70


	//----- nvinfo : EIATTR_VRC_CTA_INIT_COUNT
	.align		4
.L_126:
        /*0170*/ 	.byte	0x02, 0x4a
	.zero		1
	.zero		1


	//----- nvinfo : EIATTR_EXIT_INSTR_OFFSETS
	.align		4
        /*0174*/ 	.byte	0x04, 0x1c
        /*0176*/ 	.short	(.L_128 - .L_127)


	//   ....[0]....
.L_127:
        /*0178*/ 	.word	0x00002ca0


	//   ....[1]....
        /*017c*/ 	.word	0x00002d00


	//----- nvinfo : EIATTR_MAX_THREADS
	.align		4
.L_128:
        /*0180*/ 	.byte	0x04, 0x05
        /*0182*/ 	.short	(.L_130 - .L_129)
.L_129:
        /*0184*/ 	.word	0x00000200
        /*0188*/ 	.word	0x00000001
        /*018c*/ 	.word	0x00000001


	//----- nvinfo : EIATTR_CRS_STACK_SIZE
	.align		4
.L_130:
        /*0190*/ 	.byte	0x04, 0x1e
        /*0192*/ 	.short	(.L_132 - .L_131)
.L_131:
        /*0194*/ 	.word	0x00000000


	//----- nvinfo : EIATTR_CBANK_PARAM_SIZE
	.align		4
.L_132:
        /*0198*/ 	.byte	0x03, 0x19
        /*019a*/ 	.short	0x0070


	//----- nvinfo : EIATTR_PARAM_CBANK
	.align		4
        /*019c*/ 	.byte	0x04, 0x0a
        /*019e*/ 	.short	(.L_134 - .L_133)
	.align		4
.L_133:
        /*01a0*/ 	.word	index@(.nv.constant0._ZN3cub18CUB_300001_SM_10006detail6reduce18DeviceReduceKernelINS2_10policy_hubIdyN4cuda3std3__44plusIdEEE10Policy1000EN6thrust24THRUST_300001_SM_1000_NS6detail15normal_iteratorINSD_10device_ptrIdEEEEyS9_d21square_diff_from_meanEEvT0_PT3_T1_NS0_13GridEvenShareISN_EET2_T4_)
        /*01a4*/ 	.short	0x0380
        /*01a6*/ 	.short	0x0070


	//----- nvinfo : EIATTR_SW_WAR
	.align		4
.L_134:
        /*01a8*/ 	.byte	0x04, 0x36
        /*01aa*/ 	.short	(.L_136 - .L_135)
.L_135:
        /*01ac*/ 	.word	0x00000008
.L_136:


//--------------------- .nv.info._ZN3cub18CUB_300001_SM_10006detail6reduce28DeviceReduceSingleTileKernelINS2_10policy_hubIdyN4cuda3std3__44plusIdEEE10Policy1000EN6thrust24THRUST_300001_SM_1000_NS6detail15normal_iteratorINSD_10device_ptrIdEEEEPdyS9_dd21square_diff_from_meanEEvT0_T1_T2_T3_T4_T6_ --------------------------
	.section	.nv.info._ZN3cub18CUB_300001_SM_10006detail6reduce28DeviceReduceSingleTileKernelINS2_10policy_hubIdyN4cuda3std3__44plusIdEEE10Policy1000EN6thrust24THRUST_300001_SM_1000_NS6detail15normal_iteratorINSD_10device_ptrIdEEEEPdyS9_dd21square_diff_from_meanEEvT0_T1_T2_T3_T4_T6_,"",@"SHT_CUDA_INFO"
	.sectionflags	@""
	.align	4


	//----- nvinfo : EIATTR_CUDA_API_VERSION
	.align		4
        /*0000*/ 	.byte	0x04, 0x37
        /*0002*/ 	.short	(.L_138 - .L_137)
.L_137:
        /*0004*/ 	.word	0x00000082


	//----- nvinfo : EIATTR_KPARAM_INFO
	.align		4
.L_138:
        /*0008*/ 	.byte	0x04, 0x17
        /*000a*/ 	.short	(.L_140 - .L_139)
.L_139:
        /*000c*/ 	.word	0x00000000
        /*0010*/ 	.short	0x0005
        /*0012*/ 	.short	0x0028
        /*0014*/ 	.byte	0x00, 0xf0, 0x21, 0x00


	//----- nvinfo : EIATTR_KPARAM_INFO
	.align		4
.L_140:
        /*0018*/ 	.byte	0x04, 0x17
        /*001a*/ 	.short	(.L_142 - .L_141)
.L_141:
        /*001c*/ 	.word	0x00000000
        /*0020*/ 	.short	0x0004
        /*0022*/ 	.short	0x0020
        /*0024*/ 	.byte	0x00, 0xf0, 0x21, 0x00


	//----- nvinfo : EIATTR_KPARAM_INFO
	.align		4
.L_142:
        /*0028*/ 	.byte	0x04, 0x17
        /*002a*/ 	.short	(.L_144 - .L_143)
.L_143:
        /*002c*/ 	.word	0x00000000
        /*0030*/ 	.short	0x0003
        /*0032*/ 	.short	0x0018
        /*0034*/ 	.byte	0x00, 0xf0, 0x05, 0x00


	//----- nvinfo : EIATTR_KPARAM_INFO
	.align		4
.L_144:
        /*0038*/ 	.byte	0x04, 0x17
        /*003a*/ 	.short	(.L_146 - .L_145)
.L_145:
        /*003c*/ 	.word	0x00000000
        /*0040*/ 	.short	0x0002
        /*0042*/ 	.short	0x0010
        /*0044*/ 	.byte	0x00, 0xf0, 0x21, 0x00


	//----- nvinfo : EIATTR_KPARAM_INFO
	.align		4
.L_146:
        /*0048*/ 	.byte	0x04, 0x17
        /*004a*/ 	.short	(.L_148 - .L_147)
.L_147:
        /*004c*/ 	.word	0x00000000
        /*0050*/ 	.short	0x0001
        /*0052*/ 	.short	0x0008
        /*0054*/ 	.byte	0x00, 0xf5, 0x21, 0x00


	//----- nvinfo : EIATTR_KPARAM_INFO
	.align		4
.L_148:
        /*0058*/ 	.byte	0x04, 0x17
        /*005a*/ 	.short	(.L_150 - .L_149)
.L_149:
        /*005c*/ 	.word	0x00000000
        /*0060*/ 	.short	0x0000
        /*0062*/ 	.short	0x0000
        /*0064*/ 	.byte	0x00, 0xf0, 0x21, 0x00


	//----- nvinfo : EIATTR_SPARSE_MMA_MASK
	.align		4
.L_150:
        /*0068*/ 	.byte	0x03, 0x50
        /*006a*/ 	.short	0x0000


	//----- nvinfo : EIATTR_MAXREG_COUNT
	.align		4
        /*006c*/ 	.byte	0x03, 0x1b
        /*006e*/ 	.short	0x0080


	//----- nvinfo : EIATTR_NUM_BARRIERS
	.align		4
        /*0070*/ 	.byte	0x02, 0x4c
        /*0072*/ 	.byte	0x01
	.zero		1


	//----- nvinfo : EIATTR_MERCURY_ISA_VERSION
	.align		4
        /*0074*/ 	.byte	0x03, 0x5f
        /*0076*/ 	.short	0x0101


	//----- nvinfo : EIATTR_COOP_GROUP_MASK_REGIDS
	.align		4
        /*0078*/ 	.byte	0x04, 0x29
        /*007a*/ 	.short	(.L_152 - .L_151)


	//   ....[0]....
.L_151:
        /*007c*/ 	.word	0xffffffff


	//   ....[1]....
        /*0080*/ 	.word	0xffffffff


	//   ....[2]....
        /*0084*/ 	.word	0xffffffff


	//   ....[3]....
        /*0088*/ 	.word	0xffffffff


	//   ....[4]....
        /*008c*/ 	.word	0xffffffff


	//   ....[5]....
        /*0090*/ 	.word	0xffffffff


	//   ....[6]....
        /*0094*/ 	.word	0xffffffff


	//   ....[7]....
        /*0098*/ 	.word	0xffffffff


	//   ....[8]....
        /*009c*/ 	.word	0xffffffff


	//   ....[9]....
        /*00a0*/ 	.word	0xffffffff


	//   ....[10]....
        /*00a4*/ 	.word	0xffffffff


	//   ....[11]....
        /*00a8*/ 	.word	0xffffffff


	//   ....[12]....
        /*00ac*/ 	.word	0xffffffff


	//   ....[13]....
        /*00b0*/ 	.word	0xffffffff


	//   ....[14]....
        /*00b4*/ 	.word	0xffffffff


	//   ....[15]....
        /*00b8*/ 	.word	0xffffffff


	//   ....[16]....
        /*00bc*/ 	.word	0xffffffff


	//   ....[17]....
        /*00c0*/ 	.word	0xffffffff


	//   ....[18]....
        /*00c4*/ 	.word	0xffffffff


	//   ....[19]....
        /*00c8*/ 	.word	0xffffffff


	//   ....[20]....
        /*00cc*/ 	.word	0xffffffff


	//   ....[21]....
        /*00d0*/ 	.word	0xffffffff


	//   ....[22]....
        /*00d4*/ 	.word	0xffffffff


	//   ....[23]....
        /*00d8*/ 	.word	0xffffffff


	//   ....[24]....
        /*00dc*/ 	.word	0xffffffff


	//   ....[25]....
        /*00e0*/ 	.word	0xffffffff


	//   ....[26]....
        /*00e4*/ 	.word	0xffffffff


	//   ....[27]....
        /*00e8*/ 	.word	0xffffffff


	//   ....[28]....
        /*00ec*/ 	.word	0xffffffff


	//   ....[29]....
        /*00f0*/ 	.word	0xffffffff


	//----- nvinfo : EIATTR_COOP_GROUP_INSTR_OFFSETS
	.align		4
.L_152:
        /*00f4*/ 	.byte	0x04, 0x28
        /*00f6*/ 	.short	(.L_154 - .L_153)


	//   ....[0]....
.L_153:
        /*00f8*/ 	.word	0x00000b50


	//   ....[1]....
        /*00fc*/ 	.word	0x00000b60


	//   ....[2]....
        /*0100*/ 	.word	0x00000bd0


	//   ....[3]....
        /*0104*/ 	.word	0x00000c00


	//   ....[4]....
        /*0108*/ 	.word	0x00000c70


	//   ....[5]....
        /*010c*/ 	.word	0x00000c80


	//   ....[6]....
        /*0110*/ 	.word	0x00000cd0


	//   ....[7]....
        /*0114*/ 	.word	0x00000cf0


	//   ....[8]....
        /*0118*/ 	.word	0x00000d50


	//   ....[9]....
        /*011c*/ 	.word	0x00000d60


	//   ....[10]....
        /*0120*/ 	.word	0x00001000


	//   ....[11]....
        /*0124*/ 	.word	0x00001010


	//   ....[12]....
        /*0128*/ 	.word	0x000010a0


	//   ....[13]....
        /*012c*/ 	.word	0x000010c0


	//   ....[14]....
        /*0130*/ 	.word	0x00001110


	//   ....[15]....
        /*0134*/ 	.word	0x00001130


	//   ....[16]....
        /*0138*/ 	.word	0x00001180


	//   ....[17]....
        /*013c*/ 	.word	0x000011b0


	//   ....[18]....
        /*0140*/ 	.word	0x00001210


	//   ....[19]....
        /*0144*/ 	.word	0x00001240


	//   ....[20]....
        /*0148*/ 	.word	0x00002680


	//   ....[21]....
        /*014c*/ 	.word	0x00002690


	//   ....[22]....
        /*0150*/ 	.word	0x00002700


	//   ....[23]....
        /*0154*/ 	.word	0x00002710


	//   ....[24]....
        /*0158*/ 	.word	0x00002770


	//   ....[25]....
        /*015c*/ 	.word	0x00002780


	//   ....[26]....
        /*0160*/ 	.word	0x000027d0


	//   ....[27]....
        /*0164*/ 	.word	0x00002800


	//   ....[28]....
        /*0168*/ 	.word	0x00002880


	//   ....[29]....
        /*016c*/ 	.word	0x00002890


	//----- nvinfo : EIATTR_VRC_CTA_INIT_COUNT
	.align		4
.L_154:
        /*0170*/ 	.byte	0x02, 0x4a
	.zero		1
	.zero		1


	//----- nvinfo : EIATTR_EXIT_INSTR_OFFSETS
	.align		4
        /*0174*/ 	.byte	0x04, 0x1c
        /*0176*/ 	.short	(.L_156 - .L_155)


	//   ....[0]....
.L_155:
        /*0178*/ 	.word	0x000000a0


	//   ....[1]....
        /*017c*/ 	.word	0x000000e0


	//   ....[2]....
        /*0180*/ 	.word	0x00002ac0


	//   ....[3]....
        /*0184*/ 	.word	0x00002b10


	//----- nvinfo : EIATTR_MAX_THREADS
	.align		4
.L_156:
        /*0188*/ 	.byte	0x04, 0x05
        /*018a*/ 	.short	(.L_158 - .L_157)
.L_157:
        /*018c*/ 	.word	0x00000200
        /*0190*/ 	.word	0x00000001
        /*0194*/ 	.word	0x00000001


	//----- nvinfo : EIATTR_CRS_STACK_SIZE
	.align		4
.L_158:
        /*0198*/ 	.byte	0x04, 0x1e
        /*019a*/ 	.short	(.L_160 - .L_159)
.L_159:
        /*019c*/ 	.word	0x00000000


	//----- nvinfo : EIATTR_CBANK_PARAM_SIZE
	.align		4
.L_160:
        /*01a0*/ 	.byte	0x03, 0x19
        /*01a2*/ 	.short	0x0030


	//----- nvinfo : EIATTR_PARAM_CBANK
	.align		4
        /*01a4*/ 	.byte	0x04, 0x0a
        /*01a6*/ 	.short	(.L_162 - .L_161)
	.align		4
.L_161:
        /*01a8*/ 	.word	index@(.nv.constant0._ZN3cub18CUB_300001_SM_10006detail6reduce28DeviceReduceSingleTileKernelINS2_10policy_hubIdyN4cuda3std3__44plusIdEEE10Policy1000EN6thrust24THRUST_300001_SM_1000_NS6detail15normal_iteratorINSD_10device_ptrIdEEEEPdyS9_dd21square_diff_from_meanEEvT0_T1_T2_T3_T4_T6_)
        /*01ac*/ 	.short	0x0380
        /*01ae*/ 	.short	0x0030


	//----- nvinfo : EIATTR_SW_WAR
	.align		4
.L_162:
        /*01b0*/ 	.byte	0x04, 0x36
        /*01b2*/ 	.short	(.L_164 - .L_163)
.L_163:
        /*01b4*/ 	.word	0x00000008
.L_164:


//--------------------- .nv.info._ZN3cub18CUB_300001_SM_10006detail6reduce18DeviceReduceKernelINS2_10policy_hubIdjN4cuda3std3__44plusIdEEE10Policy1000EN6thrust24THRUST_300001_SM_1000_NS6detail15normal_iteratorINSD_10device_ptrIdEEEEjS9_d21square_diff_from_meanEEvT0_PT3_T1_NS0_13GridEvenShareISN_EET2_T4_ --------------------------
	.section	.nv.info._ZN3cub18CUB_300001_SM_10006detail6reduce18DeviceReduceKernelINS2_10policy_hubIdjN4cuda3std3__44plusIdEEE10Policy1000EN6thrust24THRUST_300001_SM_1000_NS6detail15normal_iteratorINSD_10device_ptrIdEEEEjS9_d21square_diff_from_meanEEvT0_PT3_T1_NS0_13GridEvenShareISN_EET2_T4_,"",@"SHT_CUDA_INFO"
	.sectionflags	@""
	.align	4


	//----- nvinfo : EIATTR_CUDA_API_VERSION
	.align		4
        /*0000*/ 	.byte	0x04, 0x37
        /*0002*/ 	.short	(.L_166 - .L_165)
.L_165:
        /*0004*/ 	.word	0x00000082


	//----- nvinfo : EIATTR_KPARAM_INFO
	.align		4
.L_166:
        /*0008*/ 	.byte	0x04, 0x17
        /*000a*/ 	.short	(.L_168 - .L_167)
.L_167:
        /*000c*/ 	.word	0x00000000
        /*0010*/ 	.short	0x0005
        /*0012*/ 	.short	0x0040
        /*0014*/ 	.byte	0x00, 0xf0, 0x21, 0x00


	//----- nvinfo : EIATTR_KPARAM_INFO
	.align		4
.L_168:
        /*0018*/ 	.byte	0x04, 0x17
        /*001a*/ 	.short	(.L_170 - .L_169)
.L_169:
        /*001c*/ 	.word	0x00000000
        /*0020*/ 	.short	0x0004
        /*0022*/ 	.short	0x003c
        /*0024*/ 	.byte	0x00, 0xf0, 0x05, 0x00


	//----- nvinfo : EIATTR_KPARAM_INFO
	.align		4
.L_170:
        /*0028*/ 	.byte	0x04, 0x17
        /*002a*/ 	.short	(.L_172 - .L_171)
.L_171:
        /*002c*/ 	.word	0x00000000
        /*0030*/ 	.short	0x0003
        /*0032*/ 	.short	0x0014
        /*0034*/ 	.byte	0x00, 0xf0, 0xa1, 0x00


	//----- nvinfo : EIATTR_KPARAM_INFO
	.align		4
.L_172:
        /*0038*/ 	.byte	0x04, 0x17
        /*003a*/ 	.short	(.L_174 - .L_173)
.L_173:
        /*003c*/ 	.word	0x00000000
        /*0040*/ 	.short	0x0002
        /*0042*/ 	.short	0x0010
        /*0044*/ 	.byte	0x00, 0xf0, 0x11, 0x00


	//----- nvinfo : EIATTR_KPARAM_INFO
	.align		4
.L_174:
        /*0048*/ 	.byte	0x04, 0x17
        /*004a*/ 	.short	(.L_176 - .L_175)
.L_175:
        /*004c*/ 	.word	0x00000000
        /*0050*/ 	.short	0x0001
        /*0052*/ 	.short	0x0008
        /*0054*/ 	.byte	0x00, 0xf5, 0x21, 0x00


	//----- nvinfo : EIATTR_KPARAM_INFO
	.align		4
.L_176:
        /*0058*/ 	.byte	0x04, 0x17
        /*005a*/ 	.short	(.L_178 - .L_177)
.L_177:
        /*005c*/ 	.word	0x00000000
        /*0060*/ 	.short	0x0000
        /*0062*/ 	.short	0x0000
        /*0064*/ 	.byte	0x00, 0xf0, 0x21, 0x00


	//----- nvinfo : EIATTR_SPARSE_MMA_MASK
	.align		4
.L_178:
        /*0068*/ 	.byte	0x03, 0x50
        /*006a*/ 	.short	0x0000


	//----- nvinfo : EIATTR_MAXREG_COUNT
	.align		4
        /*006c*/ 	.byte	0x03, 0x1b
        /*006e*/ 	.short	0x0060


	//----- nvinfo : EIATTR_NUM_BARRIERS
	.align		4
        /*0070*/ 	.byte	0x02, 0x4c
        /*0072*/ 	.byte	0x01
	.zero		1


	//----- nvinfo : EIATTR_MERCURY_ISA_VERSION
	.align		4
        /*0074*/ 	.byte	0x03, 0x5f
        /*0076*/ 	.short	0x0101


	//----- nvinfo : EIATTR_COOP_GROUP_MASK_REGIDS
	.align		4
        /*0078*/ 	.byte	0x04, 0x29
        /*007a*/ 	.short	(.L_180 - .L_179)


	//   ....[0]....
.L_179:
        /*007c*/ 	.word	0xffffffff


	//   ....[1]....
        /*0080*/ 	.word	0xffffffff


	//   ....[2]....
        /*0084*/ 	.word	0xffffffff


	//   ....[3]....
        /*0088*/ 	.word	0xffffffff


	//   ....[4]....
        /*008c*/ 	.word	0xffffffff


	//   ....[5]....
        /*0090*/ 	.word	0xffffffff


	//   ....[6]....
        /*0094*/ 	.word	0xffffffff


	//   ....[7]....
        /*0098*/ 	.word	0xffffffff


	//   ....[8]....
        /*009c*/ 	.word	0xffffffff


	//   ....[9]....
        /*00a0*/ 	.word	0xffffffff


	//   ....[10]....
        /*00a4*/ 	.word	0xffffffff


	//   ....[11]....
        /*00a8*/ 	.word	0xffffffff


	//   ....[12]....
        /*00ac*/ 	.word	0xffffffff


	//   ....[13]....
        /*00b0*/ 	.word	0xffffffff


	//   ....[14]....
        /*00b4*/ 	.word	0xffffffff


	//   ....[15]....
        /*00b8*/ 	.word	0xffffffff


	//   ....[16]....
        /*00bc*/ 	.word	0xffffffff


	//   ....[17]....
        /*00c0*/ 	.word	0xffffffff


	//   ....[18]....
        /*00c4*/ 	.word	0xffffffff


	//   ....[19]....
        /*00c8*/ 	.word	0xffffffff


	//   ....[20]....
        /*00cc*/ 	.word	0xffffffff


	//   ....[21]....
        /*00d0*/ 	.word	0xffffffff


	//   ....[22]....
        /*00d4*/ 	.word	0xffffffff


	//   ....[23]....
        /*00d8*/ 	.word	0xffffffff


	//   ....[24]....
        /*00dc*/ 	.word	0xffffffff


	//   ....[25]....
        /*00e0*/ 	.word	0xffffffff


	//   ....[26]....
        /*00e4*/ 	.word	0xffffffff


	//   ....[27]....
        /*00e8*/ 	.word	0xffffffff


	//   ....[28]....
        /*00ec*/ 	.word	0xffffffff


	//   ....[29]....
        /*00f0*/ 	.word	0xffffffff


	//----- nvinfo : EIATTR_COOP_GROUP_INSTR_OFFSETS
	.align		4
.L_180:
        /*00f4*/ 	.byte	0x04, 0x28
        /*00f6*/ 	.short	(.L_182 - .L_181)


	//   ....[0]....
.L_181:
        /*00f8*/ 	.word	0x00000ea0


	//   ....[1]....
        /*00fc*/ 	.word	0x00000eb0


	//   ....[2]....
        /*0100*/ 	.word	0x00000f20


	//   ....[3]....
        /*0104*/ 	.word	0x00000f40


	//   ....[4]....
        /*0108*/ 	.word	0x00000fb0


	//   ....[5]....
        /*010c*/ 	.word	0x00000fc0


	//   ....[6]....
        /*0110*/ 	.word	0x00001010


	//   ....[7]....
        /*0114*/ 	.word	0x00001030


	//   ....[8]....
        /*0118*/ 	.word	0x000010a0


	//   ....[9]....
        /*011c*/ 	.word	0x000010b0


	//   ....[10]....
        /*0120*/ 	.word	0x000013b0


	//   ....[11]....
        /*0124*/ 	.word	0x000013c0


	//   ....[12]....
        /*0128*/ 	.word	0x00001430


	//   ....[13]....
        /*012c*/ 	.word	0x00001450


	//   ....[14]....
        /*0130*/ 	.word	0x000014a0


	//   ....[15]....
        /*0134*/ 	.word	0x000014c0


	//   ....[16]....
        /*0138*/ 	.word	0x00001520


	//   ....[17]....
        /*013c*/ 	.word	0x00001540


	//   ....[18]....
        /*0140*/ 	.word	0x000015c0


	//   ....[19]....
        /*0144*/ 	.word	0x000015f0


	//   ....[20]....
        /*0148*/ 	.word	0x00002fa0


	//   ....[21]....
        /*014c*/ 	.word	0x00002fb0


	//   ....[22]....
        /*0150*/ 	.word	0x00003020


	//   ....[23]....
        /*0154*/ 	.word	0x00003040


	//   ....[24]....
        /*0158*/ 	.word	0x000030b0


	//   ....[25]....
        /*015c*/ 	.word	0x000030c0


	//   ....[26]....
        /*0160*/ 	.word	0x00003110


	//   ....[27]....
        /*0164*/ 	.word	0x00003130


	//   ....[28]....
        /*0168*/ 	.word	0x000031a0


	//   ....[29]....
        /*016c*/ 	.word	0x000031b0


	//----- nvinfo : EIATTR_VRC_CTA_INIT_COUNT
	.align		4
.L_182:
        /*0170*/ 	.byte	0x02, 0x4a
	.zero		1
	.zero		1


	//----- nvinfo : EIATTR_EXIT_INSTR_OFFSETS
	.align		4
        /*0174*/ 	.byte	0x04, 0x1c
        /*0176*/ 	.short	(.L_184 - .L_183)


	//   ....[0]....
.L_183:
        /*0178*/ 	.word	0x00003440


	//   ....[1]....
        /*017c*/ 	.word	0x000034a0


	//----- nvinfo : EIATTR_MAX_THREADS
	.align		4
.L_184:
        /*0180*/ 	.byte	0x04, 0x05
        /*0182*/ 	.short	(.L_186 - .L_185)
.L_185:
        /*0184*/ 	.word	0x00000280
        /*0188*/ 	.word	0x00000001
        /*018c*/ 	.word	0x00000001


	//----- nvinfo : EIATTR_CRS_STACK_SIZE
	.align		4
.L_186:
        /*0190*/ 	.byte	0x04, 0x1e
        /*0192*/ 	.short	(.L_188 - .L_187)
.L_187:
        /*0194*/ 	.word	0x00000000


	//----- nvinfo : EIATTR_CBANK_PARAM_SIZE
	.align		4
.L_188:
        /*0198*/ 	.byte	0x03, 0x19
        /*019a*/ 	.short	0x0048


	//----- nvinfo : EIATTR_PARAM_CBANK
	.align		4
        /*019c*/ 	.byte	0x04, 0x0a
        /*019e*/ 	.short	(.L_190 - .L_189)
	.align		4
.L_189:
        /*01a0*/ 	.word	index@(.nv.constant0._ZN3cub18CUB_300001_SM_10006detail6reduce18DeviceReduceKernelINS2_10policy_hubIdjN4cuda3std3__44plusIdEEE10Policy1000EN6thrust24THRUST_300001_SM_1000_NS6detail15normal_iteratorINSD_10device_ptrIdEEEEjS9_d21square_diff_from_meanEEvT0_PT3_T1_NS0_13GridEvenShareISN_EET2_T4_)
        /*01a4*/ 	.short	0x0380
        /*01a6*/ 	.short	0x0048


	//----- nvinfo : EIATTR_SW_WAR
	.align		4
.L_190:
        /*01a8*/ 	.byte	0x04, 0x36
        /*01aa*/ 	.short	(.L_192 - .L_191)
.L_191:
        /*01ac*/ 	.word	0x00000008
.L_192:


//--------------------- .nv.info._ZN3cub18CUB_300001_SM_10006detail6reduce28DeviceReduceSingleTileKernelINS2_10policy_hubIdjN4cuda3std3__44plusIdEEE10Policy1000EN6thrust24THRUST_300001_SM_1000_NS6detail15normal_iteratorINSD_10device_ptrIdEEEEPdjS9_dd21square_diff_from_meanEEvT0_T1_T2_T3_T4_T6_ --------------------------
	.section	.nv.info._ZN3cub18CUB_300001_SM_10006detail6reduce28DeviceReduceSingleTileKernelINS2_10policy_hubIdjN4cuda3std3__44plusIdEEE10Policy1000EN6thrust24THRUST_300001_SM_1000_NS6detail15normal_iteratorINSD_10device_ptrIdEEEEPdjS9_dd21square_diff_from_meanEEvT0_T1_T2_T3_T4_T6_,"",@"SHT_CUDA_INFO"
	.sectionflags	@""
	.align	4


	//----- nvinfo : EIATTR_CUDA_API_VERSION
	.align		4
        /*0000*/ 	.byte	0x04, 0x37
        /*0002*/ 	.short	(.L_194 - .L_193)
.L_193:
        /*0004*/ 	.word	0x00000082


	//----- nvinfo : EIATTR_KPARAM_INFO
	.align		4
.L_194:
        /*0008*/ 	.byte	0x04, 0x17
        /*000a*/ 	.short	(.L_196 - .L_195)
.L_195:
        /*000c*/ 	.word	0x00000000
        /*0010*/ 	.short	0x0005
        /*0012*/ 	.short	0x0020
        /*0014*/ 	.byte	0x00, 0xf0, 0x21, 0x00


	//----- nvinfo : EIATTR_KPARAM_INFO
	.align		4
.L_196:
        /*0018*/ 	.byte	0x04, 0x17
        /*001a*/ 	.short	(.L_198 - .L_197)
.L_197:
        /*001c*/ 	.word	0x00000000
        /*0020*/ 	.short	0x0004
        /*0022*/ 	.short	0x0018
        /*0024*/ 	.byte	0x00, 0xf0, 0x21, 0x00


	//----- nvinfo : EIATTR_KPARAM_INFO
	.align		4
.L_198:
        /*0028*/ 	.byte	0x04, 0x17
        /*002a*/ 	.short	(.L_200 - .L_199)
.L_199:
        /*002c*/ 	.word	0x00000000
        /*0030*/ 	.short	0x0003
        /*0032*/ 	.short	0x0014
        /*0034*/ 	.byte	0x00, 0xf0, 0x05, 0x00


	//----- nvinfo : EIATTR_KPARAM_INFO
	.align		4
.L_200:
        /*0038*/ 	.byte	0x04, 0x17
        /*003a*/ 	.short	(.L_202 - .L_201)
.L_201:
        /*003c*/ 	.word	0x00000000
        /*0040*/ 	.short	0x0002
        /*0042*/ 	.short	0x0010
        /*0044*/ 	.byte	0x00, 0xf0, 0x11, 0x00


	//----- nvinfo : EIATTR_KPARAM_INFO
	.align		4
.L_202:
        /*0048*/ 	.byte	0x04, 0x17
        /*004a*/ 	.short	(.L_204 - .L_203)
.L_203:
        /*004c*/ 	.word	0x00000000
        /*0050*/ 	.short	0x0001
        /*0052*/ 	.short	0x0008
        /*0054*/ 	.byte	0x00, 0xf5, 0x21, 0x00


	//----- nvinfo : EIATTR_KPARAM_INFO
	.align		4
.L_204:
        /*0058*/ 	.byte	0x04, 0x17
        /*005a*/ 	.short	(.L_206 - .L_205)
.L_205:
        /*005c*/ 	.word	0x00000000
        /*0060*/ 	.short	0x0000
        /*0062*/ 	.short	0x0000
        /*0064*/ 	.byte	0x00, 0xf0, 0x21, 0x00


	//----- nvinfo : EIATTR_SPARSE_MMA_MASK
	.align		4
.L_206:
        /*0068*/ 	.byte	0x03, 0x50
        /*006a*/ 	.short	0x0000


	//----- nvinfo : EIATTR_MAXREG_COUNT
	.align		4
        /*006c*/ 	.byte	0x03, 0x1b
        /*006e*/ 	.short	0x0060


	//----- nvinfo : EIATTR_NUM_BARRIERS
	.align		4
        /*0070*/ 	.byte	0x02, 0x4c
        /*0072*/ 	.byte	0x01
	.zero		1


	//----- nvinfo : EIATTR_MERCURY_ISA_VERSION
	.align		4
        /*0074*/ 	.byte	0x03, 0x5f
        /*0076*/ 	.short	0x0101


	//----- nvinfo : EIATTR_COOP_GROUP_MASK_REGIDS
	.align		4
        /*0078*/ 	.byte	0x04, 0x29
        /*007a*/ 	.short	(.L_208 - .L_207)


	//   ....[0]....
.L_207:
        /*007c*/ 	.word	0xffffffff


	//   ....[1]....
        /*0080*/ 	.word	0xffffffff


	//   ....[2]....
        /*0084*/ 	.word	0xffffffff


	//   ....[3]....
        /*0088*/ 	.word	0xffffffff


	//   ....[4]....
        /*008c*/ 	.word	0xffffffff


	//   ....[5]....
        /*0090*/ 	.word	0xffffffff


	//   ....[6]....
        /*0094*/ 	.word	0xffffffff


	//   ....[7]....
        /*0098*/ 	.word	0xffffffff


	//   ....[8]....
        /*009c*/ 	.word	0xffffffff


	//   ....[9]....
        /*00a0*/ 	.word	0xffffffff


	//   ....[10]....
        /*00a4*/ 	.word	0xffffffff


	//   ....[11]....
        /*00a8*/ 	.word	0xffffffff


	//   ....[12]....
        /*00ac*/ 	.word	0xffffffff


	//   ....[13]....
        /*00b0*/ 	.word	0xffffffff


	//   ....[14]....
        /*00b4*/ 	.word	0xffffffff


	//   ....[15]....
        /*00b8*/ 	.word	0xffffffff


	//   ....[16]....
        /*00bc*/ 	.word	0xffffffff


	//   ....[17]....
        /*00c0*/ 	.word	0xffffffff


	//   ....[18]....
        /*00c4*/ 	.word	0xffffffff


	//   ....[19]....
        /*00c8*/ 	.word	0xffffffff


	//   ....[20]....
        /*00cc*/ 	.word	0xffffffff


	//   ....[21]....
        /*00d0*/ 	.word	0xffffffff


	//   ....[22]....
        /*00d4*/ 	.word	0xffffffff


	//   ....[23]....
        /*00d8*/ 	.word	0xffffffff


	//   ....[24]....
        /*00dc*/ 	.word	0xffffffff


	//   ....[25]....
        /*00e0*/ 	.word	0xffffffff


	//   ....[26]....
        /*00e4*/ 	.word	0xffffffff


	//   ....[27]....
        /*00e8*/ 	.word	0xffffffff


	//   ....[28]....
        /*00ec*/ 	.word	0xffffffff


	//   ....[29]....
        /*00f0*/ 	.word	0xffffffff


	//----- nvinfo : EIATTR_COOP_GROUP_INSTR_OFFSETS
	.align		4
.L_208:
        /*00f4*/ 	.byte	0x04, 0x28
        /*00f6*/ 	.short	(.L_210 - .L_209)


	//   ....[0]....
.L_209:
        /*00f8*/ 	.word	0x00000b50


	//   ....[1]....
        /*00fc*/ 	.word	0x00000b60


	//   ....[2]....
        /*0100*/ 	.word	0x00000bd0


	//   ....[3]....
        /*0104*/ 	.word	0x00000c00


	//   ....[4]....
        /*0108*/ 	.word	0x00000c70


	//   ....[5]....
        /*010c*/ 	.word	0x00000c80


	//   ....[6]....
        /*0110*/ 	.word	0x00000cd0


	//   ....[7]....
        /*0114*/ 	.word	0x00000cf0


	//   ....[8]....
        /*0118*/ 	.word	0x00000d50


	//   ....[9]....
        /*011c*/ 	.word	0x00000d60


	//   ....[10]....
        /*0120*/ 	.word	0x00001060


	//   ....[11]....
        /*0124*/ 	.word	0x00001070


	//   ....[12]....
        /*0128*/ 	.word	0x000010f0


	//   ....[13]....
        /*012c*/ 	.word	0x00001110


	//   ....[14]....
        /*0130*/ 	.word	0x00001160


	//   ....[15]....
        /*0134*/ 	.word	0x00001180


	//   ....[16]....
        /*0138*/ 	.word	0x000011f0


	//   ....[17]....
        /*013c*/ 	.word	0x00001200


	//   ....[18]....
        /*0140*/ 	.word	0x00001250


	//   ....[19]....
        /*0144*/ 	.word	0x00001280


	//   ....[20]....
        /*0148*/ 	.word	0x00002970


	//   ....[21]....
        /*014c*/ 	.word	0x00002980


	//   ....[22]....
        /*0150*/ 	.word	0x000029f0


	//   ....[23]....
        /*0154*/ 	.word	0x00002a00


	//   ....[24]....
        /*0158*/ 	.word	0x00002a60


	//   ....[25]....
        /*015c*/ 	.word	0x00002a70


	//   ....[26]....
        /*0160*/ 	.word	0x00002ac0


	//   ....[27]....
        /*0164*/ 	.word	0x00002af0


	//   ....[28]....
        /*0168*/ 	.word	0x00002b70


	//   ....[29]....
        /*016c*/ 	.word	0x00002b80


	//----- nvinfo : EIATTR_VRC_CTA_INIT_COUNT
	.align		4
.L_210:
        /*0170*/ 	.byte	0x02, 0x4a
	.zero		1
	.zero		1


	//----- nvinfo : EIATTR_EXIT_INSTR_OFFSETS
	.align		4
        /*0174*/ 	.byte	0x04, 0x1c
        /*0176*/ 	.short	(.L_212 - .L_211)


	//   ....[0]....
.L_211:
        /*0178*/ 	.word	0x00000080


	//   ....[1]....
        /*017c*/ 	.word	0x000000c0


	//   ....[2]....
        /*0180*/ 	.word	0x00002e10


	//   ....[3]....
        /*0184*/ 	.word	0x00002e60


	//----- nvinfo : EIATTR_MAX_THREADS
	.align		4
.L_212:
        /*0188*/ 	.byte	0x04, 0x05
        /*018a*/ 	.short	(.L_214 - .L_213)
.L_213:
        /*018c*/ 	.word	0x00000280
        /*0190*/ 	.word	0x00000001
        /*0194*/ 	.word	0x00000001


	//----- nvinfo : EIATTR_CRS_STACK_SIZE
	.align		4
.L_214:
        /*0198*/ 	.byte	0x04, 0x1e
        /*019a*/ 	.short	(.L_216 - .L_215)
.L_215:
        /*019c*/ 	.word	0x00000000


	//----- nvinfo : EIATTR_CBANK_PARAM_SIZE
	.align		4
.L_216:
        /*01a0*/ 	.byte	0x03, 0x19
        /*01a2*/ 	.short	0x0028


	//----- nvinfo : EIATTR_PARAM_CBANK
	.align		4
        /*01a4*/ 	.byte	0x04, 0x0a
        /*01a6*/ 	.short	(.L_218 - .L_217)
	.align		4
.L_217:
        /*01a8*/ 	.word	index@(.nv.constant0._ZN3cub18CUB_300001_SM_10006detail6reduce28DeviceReduceSingleTileKernelINS2_10policy_hubIdjN4cuda3std3__44plusIdEEE10Policy1000EN6thrust24THRUST_300001_SM_1000_NS6detail15normal_iteratorINSD_10device_ptrIdEEEEPdjS9_dd21square_diff_from_meanEEvT0_T1_T2_T3_T4_T6_)
        /*01ac*/ 	.short	0x0380
        /*01ae*/ 	.short	0x0028


	//----- nvinfo : EIATTR_SW_WAR
	.align		4
.L_218:
        /*01b0*/ 	.byte	0x04, 0x36
        /*01b2*/ 	.short	(.L_220 - .L_219)
.L_219:
        /*01b4*/ 	.word	0x00000008
.L_220:


//--------------------- .nv.info._ZN3cub18CUB_300001_SM_10006detail6reduce28DeviceReduceSingleTileKernelINS2_10policy_hubIdyN4cuda3std3__44plusIdEEE10Policy1000EPdSC_iS9_ddNS7_10__identityEEEvT0_T1_T2_T3_T4_T6_ --------------------------
	.section	.nv.info._ZN3cub18CUB_300001_SM_10006detail6reduce28DeviceReduceSingleTileKernelINS2_10policy_hubIdyN4cuda3std3__44plusIdEEE10Policy1000EPdSC_iS9_ddNS7_10__identityEEEvT0_T1_T2_T3_T4_T6_,"",@"SHT_CUDA_INFO"
	.sectionflags	@""
	.align	4


	//----- nvinfo : EIATTR_CUDA_API_VERSION
	.align		4
        /*0000*/ 	.byte	0x04, 0x37
        /*0002*/ 	.short	(.L_222 - .L_221)
.L_221:
        /*0004*/ 	.word	0x00000082


	//----- nvinfo : EIATTR_KPARAM_INFO
	.align		4
.L_222:
        /*0008*/ 	.byte	0x04, 0x17
        /*000a*/ 	.short	(.L_224 - .L_223)
.L_223:
        /*000c*/ 	.word	0x00000000
        /*0010*/ 	.short	0x0005
        /*0012*/ 	.short	0x0020
        /*0014*/ 	.byte	0x00, 0xf0, 0x05, 0x00


	//----- nvinfo : EIATTR_KPARAM_INFO
	.align		4
.L_224:
        /*0018*/ 	.byte	0x04, 0x17
        /*001a*/ 	.short	(.L_226 - .L_225)
.L_225:
        /*001c*/ 	.word	0x00000000
        /*0020*/ 	.short	0x0004
        /*0022*/ 	.short	0x0018
        /*0024*/ 	.byte	0x00, 0xf0, 0x21, 0x00


	//----- nvinfo : EIATTR_KPARAM_INFO
	.align		4
.L_226:
        /*0028*/ 	.byte	0x04, 0x17
        /*002a*/ 	.short	(.L_228 - .L_227)
.L_227:
        /*002c*/ 	.word	0x00000000
        /*0030*/ 	.short	0x0003
        /*0032*/ 	.short	0x0014
        /*0034*/ 	.byte	0x00, 0xf0, 0x05, 0x00


	//----- nvinfo : EIATTR_KPARAM_INFO
	.align		4
.L_228:
        /*0038*/ 	.byte	0x04, 0x17
        /*003a*/ 	.short	(.L_230 - .L_229)
.L_229:
        /*003c*/ 	.word	0x00000000
        /*0040*/ 	.short	0x0002
        /*0042*/ 	.short	0x0010
        /*0044*/ 	.byte	0x00, 0xf0, 0x11, 0x00


	//----- nvinfo : EIATTR_KPARAM_INFO
	.align		4
.L_230:
        /*0048*/ 	.byte	0x04, 0x17
        /*004a*/ 	.short	(.L_232 - .L_231)
.L_231:
        /*004c*/ 	.word	0x00000000
        /*0050*/ 	.short	0x0001
        /*0052*/ 	.short	0x0008
        /*0054*/ 	.byte	0x00, 0xf5, 0x21, 0x00


	//----- nvinfo : EIATTR_KPARAM_INFO
	.align		4
.L_232:
        /*0058*/ 	.byte	0x04, 0x17
        /*005a*/ 	.short	(.L_234 - .L_233)
.L_233:
        /*005c*/ 	.word	0x00000000
        /*0060*/ 	.short	0x0000
        /*0062*/ 	.short	0x0000
        /*0064*/ 	.byte	0x00, 0xf5, 0x21, 0x00


	//----- nvinfo : EIATTR_SPARSE_MMA_MASK
	.align		4
.L_234:
        /*0068*/ 	.byte	0x03, 0x50
        /*006a*/ 	.short	0x0000


	//----- nvinfo : EIATTR_MAXREG_COUNT
	.align		4
        /*006c*/ 	.byte	0x03, 0x1b
        /*006e*/ 	.short	0x0080


	//----- nvinfo : EIATTR_NUM_BARRIERS
	.align		4
        /*0070*/ 	.byte	0x02, 0x4c
        /*0072*/ 	.byte	0x01
	.zero		1


	//----- nvinfo : EIATTR_MERCURY_ISA_VERSION
	.align		4
        /*0074*/ 	.byte	0x03, 0x5f
        /*0076*/ 	.short	0x0101


	//----- nvinfo : EIATTR_COOP_GROUP_MASK_REGIDS
	.align		4
        /*0078*/ 	.byte	0x04, 0x29
        /*007a*/ 	.short	(.L_236 - .L_235)


	//   ....[0]....
.L_235:
        /*007c*/ 	.word	0xffffffff


	//   ....[1]....
        /*0080*/ 	.word	0xffffffff


	//   ....[2]....
        /*0084*/ 	.word	0xffffffff


	//   ....[3]....
        /*0088*/ 	.word	0xffffffff


	//   ....[4]....
        /*008c*/ 	.word	0xffffffff


	//   ....[5]....
        /*0090*/ 	.word	0xffffffff


	//   ....[6]....
        /*0094*/ 	.word	0xffffffff


	//   ....[7]....
        /*0098*/ 	.word	0xffffffff


	//   ....[8]....
        /*009c*/ 	.word	0xffffffff


	//   ....[9]....
        /*00a0*/ 	.word	0xffffffff


	//   ....[10]....
        /*00a4*/ 	.word	0xffffffff


	//   ....[11]....
        /*00a8*/ 	.word	0xffffffff


	//   ....[12]....
        /*00ac*/ 	.word	0xffffffff


	//   ....[13]....
        /*00b0*/ 	.word	0xffffffff


	//   ....[14]....
        /*00b4*/ 	.word	0xffffffff


	//   ....[15]....
        /*00b8*/ 	.word	0xffffffff


	//   ....[16]....
        /*00bc*/ 	.word	0xffffffff


	//   ....[17]....
        /*00c0*/ 	.word	0xffffffff


	//   ....[18]....
        /*00c4*/ 	.word	0xffffffff


	//   ....[19]....
        /*00c8*/ 	.word	0xffffffff


	//   ....[20]....
        /*00cc*/ 	.word	0xffffffff


	//   ....[21]....
        /*00d0*/ 	.word	0xffffffff


	//   ....[22]....
        /*00d4*/ 	.word	0xffffffff


	//   ....[23]....
        /*00d8*/ 	.word	0xffffffff


	//   ....[24]....
        /*00dc*/ 	.word	0xffffffff


	//   ....[25]....
        /*00e0*/ 	.word	0xffffffff


	//   ....[26]....
        /*00e4*/ 	.word	0xffffffff


	//   ....[27]....
        /*00e8*/ 	.word	0xffffffff


	//   ....[28]....
        /*00ec*/ 	.word	0xffffffff


	//   ....[29]....
        /*00f0*/ 	.word	0xffffffff


	//----- nvinfo : EIATTR_COOP_GROUP_INSTR_OFFSETS
	.align		4
.L_236:
        /*00f4*/ 	.byte	0x04, 0x28
        /*00f6*/ 	.short	(.L_238 - .L_237)


	//   ....[0]....
.L_237:
        /*00f8*/ 	.word	0x00000960


	//   ....[1]....
        /*00fc*/ 	.word	0x00000970


	//   ....[2]....
        /*0100*/ 	.word	0x000009e0


	//   ....[3]....
        /*0104*/ 	.word	0x00000a10


	//   ....[4]....
        /*0108*/ 	.word	0x00000a70


	//   ....[5]....
        /*010c*/ 	.word	0x00000a80


	//   ....[6]....
        /*0110*/ 	.word	0x00000ae0


	//   ....[7]....
        /*0114*/ 	.word	0x00000af0


	//   ....[8]....
        /*0118*/ 	.word	0x00000b40


	//   ....[9]....
        /*011c*/ 	.word	0x00000b60


	//   ....[10]....
        /*0120*/ 	.word	0x00000e10


	//   ....[11]....
        /*0124*/ 	.word	0x00000e20


	//   ....[12]....
        /*0128*/ 	.word	0x00000eb0


	//   ....[13]....
        /*012c*/ 	.word	0x00000ed0


	//   ....[14]....
        /*0130*/ 	.word	0x00000f20


	//   ....[15]....
        /*0134*/ 	.word	0x00000f40


	//   ....[16]....
        /*0138*/ 	.word	0x00000f90


	//   ....[17]....
        /*013c*/ 	.word	0x00000fb0


	//   ....[18]....
        /*0140*/ 	.word	0x00001000


	//   ....[19]....
        /*0144*/ 	.word	0x00001030


	//   ....[20]....
        /*0148*/ 	.word	0x000020b0


	//   ....[21]....
        /*014c*/ 	.word	0x000020c0


	//   ....[22]....
        /*0150*/ 	.word	0x00002130


	//   ....[23]....
        /*0154*/ 	.word	0x00002140


	//   ....[24]....
        /*0158*/ 	.word	0x000021a0


	//   ....[25]....
        /*015c*/ 	.word	0x000021b0


	//   ....[26]....
        /*0160*/ 	.word	0x00002200


	//   ....[27]....
        /*0164*/ 	.word	0x00002220


	//   ....[28]....
        /*0168*/ 	.word	0x00002280


	//   ....[29]....
        /*016c*/ 	.word	0x000022b0


	//----- nvinfo : EIATTR_VRC_CTA_INIT_COUNT
	.align		4
.L_238:
        /*0170*/ 	.byte	0x02, 0x4a
	.zero		1
	.zero		1


	//----- nvinfo : EIATTR_EXIT_INSTR_OFFSETS
	.align		4
        /*0174*/ 	.byte	0x04, 0x1c
        /*0176*/ 	.short	(.L_240 - .L_239)


	//   ....[0]....
.L_239:
        /*0178*/ 	.word	0x00000080


	//   ....[1]....
        /*017c*/ 	.word	0x000000c0


	//   ....[2]....
        /*0180*/ 	.word	0x00002510


	//   ....[3]....
        /*0184*/ 	.word	0x00002560


	//----- nvinfo : EIATTR_MAX_THREADS
	.align		4
.L_240:
        /*0188*/ 	.byte	0x04, 0x05
        /*018a*/ 	.short	(.L_242 - .L_241)
.L_241:
        /*018c*/ 	.word	0x00000200
        /*0190*/ 	.word	0x00000001
        /*0194*/ 	.word	0x00000001


	//----- nvinfo : EIATTR_CRS_STACK_SIZE
	.align		4
.L_242:
        /*0198*/ 	.byte	0x04, 0x1e
        /*019a*/ 	.short	(.L_244 - .L_243)
.L_243:
        /*019c*/ 	.word	0x00000000


	//----- nvinfo : EIATTR_CBANK_PARAM_SIZE
	.align		4
.L_244:
        /*01a0*/ 	.byte	0x03, 0x19
        /*01a2*/ 	.short	0x0021


	//----- nvinfo : EIATTR_PARAM_CBANK
	.align		4
        /*01a4*/ 	.byte	0x04, 0x0a
        /*01a6*/ 	.short	(.L_246 - .L_245)
	.align		4
.L_245:
        /*01a8*/ 	.word	index@(.nv.constant0._ZN3cub18CUB_300001_SM_10006detail6reduce28DeviceReduceSingleTileKernelINS2_10policy_hubIdyN4cuda3std3__44plusIdEEE10Policy1000EPdSC_iS9_ddNS7_10__identityEEEvT0_T1_T2_T3_T4_T6_)
        /*01ac*/ 	.short	0x0380
        /*01ae*/ 	.short	0x0021


	//----- nvinfo : EIATTR_SW_WAR
	.align		4
.L_246:
        /*01b0*/ 	.byte	0x04, 0x36
        /*01b2*/ 	.short	(.L_248 - .L_247)
.L_247:
        /*01b4*/ 	.word	0x00000008
.L_248:


//--------------------- .nv.info._ZN3cub18CUB_300001_SM_10006detail6reduce18DeviceReduceKernelINS2_10policy_hubIdyN4cuda3std3__44plusIdEEE10Policy1000EN6thrust24THRUST_300001_SM_1000_NS6detail15normal_iteratorINSD_10device_ptrIdEEEEyS9_dNS7_10__identityEEEvT0_PT3_T1_NS0_13GridEvenShareISN_EET2_T4_ --------------------------
	.section	.nv.info._ZN3cub18CUB_300001_SM_10006detail6reduce18DeviceReduceKernelINS2_10policy_hubIdyN4cuda3std3__44plusIdEEE10Policy1000EN6thrust24THRUST_300001_SM_1000_NS6detail15normal_iteratorINSD_10device_ptrIdEEEEyS9_dNS7_10__identityEEEvT0_PT3_T1_NS0_13GridEvenShareISN_EET2_T4_,"",@"SHT_CUDA_INFO"
	.sectionflags	@""
	.align	4


	//----- nvinfo : EIATTR_CUDA_API_VERSION
	.align		4
        /*0000*/ 	.byte	0x04, 0x37
        /*0002*/ 	.short	(.L_250 - .L_249)
.L_249:
        /*0004*/ 	.word	0x00000082


	//----- nvinfo : EIATTR_KPARAM_INFO
	.align		4
.L_250:
        /*0008*/ 	.byte	0x04, 0x17
        /*000a*/ 	.short	(.L_252 - .L_251)
.L_251:
        /*000c*/ 	.word	0x00000000
        /*0010*/ 	.short	0x0005
        /*0012*/ 	.short	0x0061
        /*0014*/ 	.byte	0x00, 0xf0, 0x05, 0x00


	//----- nvinfo : EIATTR_KPARAM_INFO
	.align		4
.L_252:
        /*0018*/ 	.byte	0x04, 0x17
        /*001a*/ 	.short	(.L_254 - .L_253)
.L_253:
        /*001c*/ 	.word	0x00000000
        /*0020*/ 	.short	0x0004
        /*0022*/ 	.short	0x0060
        /*0024*/ 	.byte	0x00, 0xf0, 0x05, 0x00


	//----- nvinfo : EIATTR_KPARAM_INFO
	.align		4
.L_254:
        /*0028*/ 	.byte	0x04, 0x17
        /*002a*/ 	.short	(.L_256 - .L_255)
.L_255:
        /*002c*/ 	.word	0x00000000
        /*0030*/ 	.short	0x0003
        /*0032*/ 	.short	0x0018
        /*0034*/ 	.byte	0x00, 0xf0, 0x21, 0x01


	//----- nvinfo : EIATTR_KPARAM_INFO
	.align		4
.L_256:
        /*0038*/ 	.byte	0x04, 0x17
        /*003a*/ 	.short	(.L_258 - .L_257)
.L_257:
        /*003c*/ 	.word	0x00000000
        /*0040*/ 	.short	0x0002
        /*0042*/ 	.short	0x0010
        /*0044*/ 	.byte	0x00, 0xf0, 0x21, 0x00


	//----- nvinfo : EIATTR_KPARAM_INFO
	.align		4
.L_258:
        /*0048*/ 	.byte	0x04, 0x17
        /*004a*/ 	.short	(.L_260 - .L_259)
.L_259:
        /*004c*/ 	.word	0x00000000
        /*0050*/ 	.short	0x0001
        /*0052*/ 	.short	0x0008
        /*0054*/ 	.byte	0x00, 0xf5, 0x21, 0x00


	//----- nvinfo : EIATTR_KPARAM_INFO
	.align		4
.L_260:
        /*0058*/ 	.byte	0x04, 0x17
        /*005a*/ 	.short	(.L_262 - .L_261)
.L_261:
        /*005c*/ 	.word	0x00000000
        /*0060*/ 	.short	0x0000
        /*0062*/ 	.short	0x0000
        /*0064*/ 	.byte	0x00, 0xf0, 0x21, 0x00


	//----- nvinfo : EIATTR_SPARSE_MMA_MASK
	.align		4
.L_262:
        /*0068*/ 	.byte	0x03, 0x50
        /*006a*/ 	.short	0x0000


	//----- nvinfo : EIATTR_MAXREG_COUNT
	.align		4
        /*006c*/ 	.byte	0x03, 0x1b
        /*006e*/ 	.short	0x0080


	//----- nvinfo : EIATTR_NUM_BARRIERS
	.align		4
        /*0070*/ 	.byte	0x02, 0x4c
        /*0072*/ 	.byte	0x01
	.zero		1


	//----- nvinfo : EIATTR_MERCURY_ISA_VERSION
	.align		4
        /*0074*/ 	.byte	0x03, 0x5f
        /*0076*/ 	.short	0x0101


	//----- nvinfo : EIATTR_COOP_GROUP_MASK_REGIDS
	.align		4
        /*0078*/ 	.byte	0x04, 0x29
        /*007a*/ 	.short	(.L_264 - .L_263)


	//   ....[0]....
.L_263:
        /*007c*/ 	.word	0xffffffff


	//   ....[1]....
        /*0080*/ 	.word	0xffffffff


	//   ....[2]....
        /*0084*/ 	.word	0xffffffff


	//   ....[3]....
        /*0088*/ 	.word	0xffffffff


	//   ....[4]....
        /*008c*/ 	.word	0xffffffff


	//   ....[5]....
        /*0090*/ 	.word	0xffffffff


	//   ....[6]....
        /*0094*/ 	.word	0xffffffff


	//   ....[7]....
        /*0098*/ 	.word	0xffffffff


	//   ....[8]....
        /*009c*/ 	.word	0xffffffff


	//   ....[9]....
        /*00a0*/ 	.word	0xffffffff


	//   ....[10]....
        /*00a4*/ 	.word	0xffffffff


	//   ....[11]....
        /*00a8*/ 	.word	0xffffffff


	//   ....[12]....
        /*00ac*/ 	.word	0xffffffff


	//   ....[13]....
        /*00b0*/ 	.word	0xffffffff


	//   ....[14]....
        /*00b4*/ 	.word	0xffffffff


	//   ....[15]....
        /*00b8*/ 	.word	0xffffffff


	//   ....[16]....
        /*00bc*/ 	.word	0xffffffff


	//   ....[17]....
        /*00c0*/ 	.word	0xffffffff


	//   ....[18]....
        /*00c4*/ 	.word	0xffffffff


	//   ....[19]....
        /*00c8*/ 	.word	0xffffffff


	//   ....[20]....
        /*00cc*/ 	.word	0xffffffff


	//   ....[21]....
        /*00d0*/ 	.word	0xffffffff


	//   ....[22]....
        /*00d4*/ 	.word	0xffffffff


	//   ....[23]....
        /*00d8*/ 	.word	0xffffffff


	//   ....[24]....
        /*00dc*/ 	.word	0xffffffff


	//   ....[25]....
        /*00e0*/ 	.word	0xffffffff


	//   ....[26]....
        /*00e4*/ 	.word	0xffffffff


	//   ....[27]....
        /*00e8*/ 	.word	0xffffffff


	//   ....[28]....
        /*00ec*/ 	.word	0xffffffff


	//   ....[29]....
        /*00f0*/ 	.word	0xffffffff


	//----- nvinfo : EIATTR_COOP_GROUP_INSTR_OFFSETS
	.align		4
.L_264:
        /*00f4*/ 	.byte	0x04, 0x28
        /*00f6*/ 	.short	(.L_266 - .L_265)


	//   ....[0]....
.L_265:
        /*00f8*/ 	.word	0x000009a0


	//   ....[1]....
        /*00fc*/ 	.word	0x000009b0


	//   ....[2]....
        /*0100*/ 	.word	0x00000a20


	//   ....[3]....
        /*0104*/ 	.word	0x00000a40


	//   ....[4]....
        /*0108*/ 	.word	0x00000ab0


	//   ....[5]....
        /*010c*/ 	.word	0x00000ac0


	//   ....[6]....
        /*0110*/ 	.word	0x00000b10


	//   ....[7]....
        /*0114*/ 	.word	0x00000b30


	//   ....[8]....
        /*0118*/ 	.word	0x00000ba0


	//   ....[9]....
        /*011c*/ 	.word	0x00000bb0


	//   ....[10]....
        /*0120*/ 	.word	0x00000e50


	//   ....[11]....
        /*0124*/ 	.word	0x00000e60


	//   ....[12]....
        /*0128*/ 	.word	0x00000ee0


	//   ....[13]....
        /*012c*/ 	.word	0x00000f00


	//   ....[14]....
        /*0130*/ 	.word	0x00000f50


	//   ....[15]....
        /*0134*/ 	.word	0x00000f80


	//   ....[16]....
        /*0138*/ 	.word	0x00000fd0


	//   ....[17]....
        /*013c*/ 	.word	0x00000ff0


	//   ....[18]....
        /*0140*/ 	.word	0x00001060


	//   ....[19]....
        /*0144*/ 	.word	0x00001090


	//   ....[20]....
        /*0148*/ 	.word	0x00002360


	//   ....[21]....
        /*014c*/ 	.word	0x00002370


	//   ....[22]....
        /*0150*/ 	.word	0x000023f0


	//   ....[23]....
        /*0154*/ 	.word	0x00002400


	//   ....[24]....
        /*0158*/ 	.word	0x00002460


	//   ....[25]....
        /*015c*/ 	.word	0x00002470


	//   ....[26]....
        /*0160*/ 	.word	0x000024c0


	//   ....[27]....
        /*0164*/ 	.word	0x000024f0


	//   ....[28]....
        /*0168*/ 	.word	0x00002570


	//   ....[29]....
        /*016c*/ 	.word	0x00002580


	//----- nvinfo : EIATTR_VRC_CTA_INIT_COUNT
	.align		4
.L_266:
        /*0170*/ 	.byte	0x02, 0x4a
	.zero		1
	.zero		1


	//----- nvinfo : EIATTR_EXIT_INSTR_OFFSETS
	.align		4
        /*0174*/ 	.byte	0x04, 0x1c
        /*0176*/ 	.short	(.L_268 - .L_267)


	//   ....[0]....
.L_267:
        /*0178*/ 	.word	0x000027b0


	//   ....[1]....
        /*017c*/ 	.word	0x00002810


	//----- nvinfo : EIATTR_MAX_THREADS
	.align		4
.L_268:
        /*0180*/ 	.byte	0x04, 0x05
        /*0182*/ 	.short	(.L_270 - .L_269)
.L_269:
        /*0184*/ 	.word	0x00000200
        /*0188*/ 	.word	0x00000001
        /*018c*/ 	.word	0x00000001


	//----- nvinfo : EIATTR_CRS_STACK_SIZE
	.align		4
.L_270:
        /*0190*/ 	.byte	0x04, 0x1e
        /*0192*/ 	.short	(.L_272 - .L_271)
.L_271:
        /*0194*/ 	.word	0x00000000


	//----- nvinfo : EIATTR_CBANK_PARAM_SIZE
	.align		4
.L_272:
        /*0198*/ 	.byte	0x03, 0x19
        /*019a*/ 	.short	0x0062


	//----- nvinfo : EIATTR_PARAM_CBANK
	.align		4
        /*019c*/ 	.byte	0x04, 0x0a
        /*019e*/ 	.short	(.L_274 - .L_273)
	.align		4
.L_273:
        /*01a0*/ 	.word	index@(.nv.constant0._ZN3cub18CUB_300001_SM_10006detail6reduce18DeviceReduceKernelINS2_10policy_hubIdyN4cuda3std3__44plusIdEEE10Policy1000EN6thrust24THRUST_300001_SM_1000_NS6detail15normal_iteratorINSD_10device_ptrIdEEEEyS9_dNS7_10__identityEEEvT0_PT3_T1_NS0_13GridEvenShareISN_EET2_T4_)
        /*01a4*/ 	.short	0x0380
        /*01a6*/ 	.short	0x0062


	//----- nvinfo : EIATTR_SW_WAR
	.align		4
.L_274:
        /*01a8*/ 	.byte	0x04, 0x36
        /*01aa*/ 	.short	(.L_276 - .L_275)
.L_275:
        /*01ac*/ 	.word	0x00000008
.L_276:


//--------------------- .nv.info._ZN3cub18CUB_300001_SM_10006detail6reduce28DeviceReduceSingleTileKernelINS2_10policy_hubIdyN4cuda3std3__44plusIdEEE10Policy1000EN6thrust24THRUST_300001_SM_1000_NS6detail15normal_iteratorINSD_10device_ptrIdEEEEPdyS9_ddNS7_10__identityEEEvT0_T1_T2_T3_T4_T6_ --------------------------
	.section	.nv.info._ZN3cub18CUB_300001_SM_10006detail6reduce28DeviceReduceSingleTileKernelINS2_10policy_hubIdyN4cuda3std3__44plusIdEEE10Policy1000EN6thrust24THRUST_300001_SM_1000_NS6detail15normal_iteratorINSD_10device_ptrIdEEEEPdyS9_ddNS7_10__identityEEEvT0_T1_T2_T3_T4_T6_,"",@"SHT_CUDA_INFO"
	.sectionflags	@""
	.align	4


	//----- nvinfo : EIATTR_CUDA_API_VERSION
	.align		4
        /*0000*/ 	.byte	0x04, 0x37
        /*0002*/ 	.short	(.L_278 - .L_277)
.L_277:
        /*0004*/ 	.word	0x00000082


	//----- nvinfo : EIATTR_KPARAM_INFO
	.align		4
.L_278:
        /*0008*/ 	.byte	0x04, 0x17
        /*000a*/ 	.short	(.L_280 - .L_279)
.L_279:
        /*000c*/ 	.word	0x00000000
        /*0010*/ 	.short	0x0005
        /*0012*/ 	.short	0x0028
        /*0014*/ 	.byte	0x00, 0xf0, 0x05, 0x00


	//----- nvinfo : EIATTR_KPARAM_INFO
	.align		4
.L_280:
        /*0018*/ 	.byte	0x04, 0x17
        /*001a*/ 	.short	(.L_282 - .L_281)
.L_281:
        /*001c*/ 	.word	0x00000000
        /*0020*/ 	.short	0x0004
        /*0022*/ 	.short	0x0020
        /*0024*/ 	.byte	0x00, 0xf0, 0x21, 0x00


	//----- nvinfo : EIATTR_KPARAM_INFO
	.align		4
.L_282:
        /*0028*/ 	.byte	0x04, 0x17
        /*002a*/ 	.short	(.L_284 - .L_283)
.L_283:
        /*002c*/ 	.word	0x00000000
        /*0030*/ 	.short	0x0003
        /*0032*/ 	.short	0x0018
        /*0034*/ 	.byte	0x00, 0xf0, 0x05, 0x00


	//----- nvinfo : EIATTR_KPARAM_INFO
	.align		4
.L_284:
        /*0038*/ 	.byte	0x04, 0x17
        /*003a*/ 	.short	(.L_286 - .L_285)
.L_285:
        /*003c*/ 	.word	0x00000000
        /*0040*/ 	.short	0x0002
        /*0042*/ 	.short	0x0010
        /*0044*/ 	.byte	0x00, 0xf0, 0x21, 0x00


	//----- nvinfo : EIATTR_KPARAM_INFO
	.align		4
.L_286:
        /*0048*/ 	.byte	0x04, 0x17
        /*004a*/ 	.short	(.L_288 - .L_287)
.L_287:
        /*004c*/ 	.word	0x00000000
        /*0050*/ 	.short	0x0001
        /*0052*/ 	.short	0x0008
        /*0054*/ 	.byte	0x00, 0xf5, 0x21, 0x00


	//----- nvinfo : EIATTR_KPARAM_INFO
	.align		4
.L_288:
        /*0058*/ 	.byte	0x04, 0x17
        /*005a*/ 	.short	(.L_290 - .L_289)
.L_289:
        /*005c*/ 	.word	0x00000000
        /*0060*/ 	.short	0x0000
        /*0062*/ 	.short	0x0000
        /*0064*/ 	.byte	0x00, 0xf0, 0x21, 0x00


	//----- nvinfo : EIATTR_SPARSE_MMA_MASK
	.align		4
.L_290:
        /*0068*/ 	.byte	0x03, 0x50
        /*006a*/ 	.short	0x0000


	//----- nvinfo : EIATTR_MAXREG_COUNT
	.align		4
        /*006c*/ 	.byte	0x03, 0x1b
        /*006e*/ 	.short	0x0080


	//----- nvinfo : EIATTR_NUM_BARRIERS
	.align		4
        /*0070*/ 	.byte	0x02, 0x4c
        /*0072*/ 	.byte	0x01
	.zero		1


	//----- nvinfo : EIATTR_MERCURY_ISA_VERSION
	.align		4
        /*0074*/ 	.byte	0x03, 0x5f
        /*0076*/ 	.short	0x0101


	//----- nvinfo : EIATTR_COOP_GROUP_MASK_REGIDS
	.align		4
        /*0078*/ 	.byte	0x04, 0x29
        /*007a*/ 	.short	(.L_292 - .L_291)


	//   ....[0]....
.L_291:
        /*007c*/ 	.word	0xffffffff


	//   ....[1]....
        /*0080*/ 	.word	0xffffffff


	//   ....[2]....
        /*0084*/ 	.word	0xffffffff


	//   ....[3]....
        /*0088*/ 	.word	0xffffffff


	//   ....[4]....
        /*008c*/ 	.word	0xffffffff


	//   ....[5]....
        /*0090*/ 	.word	0xffffffff


	//   ....[6]....
        /*0094*/ 	.word	0xffffffff


	//   ....[7]....
        /*0098*/ 	.word	0xffffffff


	//   ....[8]....
        /*009c*/ 	.word	0xffffffff


	//   ....[9]....
        /*00a0*/ 	.word	0xffffffff


	//   ....[10]....
        /*00a4*/ 	.word	0xffffffff


	//   ....[11]....
        /*00a8*/ 	.word	0xffffffff


	//   ....[12]....
        /*00ac*/ 	.word	0xffffffff


	//   ....[13]....
        /*00b0*/ 	.word	0xffffffff


	//   ....[14]....
        /*00b4*/ 	.word	0xffffffff


	//   ....[15]....
        /*00b8*/ 	.word	0xffffffff


	//   ....[16]....
        /*00bc*/ 	.word	0xffffffff


	//   ....[17]....
        /*00c0*/ 	.word	0xffffffff


	//   ....[18]....
        /*00c4*/ 	.word	0xffffffff


	//   ....[19]....
        /*00c8*/ 	.word	0xffffffff


	//   ....[20]....
        /*00cc*/ 	.word	0xffffffff


	//   ....[21]....
        /*00d0*/ 	.word	0xffffffff


	//   ....[22]....
        /*00d4*/ 	.word	0xffffffff


	//   ....[23]....
        /*00d8*/ 	.word	0xffffffff


	//   ....[24]....
        /*00dc*/ 	.word	0xffffffff


	//   ....[25]....
        /*00e0*/ 	.word	0xffffffff


	//   ....[26]....
        /*00e4*/ 	.word	0xffffffff


	//   ....[27]....
        /*00e8*/ 	.word	0xffffffff


	//   ....[28]....
        /*00ec*/ 	.word	0xffffffff


	//   ....[29]....
        /*00f0*/ 	.word	0xffffffff


	//----- nvinfo : EIATTR_COOP_GROUP_INSTR_OFFSETS
	.align		4
.L_292:
        /*00f4*/ 	.byte	0x04, 0x28
        /*00f6*/ 	.short	(.L_294 - .L_293)


	//   ....[0]....
.L_293:
        /*00f8*/ 	.word	0x00000910


	//   ....[1]....
        /*00fc*/ 	.word	0x00000920


	//   ....[2]....
        /*0100*/ 	.word	0x00000990


	//   ....[3]....
        /*0104*/ 	.word	0x000009a0


	//   ....[4]....
        /*0108*/ 	.word	0x00000a00


	//   ....[5]....
        /*010c*/ 	.word	0x00000a10


	//   ....[6]....
        /*0110*/ 	.word	0x00000a60


	//   ....[7]....
        /*0114*/ 	.word	0x00000a80


	//   ....[8]....
        /*0118*/ 	.word	0x00000ae0


	//   ....[9]....
        /*011c*/ 	.word	0x00000b10


	//   ....[10]....
        /*0120*/ 	.word	0x00000dc0


	//   ....[11]....
        /*0124*/ 	.word	0x00000dd0


	//   ....[12]....
        /*0128*/ 	.word	0x00000e60


	//   ....[13]....
        /*012c*/ 	.word	0x00000e70


	//   ....[14]....
        /*0130*/ 	.word	0x00000ed0


	//   ....[15]....
        /*0134*/ 	.word	0x00000ee0


	//   ....[16]....
        /*0138*/ 	.word	0x00000f30


	//   ....[17]....
        /*013c*/ 	.word	0x00000f50


	//   ....[18]....
        /*0140*/ 	.word	0x00000fc0


	//   ....[19]....
        /*0144*/ 	.word	0x00000ff0


	//   ....[20]....
        /*0148*/ 	.word	0x00002180


	//   ....[21]....
        /*014c*/ 	.word	0x00002190


	//   ....[22]....
        /*0150*/ 	.word	0x00002200


	//   ....[23]....
        /*0154*/ 	.word	0x00002210


	//   ....[24]....
        /*0158*/ 	.word	0x00002270


	//   ....[25]....
        /*015c*/ 	.word	0x00002280


	//   ....[26]....
        /*0160*/ 	.word	0x000022d0


	//   ....[27]....
        /*0164*/ 	.word	0x000022f0


	//   ....[28]....
        /*0168*/ 	.word	0x00002350


	//   ....[29]....
        /*016c*/ 	.word	0x00002380


	//----- nvinfo : EIATTR_VRC_CTA_INIT_COUNT
	.align		4
.L_294:
        /*0170*/ 	.byte	0x02, 0x4a
	.zero		1
	.zero		1


	//----- nvinfo : EIATTR_EXIT_INSTR_OFFSETS
	.align		4
        /*0174*/ 	.byte	0x04, 0x1c
        /*0176*/ 	.short	(.L_296 - .L_295)


	//   ....[0]....
.L_295:
        /*0178*/ 	.word	0x000000a0


	//   ....[1]....
        /*017c*/ 	.word	0x000000e0


	//   ....[2]....
        /*0180*/ 	.word	0x000025e0


	//   ....[3]....
        /*0184*/ 	.word	0x00002630


	//----- nvinfo : EIATTR_MAX_THREADS
	.align		4
.L_296:
        /*0188*/ 	.byte	0x04, 0x05
        /*018a*/ 	.short	(.L_298 - .L_297)
.L_297:
        /*018c*/ 	.word	0x00000200
        /*0190*/ 	.word	0x00000001
        /*0194*/ 	.word	0x00000001


	//----- nvinfo : EIATTR_CRS_STACK_SIZE
	.align		4
.L_298:
        /*0198*/ 	.byte	0x04, 0x1e
        /*019a*/ 	.short	(.L_300 - .L_299)
.L_299:
        /*019c*/ 	.word	0x00000000


	//----- nvinfo : EIATTR_CBANK_PARAM_SIZE
	.align		4
.L_300:
        /*01a0*/ 	.byte	0x03, 0x19
        /*01a2*/ 	.short	0x0029


	//----- nvinfo : EIATTR_PARAM_CBANK
	.align		4
        /*01a4*/ 	.byte	0x04, 0x0a
        /*01a6*/ 	.short	(.L_302 - .L_301)
	.align		4
.L_301:
        /*01a8*/ 	.word	index@(.nv.constant0._ZN3cub18CUB_300001_SM_10006detail6reduce28DeviceReduceSingleTileKernelINS2_10policy_hubIdyN4cuda3std3__44plusIdEEE10Policy1000EN6thrust24THRUST_300001_SM_1000_NS6detail15normal_iteratorINSD_10device_ptrIdEEEEPdyS9_ddNS7_10__identityEEEvT0_T1_T2_T3_T4_T6_)
        /*01ac*/ 	.short	0x0380
        /*01ae*/ 	.short	0x0029


	//----- nvinfo : EIATTR_SW_WAR
	.align		4
.L_302:
        /*01b0*/ 	.byte	0x04, 0x36
        /*01b2*/ 	.short	(.L_304 - .L_303)
.L_303:
        /*01b4*/ 	.word	0x00000008
.L_304:


//--------------------- .nv.info._ZN3cub18CUB_300001_SM_10006detail6reduce28DeviceReduceSingleTileKernelINS2_10policy_hubIdjN4cuda3std3__44plusIdEEE10Policy1000EPdSC_iS9_ddNS7_10__identityEEEvT0_T1_T2_T3_T4_T6_ --------------------------
	.section	.nv.info._ZN3cub18CUB_300001_SM_10006detail6reduce28DeviceReduceSingleTileKernelINS2_10policy_hubIdjN4cuda3std3__44plusIdEEE10Policy1000EPdSC_iS9_ddNS7_10__identityEEEvT0_T1_T2_T3_T4_T6_,"",@"SHT_CUDA_INFO"
	.sectionflags	@""
	.align	4


	//----- nvinfo : EIATTR_CUDA_API_VERSION
	.align		4
        /*0000*/ 	.byte	0x04, 0x37
        /*0002*/ 	.short	(.L_306 - .L_305)
.L_305:
        /*0004*/ 	.word	0x00000082


	//----- nvinfo : EIATTR_KPARAM_INFO
	.align		4
.L_306:
        /*0008*/ 	.byte	0x04, 0x17
        /*000a*/ 	.short	(.L_308 - .L_307)
.L_307:
        /*000c*/ 	.word	0x00000000
        /*0010*/ 	.short	0x0005
        /*0012*/ 	.short	0x0020
        /*0014*/ 	.byte	0x00, 0xf0, 0x05, 0x00


	//----- nvinfo : EIATTR_KPARAM_INFO
	.align		4
.L_308:
        /*0018*/ 	.byte	0x04, 0x17
        /*001a*/ 	.short	(.L_310 - .L_309)
.L_309:
        /*001c*/ 	.word	0x00000000
        /*0020*/ 	.short	0x0004
        /*0022*/ 	.short	0x0018
        /*0024*/ 	.byte	0x00, 0xf0, 0x21, 0x00


	//----- nvinfo : EIATTR_KPARAM_INFO
	.align		4
.L_310:
        /*0028*/ 	.byte	0x04, 0x17
        /*002a*/ 	.short	(.L_312 - .L_311)
.L_311:
        /*002c*/ 	.word	0x00000000
        /*0030*/ 	.short	0x0003
        /*0032*/ 	.short	0x0014
        /*0034*/ 	.byte	0x00, 0xf0, 0x05, 0x00


	//----- nvinfo : EIATTR_KPARAM_INFO
	.align		4
.L_312:
        /*0038*/ 	.byte	0x04, 0x17
        /*003a*/ 	.short	(.L_314 - .L_313)
.L_313:
        /*003c*/ 	.word	0x00000000
        /*0040*/ 	.short	0x0002
        /*0042*/ 	.short	0x0010
        /*0044*/ 	.byte	0x00, 0xf0, 0x11, 0x00


	//----- nvinfo : EIATTR_KPARAM_INFO
	.align		4
.L_314:
        /*0048*/ 	.byte	0x04, 0x17
        /*004a*/ 	.short	(.L_316 - .L_315)
.L_315:
        /*004c*/ 	.word	0x00000000
        /*0050*/ 	.short	0x0001
        /*0052*/ 	.short	0x0008
        /*0054*/ 	.byte	0x00, 0xf5, 0x21, 0x00


	//----- nvinfo : EIATTR_KPARAM_INFO
	.align		4
.L_316:
        /*0058*/ 	.byte	0x04, 0x17
        /*005a*/ 	.short	(.L_318 - .L_317)
.L_317:
        /*005c*/ 	.word	0x00000000
        /*0060*/ 	.short	0x0000
        /*0062*/ 	.short	0x0000
        /*0064*/ 	.byte	0x00, 0xf5, 0x21, 0x00


	//----- nvinfo : EIATTR_SPARSE_MMA_MASK
	.align		4
.L_318:
        /*0068*/ 	.byte	0x03, 0x50
        /*006a*/ 	.short	0x0000


	//----- nvinfo : EIATTR_MAXREG_COUNT
	.align		4
        /*006c*/ 	.byte	0x03, 0x1b
        /*006e*/ 	.short	0x0060


	//----- nvinfo : EIATTR_NUM_BARRIERS
	.align		4
        /*0070*/ 	.byte	0x02, 0x4c
        /*0072*/ 	.byte	0x01
	.zero		1


	//----- nvinfo : EIATTR_MERCURY_ISA_VERSION
	.align		4
        /*0074*/ 	.byte	0x03, 0x5f
        /*0076*/ 	.short	0x0101


	//----- nvinfo : EIATTR_COOP_GROUP_MASK_REGIDS
	.align		4
        /*0078*/ 	.byte	0x04, 0x29
        /*007a*/ 	.short	(.L_320 - .L_319)


	//   ....[0]....
.L_319:
        /*007c*/ 	.word	0xffffffff


	//   ....[1]....
        /*0080*/ 	.word	0xffffffff


	//   ....[2]....
        /*0084*/ 	.word	0xffffffff


	//   ....[3]....
        /*0088*/ 	.word	0xffffffff


	//   ....[4]....
        /*008c*/ 	.word	0xffffffff


	//   ....[5]....
        /*0090*/ 	.word	0xffffffff


	//   ....[6]....
        /*0094*/ 	.word	0xffffffff


	//   ....[7]....
        /*0098*/ 	.word	0xffffffff


	//   ....[8]....
        /*009c*/ 	.word	0xffffffff


	//   ....[9]....
        /*00a0*/ 	.word	0xffffffff


	//   ....[10]....
        /*00a4*/ 	.word	0xffffffff


	//   ....[11]....
        /*00a8*/ 	.word	0xffffffff


	//   ....[12]....
        /*00ac*/ 	.word	0xffffffff


	//   ....[13]....
        /*00b0*/ 	.word	0xffffffff


	//   ....[14]....
        /*00b4*/ 	.word	0xffffffff


	//   ....[15]....
        /*00b8*/ 	.word	0xffffffff


	//   ....[16]....
        /*00bc*/ 	.word	0xffffffff


	//   ....[17]....
        /*00c0*/ 	.word	0xffffffff


	//   ....[18]....
        /*00c4*/ 	.word	0xffffffff


	//   ....[19]....
        /*00c8*/ 	.word	0xffffffff


	//   ....[20]....
        /*00cc*/ 	.word	0xffffffff


	//   ....[21]....
        /*00d0*/ 	.word	0xffffffff


	//   ....[22]....
        /*00d4*/ 	.word	0xffffffff


	//   ....[23]....
        /*00d8*/ 	.word	0xffffffff


	//   ....[24]....
        /*00dc*/ 	.word	0xffffffff


	//   ....[25]....
        /*00e0*/ 	.word	0xffffffff


	//   ....[26]....
        /*00e4*/ 	.word	0xffffffff


	//   ....[27]....
        /*00e8*/ 	.word	0xffffffff


	//   ....[28]....
        /*00ec*/ 	.word	0xffffffff


	//   ....[29]....
        /*00f0*/ 	.word	0xffffffff


	//----- nvinfo : EIATTR_COOP_GROUP_INSTR_OFFSETS
	.align		4
.L_320:
        /*00f4*/ 	.byte	0x04, 0x28
        /*00f6*/ 	.short	(.L_322 - .L_321)


	//   ....[0]....
.L_321:
        /*00f8*/ 	.word	0x00000980


	//   ....[1]....
        /*00fc*/ 	.word	0x00000990


	//   ....[2]....
        /*0100*/ 	.word	0x00000a00


	//   ....[3]....
        /*0104*/ 	.word	0x00000a30


	//   ....[4]....
        /*0108*/ 	.word	0x00000aa0


	//   ....[5]....
        /*010c*/ 	.word	0x00000ab0


	//   ....[6]....
        /*0110*/ 	.word	0x00000b00


	//   ....[7]....
        /*0114*/ 	.word	0x00000b10


	//   ....[8]....
        /*0118*/ 	.word	0x00000b60


	//   ....[9]....
        /*011c*/ 	.word	0x00000b80


	//   ....[10]....
        /*0120*/ 	.word	0x00000e90


	//   ....[11]....
        /*0124*/ 	.word	0x00000ea0


	//   ....[12]....
        /*0128*/ 	.word	0x00000f30


	//   ....[13]....
        /*012c*/ 	.word	0x00000f50


	//   ....[14]....
        /*0130*/ 	.word	0x00000fa0


	//   ....[15]....
        /*0134*/ 	.word	0x00000fc0


	//   ....[16]....
        /*0138*/ 	.word	0x00001010


	//   ....[17]....
        /*013c*/ 	.word	0x00001040


	//   ....[18]....
        /*0140*/ 	.word	0x000010a0


	//   ....[19]....
        /*0144*/ 	.word	0x000010d0


	//   ....[20]....
        /*0148*/ 	.word	0x000022b0


	//   ....[21]....
        /*014c*/ 	.word	0x000022c0


	//   ....[22]....
        /*0150*/ 	.word	0x00002330


	//   ....[23]....
        /*0154*/ 	.word	0x00002340


	//   ....[24]....
        /*0158*/ 	.word	0x000023a0


	//   ....[25]....
        /*015c*/ 	.word	0x000023d0


	//   ....[26]....
        /*0160*/ 	.word	0x00002450


	//   ....[27]....
        /*0164*/ 	.word	0x00002460


	//   ....[28]....
        /*0168*/ 	.word	0x000024b0


	//   ....[29]....
        /*016c*/ 	.word	0x000024c0


	//----- nvinfo : EIATTR_VRC_CTA_INIT_COUNT
	.align		4
.L_322:
        /*0170*/ 	.byte	0x02, 0x4a
	.zero		1
	.zero		1


	//----- nvinfo : EIATTR_EXIT_INSTR_OFFSETS
	.align		4
        /*0174*/ 	.byte	0x04, 0x1c
        /*0176*/ 	.short	(.L_324 - .L_323)


	//   ....[0]....
.L_323:
        /*0178*/ 	.word	0x00000080


	//   ....[1]....
        /*017c*/ 	.word	0x000000c0


	//   ....[2]....
        /*0180*/ 	.word	0x00002750


	//   ....[3]....
        /*0184*/ 	.word	0x000027a0


	//----- nvinfo : EIATTR_MAX_THREADS
	.align		4
.L_324:
        /*0188*/ 	.byte	0x04, 0x05
        /*018a*/ 	.short	(.L_326 - .L_325)
.L_325:
        /*018c*/ 	.word	0x00000280
        /*0190*/ 	.word	0x00000001
        /*0194*/ 	.word	0x00000001


	//----- nvinfo : EIATTR_CRS_STACK_SIZE
	.align		4
.L_326:
        /*0198*/ 	.byte	0x04, 0x1e
        /*019a*/ 	.short	(.L_328 - .L_327)
.L_327:
        /*019c*/ 	.word	0x00000000


	//----- nvinfo : EIATTR_CBANK_PARAM_SIZE
	.align		4
.L_328:
        /*01a0*/ 	.byte	0x03, 0x19
        /*01a2*/ 	.short	0x0021


	//----- nvinfo : EIATTR_PARAM_CBANK
	.align		4
        /*01a4*/ 	.byte	0x04, 0x0a
        /*01a6*/ 	.short	(.L_330 - .L_329)
	.align		4
.L_329:
        /*01a8*/ 	.word	index@(.nv.constant0._ZN3cub18CUB_300001_SM_10006detail6reduce28DeviceReduceSingleTileKernelINS2_10policy_hubIdjN4cuda3std3__44plusIdEEE10Policy1000EPdSC_iS9_ddNS7_10__identityEEEvT0_T1_T2_T3_T4_T6_)
        /*01ac*/ 	.short	0x0380
        /*01ae*/ 	.short	0x0021


	//----- nvinfo : EIATTR_SW_WAR
	.align		4
.L_330:
        /*01b0*/ 	.byte	0x04, 0x36
        /*01b2*/ 	.short	(.L_332 - .L_331)
.L_331:
        /*01b4*/ 	.word	0x00000008
.L_332:


//--------------------- .nv.info._ZN3cub18CUB_300001_SM_10006detail6reduce18DeviceReduceKernelINS2_10policy_hubIdjN4cuda3std3__44plusIdEEE10Policy1000EN6thrust24THRUST_300001_SM_1000_NS6detail15normal_iteratorINSD_10device_ptrIdEEEEjS9_dNS7_10__identityEEEvT0_PT3_T1_NS0_13GridEvenShareISN_EET2_T4_ --------------------------
	.section	.nv.info._ZN3cub18CUB_300001_SM_10006detail6reduce18DeviceReduceKernelINS2_10policy_hubIdjN4cuda3std3__44plusIdEEE10Policy1000EN6thrust24THRUST_300001_SM_1000_NS6detail15normal_iteratorINSD_10device_ptrIdEEEEjS9_dNS7_10__identityEEEvT0_PT3_T1_NS0_13GridEvenShareISN_EET2_T4_,"",@"SHT_CUDA_INFO"
	.sectionflags	@""
	.align	4


	//----- nvinfo : EIATTR_CUDA_API_VERSION
	.align		4
        /*0000*/ 	.byte	0x04, 0x37
        /*0002*/ 	.short	(.L_334 - .L_333)
.L_333:
        /*0004*/ 	.word	0x00000082


	//----- nvinfo : EIATTR_KPARAM_INFO
	.align		4
.L_334:
        /*0008*/ 	.byte	0x04, 0x17
        /*000a*/ 	.short	(.L_336 - .L_335)
.L_335:
        /*000c*/ 	.word	0x00000000
        /*0010*/ 	.short	0x0005
        /*0012*/ 	.short	0x003d
        /*0014*/ 	.byte	0x00, 0xf0, 0x05, 0x00


	//----- nvinfo : EIATTR_KPARAM_INFO
	.align		4
.L_336:
        /*0018*/ 	.byte	0x04, 0x17
        /*001a*/ 	.short	(.L_338 - .L_337)
.L_337:
        /*001c*/ 	.word	0x00000000
        /*0020*/ 	.short	0x0004
        /*0022*/ 	.short	0x003c
        /*0024*/ 	.byte	0x00, 0xf0, 0x05, 0x00


	//----- nvinfo : EIATTR_KPARAM_INFO
	.align		4
.L_338:
        /*0028*/ 	.byte	0x04, 0x17
        /*002a*/ 	.short	(.L_340 - .L_339)
.L_339:
        /*002c*/ 	.word	0x00000000
        /*0030*/ 	.short	0x0003
        /*0032*/ 	.short	0x0014
        /*0034*/ 	.byte	0x00, 0xf0, 0xa1, 0x00


	//----- nvinfo : EIATTR_KPARAM_INFO
	.align		4
.L_340:
        /*0038*/ 	.byte	0x04, 0x17
        /*003a*/ 	.short	(.L_342 - .L_341)
.L_341:
        /*003c*/ 	.word	0x00000000
        /*0040*/ 	.short	0x0002
        /*0042*/ 	.short	0x0010
        /*0044*/ 	.byte	0x00, 0xf0, 0x11, 0x00


	//----- nvinfo : EIATTR_KPARAM_INFO
	.align		4
.L_342:
        /*0048*/ 	.byte	0x04, 0x17
        /*004a*/ 	.short	(.L_344 - .L_343)
.L_343:
        /*004c*/ 	.word	0x00000000
        /*0050*/ 	.short	0x0001
        /*0052*/ 	.short	0x0008
        /*0054*/ 	.byte	0x00, 0xf5, 0x21, 0x00


	//----- nvinfo : EIATTR_KPARAM_INFO
	.align		4
.L_344:
        /*0058*/ 	.byte	0x04, 0x17
        /*005a*/ 	.short	(.L_346 - .L_345)
.L_345:
        /*005c*/ 	.word	0x00000000
        /*0060*/ 	.short	0x0000
        /*0062*/ 	.short	0x0000
        /*0064*/ 	.byte	0x00, 0xf0, 0x21, 0x00


	//----- nvinfo : EIATTR_SPARSE_MMA_MASK
	.align		4
.L_346:
        /*0068*/ 	.byte	0x03, 0x50
        /*006a*/ 	.short	0x0000


	//----- nvinfo : EIATTR_MAXREG_COUNT
	.align		4
        /*006c*/ 	.byte	0x03, 0x1b
        /*006e*/ 	.short	0x0060


	//----- nvinfo : EIATTR_NUM_BARRIERS
	.align		4
        /*0070*/ 	.byte	0x02, 0x4c
        /*0072*/ 	.byte	0x01
	.zero		1


	//----- nvinfo : EIATTR_MERCURY_ISA_VERSION
	.align		4
        /*0074*/ 	.byte	0x03, 0x5f
        /*0076*/ 	.short	0x0101


	//----- nvinfo : EIATTR_COOP_GROUP_MASK_REGIDS
	.align		4
        /*0078*/ 	.byte	0x04, 0x29
        /*007a*/ 	.short	(.L_348 - .L_347)


	//   ....[0]....
.L_347:
        /*007c*/ 	.word	0xffffffff


	//   ....[1]....
        /*0080*/ 	.word	0xffffffff


	//   ....[2]....
        /*0084*/ 	.word	0xffffffff


	//   ....[3]....
        /*0088*/ 	.word	0xffffffff


	//   ....[4]....
        /*008c*/ 	.word	0xffffffff


	//   ....[5]....
        /*0090*/ 	.word	0xffffffff


	//   ....[6]....
        /*0094*/ 	.word	0xffffffff


	//   ....[7]....
        /*0098*/ 	.word	0xffffffff


	//   ....[8]....
        /*009c*/ 	.word	0xffffffff


	//   ....[9]....
        /*00a0*/ 	.word	0xffffffff


	//   ....[10]....
        /*00a4*/ 	.word	0xffffffff


	//   ....[11]....
        /*00a8*/ 	.word	0xffffffff


	//   ....[12]....
        /*00ac*/ 	.word	0xffffffff


	//   ....[13]....
        /*00b0*/ 	.word	0xffffffff


	//   ....[14]....
        /*00b4*/ 	.word	0xffffffff


	//   ....[15]....
        /*00b8*/ 	.word	0xffffffff


	//   ....[16]....
        /*00bc*/ 	.word	0xffffffff


	//   ....[17]....
        /*00c0*/ 	.word	0xffffffff


	//   ....[18]....
        /*00c4*/ 	.word	0xffffffff


	//   ....[19]....
        /*00c8*/ 	.word	0xffffffff


	//   ....[20]....
        /*00cc*/ 	.word	0xffffffff


	//   ....[21]....
        /*00d0*/ 	.word	0xffffffff


	//   ....[22]....
        /*00d4*/ 	.word	0xffffffff


	//   ....[23]....
        /*00d8*/ 	.word	0xffffffff


	//   ....[24]....
        /*00dc*/ 	.word	0xffffffff


	//   ....[25]....
        /*00e0*/ 	.word	0xffffffff


	//   ....[26]....
        /*00e4*/ 	.word	0xffffffff


	//   ....[27]....
        /*00e8*/ 	.word	0xffffffff


	//   ....[28]....
        /*00ec*/ 	.word	0xffffffff


	//   ....[29]....
        /*00f0*/ 	.word	0xffffffff


	//----- nvinfo : EIATTR_COOP_GROUP_INSTR_OFFSETS
	.align		4
.L_348:
        /*00f4*/ 	.byte	0x04, 0x28
        /*00f6*/ 	.short	(.L_350 - .L_349)


	//   ....[0]....
.L_349:
        /*00f8*/ 	.word	0x00000c10


	//   ....[1]....
        /*00fc*/ 	.word	0x00000c20


	//   ....[2]....
        /*0100*/ 	.word	0x00000c90


	//   ....[3]....
        /*0104*/ 	.word	0x00000cb0


	//   ....[4]....
        /*0108*/ 	.word	0x00000d20


	//   ....[5]....
        /*010c*/ 	.word	0x00000d30


	//   ....[6]....
        /*0110*/ 	.word	0x00000d80


	//   ....[7]....
        /*0114*/ 	.word	0x00000da0


	//   ....[8]....
        /*0118*/ 	.word	0x00000df0


	//   ....[9]....
        /*011c*/ 	.word	0x00000e10


	//   ....[10]....
        /*0120*/ 	.word	0x00001120


	//   ....[11]....
        /*0124*/ 	.word	0x00001130


	//   ....[12]....
        /*0128*/ 	.word	0x000011a0


	//   ....[13]....
        /*012c*/ 	.word	0x000011c0


	//   ....[14]....
        /*0130*/ 	.word	0x00001210


	//   ....[15]....
        /*0134*/ 	.word	0x00001230


	//   ....[16]....
        /*0138*/ 	.word	0x00001290


	//   ....[17]....
        /*013c*/ 	.word	0x000012b0


	//   ....[18]....
        /*0140*/ 	.word	0x00001330


	//   ....[19]....
        /*0144*/ 	.word	0x00001360


	//   ....[20]....
        /*0148*/ 	.word	0x000028d0


	//   ....[21]....
        /*014c*/ 	.word	0x000028e0


	//   ....[22]....
        /*0150*/ 	.word	0x00002960


	//   ....[23]....
        /*0154*/ 	.word	0x00002970


	//   ....[24]....
        /*0158*/ 	.word	0x000029d0


	//   ....[25]....
        /*015c*/ 	.word	0x000029e0


	//   ....[26]....
        /*0160*/ 	.word	0x00002a30


	//   ....[27]....
        /*0164*/ 	.word	0x00002a60


	//   ....[28]....
        /*0168*/ 	.word	0x00002ae0


	//   ....[29]....
        /*016c*/ 	.word	0x00002af0


	//----- nvinfo : EIATTR_VRC_CTA_INIT_COUNT
	.align		4
.L_350:
        /*0170*/ 	.byte	0x02, 0x4a
	.zero		1
	.zero		1


	//----- nvinfo : EIATTR_EXIT_INSTR_OFFSETS
	.align		4
        /*0174*/ 	.byte	0x04, 0x1c
        /*0176*/ 	.short	(.L_352 - .L_351)


	//   ....[0]....
.L_351:
        /*0178*/ 	.word	0x00002d80


	//   ....[1]....
        /*017c*/ 	.word	0x00002de0


	//----- nvinfo : EIATTR_MAX_THREADS
	.align		4
.L_352:
        /*0180*/ 	.byte	0x04, 0x05
        /*0182*/ 	.short	(.L_354 - .L_353)
.L_353:
        /*0184*/ 	.word	0x00000280
        /*0188*/ 	.word	0x00000001
        /*018c*/ 	.word	0x00000001


	//----- nvinfo : EIATTR_CRS_STACK_SIZE
	.align		4
.L_354:
        /*0190*/ 	.byte	0x04, 0x1e
        /*0192*/ 	.short	(.L_356 - .L_355)
.L_355:
        /*0194*/ 	.word	0x00000000


	//----- nvinfo : EIATTR_CBANK_PARAM_SIZE
	.align		4
.L_356:
        /*0198*/ 	.byte	0x03, 0x19
        /*019a*/ 	.short	0x003e


	//----- nvinfo : EIATTR_PARAM_CBANK
	.align		4
        /*019c*/ 	.byte	0x04, 0x0a
        /*019e*/ 	.short	(.L_358 - .L_357)
	.align		4
.L_357:
        /*01a0*/ 	.word	index@(.nv.constant0._ZN3cub18CUB_300001_SM_10006detail6reduce18DeviceReduceKernelINS2_10policy_hubIdjN4cuda3std3__44plusIdEEE10Policy1000EN6thrust24THRUST_300001_SM_1000_NS6detail15normal_iteratorINSD_10device_ptrIdEEEEjS9_dNS7_10__identityEEEvT0_PT3_T1_NS0_13GridEvenShareISN_EET2_T4_)
        /*01a4*/ 	.short	0x0380
        /*01a6*/ 	.short	0x003e


	//----- nvinfo : EIATTR_SW_WAR
	.align		4
.L_358:
        /*01a8*/ 	.byte	0x04, 0x36
        /*01aa*/ 	.short	(.L_360 - .L_359)
.L_359:
        /*01ac*/ 	.word	0x00000008
.L_360:


//--------------------- .nv.info._ZN3cub18CUB_300001_SM_10006detail6reduce28DeviceReduceSingleTileKernelINS2_10policy_hubIdjN4cuda3std3__44plusIdEEE10Policy1000EN6thrust24THRUST_300001_SM_1000_NS6detail15normal_iteratorINSD_10device_ptrIdEEEEPdjS9_ddNS7_10__identityEEEvT0_T1_T2_T3_T4_T6_ --------------------------
	.section	.nv.info._ZN3cub18CUB_300001_SM_10006detail6reduce28DeviceReduceSingleTileKernelINS2_10policy_hubIdjN4cuda3std3__44plusIdEEE10Policy1000EN6thrust24THRUST_300001_SM_1000_NS6detail15normal_iteratorINSD_10device_ptrIdEEEEPdjS9_ddNS7_10__identityEEEvT0_T1_T2_T3_T4_T6_,"",@"SHT_CUDA_INFO"
	.sectionflags	@""
	.align	4


	//----- nvinfo : EIATTR_CUDA_API_VERSION
	.align		4
        /*0000*/ 	.byte	0x04, 0x37
        /*0002*/ 	.short	(.L_362 - .L_361)
.L_361:
        /*0004*/ 	.word	0x00000082


	//----- nvinfo : EIATTR_KPARAM_INFO
	.align		4
.L_362:
        /*0008*/ 	.byte	0x04, 0x17
        /*000a*/ 	.short	(.L_364 - .L_363)
.L_363:
        /*000c*/ 	.word	0x00000000
        /*0010*/ 	.short	0x0005
        /*0012*/ 	.short	0x0020
        /*0014*/ 	.byte	0x00, 0xf0, 0x05, 0x00


	//----- nvinfo : EIATTR_KPARAM_INFO
	.align		4
.L_364:
        /*0018*/ 	.byte	0x04, 0x17
        /*001a*/ 	.short	(.L_366 - .L_365)
.L_365:
        /*001c*/ 	.word	0x00000000
        /*0020*/ 	.short	0x0004
        /*0022*/ 	.short	0x0018
        /*0024*/ 	.byte	0x00, 0xf0, 0x21, 0x00


	//----- nvinfo : EIATTR_KPARAM_INFO
	.align		4
.L_366:
        /*0028*/ 	.byte	0x04, 0x17
        /*002a*/ 	.short	(.L_368 - .L_367)
.L_367:
        /*002c*/ 	.word	0x00000000
        /*0030*/ 	.short	0x0003
        /*0032*/ 	.short	0x0014
        /*0034*/ 	.byte	0x00, 0xf0, 0x05, 0x00


	//----- nvinfo : EIATTR_KPARAM_INFO
	.align		4
.L_368:
        /*0038*/ 	.byte	0x04, 0x17
        /*003a*/ 	.short	(.L_370 - .L_369)
.L_369:
        /*003c*/ 	.word	0x00000000
        /*0040*/ 	.short	0x0002
        /*0042*/ 	.short	0x0010
        /*0044*/ 	.byte	0x00, 0xf0, 0x11, 0x00


	//----- nvinfo : EIATTR_KPARAM_INFO
	.align		4
.L_370:
        /*0048*/ 	.byte	0x04, 0x17
        /*004a*/ 	.short	(.L_372 - .L_371)
.L_371:
        /*004c*/ 	.word	0x00000000
        /*0050*/ 	.short	0x0001
        /*0052*/ 	.short	0x0008
        /*0054*/ 	.byte	0x00, 0xf5, 0x21, 0x00


	//----- nvinfo : EIATTR_KPARAM_INFO
	.align		4
.L_372:
        /*0058*/ 	.byte	0x04, 0x17
        /*005a*/ 	.short	(.L_374 - .L_373)
.L_373:
        /*005c*/ 	.word	0x00000000
        /*0060*/ 	.short	0x0000
        /*0062*/ 	.short	0x0000
        /*0064*/ 	.byte	0x00, 0xf0, 0x21, 0x00


	//----- nvinfo : EIATTR_SPARSE_MMA_MASK
	.align		4
.L_374:
        /*0068*/ 	.byte	0x03, 0x50
        /*006a*/ 	.short	0x0000


	//----- nvinfo : EIATTR_MAXREG_COUNT
	.align		4
        /*006c*/ 	.byte	0x03, 0x1b
        /*006e*/ 	.short	0x0060


	//----- nvinfo : EIATTR_NUM_BARRIERS
	.align		4
        /*0070*/ 	.byte	0x02, 0x4c
        /*0072*/ 	.byte	0x01
	.zero		1


	//----- nvinfo : EIATTR_MERCURY_ISA_VERSION
	.align		4
        /*0074*/ 	.byte	0x03, 0x5f
        /*0076*/ 	.short	0x0101


	//----- nvinfo : EIATTR_COOP_GROUP_MASK_REGIDS
	.align		4
        /*0078*/ 	.byte	0x04, 0x29
        /*007a*/ 	.short	(.L_376 - .L_375)


	//   ....[0]....
.L_375:
        /*007c*/ 	.word	0xffffffff


	//   ....[1]....
        /*0080*/ 	.word	0xffffffff


	//   ....[2]....
        /*0084*/ 	.word	0xffffffff


	//   ....[3]....
        /*0088*/ 	.word	0xffffffff


	//   ....[4]....
        /*008c*/ 	.word	0xffffffff


	//   ....[5]....
        /*0090*/ 	.word	0xffffffff


	//   ....[6]....
        /*0094*/ 	.word	0xffffffff


	//   ....[7]....
        /*0098*/ 	.word	0xffffffff


	//   ....[8]....
        /*009c*/ 	.word	0xffffffff


	//   ....[9]....
        /*00a0*/ 	.word	0xffffffff


	//   ....[10]....
        /*00a4*/ 	.word	0xffffffff


	//   ....[11]....
        /*00a8*/ 	.word	0xffffffff


	//   ....[12]....
        /*00ac*/ 	.word	0xffffffff


	//   ....[13]....
        /*00b0*/ 	.word	0xffffffff


	//   ....[14]....
        /*00b4*/ 	.word	0xffffffff


	//   ....[15]....
        /*00b8*/ 	.word	0xffffffff


	//   ....[16]....
        /*00bc*/ 	.word	0xffffffff


	//   ....[17]....
        /*00c0*/ 	.word	0xffffffff


	//   ....[18]....
        /*00c4*/ 	.word	0xffffffff


	//   ....[19]....
        /*00c8*/ 	.word	0xffffffff


	//   ....[20]....
        /*00cc*/ 	.word	0xffffffff


	//   ....[21]....
        /*00d0*/ 	.word	0xffffffff


	//   ....[22]....
        /*00d4*/ 	.word	0xffffffff


	//   ....[23]....
        /*00d8*/ 	.word	0xffffffff


	//   ....[24]....
        /*00dc*/ 	.word	0xffffffff


	//   ....[25]....
        /*00e0*/ 	.word	0xffffffff


	//   ....[26]....
        /*00e4*/ 	.word	0xffffffff


	//   ....[27]....
        /*00e8*/ 	.word	0xffffffff


	//   ....[28]....
        /*00ec*/ 	.word	0xffffffff


	//   ....[29]....
        /*00f0*/ 	.word	0xffffffff


	//----- nvinfo : EIATTR_COOP_GROUP_INSTR_OFFSETS
	.align		4
.L_376:
        /*00f4*/ 	.byte	0x04, 0x28
        /*00f6*/ 	.short	(.L_378 - .L_377)


	//   ....[0]....
.L_377:
        /*00f8*/ 	.word	0x00000930


	//   ....[1]....
        /*00fc*/ 	.word	0x00000940


	//   ....[2]....
        /*0100*/ 	.word	0x000009b0


	//   ....[3]....
        /*0104*/ 	.word	0x000009e0


	//   ....[4]....
        /*0108*/ 	.word	0x00000a50


	//   ....[5]....
        /*010c*/ 	.word	0x00000a60


	//   ....[6]....
        /*0110*/ 	.word	0x00000ab0


	//   ....[7]....
        /*0114*/ 	.word	0x00000ad0


	//   ....[8]....
        /*0118*/ 	.word	0x00000b30


	//   ....[9]....
        /*011c*/ 	.word	0x00000b40


	//   ....[10]....
        /*0120*/ 	.word	0x00000e40


	//   ....[11]....
        /*0124*/ 	.word	0x00000e50


	//   ....[12]....
        /*0128*/ 	.word	0x00000ed0


	//   ....[13]....
        /*012c*/ 	.word	0x00000ef0


	//   ....[14]....
        /*0130*/ 	.word	0x00000f40


	//   ....[15]....
        /*0134*/ 	.word	0x00000f60


	//   ....[16]....
        /*0138*/ 	.word	0x00000fd0


	//   ....[17]....
        /*013c*/ 	.word	0x00000fe0


	//   ....[18]....
        /*0140*/ 	.word	0x00001030


	//   ....[19]....
        /*0144*/ 	.word	0x00001060


	//   ....[20]....
        /*0148*/ 	.word	0x00002450


	//   ....[21]....
        /*014c*/ 	.word	0x00002460


	//   ....[22]....
        /*0150*/ 	.word	0x000024d0


	//   ....[23]....
        /*0154*/ 	.word	0x000024e0


	//   ....[24]....
        /*0158*/ 	.word	0x00002540


	//   ....[25]....
        /*015c*/ 	.word	0x00002550


	//   ....[26]....
        /*0160*/ 	.word	0x000025a0


	//   ....[27]....
        /*0164*/ 	.word	0x000025d0


	//   ....[28]....
        /*0168*/ 	.word	0x00002650


	//   ....[29]....
        /*016c*/ 	.word	0x00002660


	//----- nvinfo : EIATTR_VRC_CTA_INIT_COUNT
	.align		4
.L_378:
        /*0170*/ 	.byte	0x02, 0x4a
	.zero		1
	.zero		1


	//----- nvinfo : EIATTR_EXIT_INSTR_OFFSETS
	.align		4
        /*0174*/ 	.byte	0x04, 0x1c
        /*0176*/ 	.short	(.L_380 - .L_379)


	//   ....[0]....
.L_379:
        /*0178*/ 	.word	0x00000080


	//   ....[1]....
        /*017c*/ 	.word	0x000000c0


	//   ....[2]....
        /*0180*/ 	.word	0x000028f0


	//   ....[3]....
        /*0184*/ 	.word	0x00002940


	//----- nvinfo : EIATTR_MAX_THREADS
	.align		4
.L_380:
        /*0188*/ 	.byte	0x04, 0x05
        /*018a*/ 	.short	(.L_382 - .L_381)
.L_381:
        /*018c*/ 	.word	0x00000280
        /*0190*/ 	.word	0x00000001
        /*0194*/ 	.word	0x00000001


	//----- nvinfo : EIATTR_CRS_STACK_SIZE
	.align		4
.L_382:
        /*0198*/ 	.byte	0x04, 0x1e
        /*019a*/ 	.short	(.L_384 - .L_383)
.L_383:
        /*019c*/ 	.word	0x00000000


	//----- nvinfo : EIATTR_CBANK_PARAM_SIZE
	.align		4
.L_384:
        /*01a0*/ 	.byte	0x03, 0x19
        /*01a2*/ 	.short	0x0021


	//----- nvinfo : EIATTR_PARAM_CBANK
	.align		4
        /*01a4*/ 	.byte	0x04, 0x0a
        /*01a6*/ 	.short	(.L_386 - .L_385)
	.align		4
.L_385:
        /*01a8*/ 	.word	index@(.nv.constant0._ZN3cub18CUB_300001_SM_10006detail6reduce28DeviceReduceSingleTileKernelINS2_10policy_hubIdjN4cuda3std3__44plusIdEEE10Policy1000EN6thrust24THRUST_300001_SM_1000_NS6detail15normal_iteratorINSD_10device_ptrIdEEEEPdjS9_ddNS7_10__identityEEEvT0_T1_T2_T3_T4_T6_)
        /*01ac*/ 	.short	0x0380
        /*01ae*/ 	.short	0x0021


	//----- nvinfo : EIATTR_SW_WAR
	.align		4
.L_386:
        /*01b0*/ 	.byte	0x04, 0x36
        /*01b2*/ 	.short	(.L_388 - .L_387)
.L_387:
        /*01b4*/ 	.word	0x00000008
.L_388:


//--------------------- .nv.info._ZN3cub18CUB_300001_SM_10006detail11EmptyKernelIvEEvv --------------------------
	.section	.nv.info._ZN3cub18CUB_300001_SM_10006detail11EmptyKernelIvEEvv,"",@"SHT_CUDA_INFO"
	.sectionflags	@""
	.align	4


	//----- nvinfo : EIATTR_CUDA_API_VERSION
	.align		4
        /*0000*/ 	.byte	0x04, 0x37
        /*0002*/ 	.short	(.L_390 - .L_389)
.L_389:
        /*0004*/ 	.word	0x00000082


	//----- nvinfo : EIATTR_SPARSE_MMA_MASK
	.align		4
.L_390:
        /*0008*/ 	.byte	0x03, 0x50
        /*000a*/ 	.short	0x0000


	//----- nvinfo : EIATTR_MAXREG_COUNT
	.align		4
        /*000c*/ 	.byte	0x03, 0x1b
        /*000e*/ 	.short	0x00ff


	//----- nvinfo : EIATTR_MERCURY_ISA_VERSION
	.align		4
        /*0010*/ 	.byte	0x03, 0x5f
        /*0012*/ 	.short	0x0101


	//----- nvinfo : EIATTR_VRC_CTA_INIT_COUNT
	.align		4
        /*0014*/ 	.byte	0x02, 0x4a
	.zero		1
	.zero		1


	//----- nvinfo : EIATTR_EXIT_INSTR_OFFSETS
	.align		4
        /*0018*/ 	.byte	0x04, 0x1c
        /*001a*/ 	.short	(.L_392 - .L_391)


	//   ....[0]....
.L_391:
        /*001c*/ 	.word	0x00000010


	//----- nvinfo : EIATTR_SW_WAR
	.align		4
.L_392:
        /*0020*/ 	.byte	0x04, 0x36
        /*0022*/ 	.short	(.L_394 - .L_393)
.L_393:
        /*0024*/ 	.word	0x00000008
.L_394:


//--------------------- .nv.callgraph             --------------------------
	.section	.nv.callgraph,"",@"SHT_CUDA_CALLGRAPH"
	.align	4
	.sectionentsize	8
	.align		4
        /*0000*/ 	.word	0x00000000
	.align		4
        /*0004*/ 	.word	0xffffffff
	.align		4
        /*0008*/ 	.word	0x00000000
	.align		4
        /*000c*/ 	.word	0xfffffffe
	.align		4
        /*0010*/ 	.word	0x00000000
	.align		4
        /*0014*/ 	.word	0xfffffffd
	.align		4
        /*0018*/ 	.word	0x00000000
	.align		4
        /*001c*/ 	.word	0xfffffffc


//--------------------- .nv.constant4             --------------------------
	.section	.nv.constant4,"a",@progbits
	.align	8
	.align		8
.nv.constant4:
        /*0000*/ 	.dword	_ZN30_INTERNAL_ddb6a9fd_4_k_cu_main4cuda3std3__45__cpo5beginE
	.align		8
        /*0008*/ 	.dword	_ZN30_INTERNAL_ddb6a9fd_4_k_cu_main4cuda3std3__45__cpo3endE
	.align		8
        /*0010*/ 	.dword	_ZN30_INTERNAL_ddb6a9fd_4_k_cu_main4cuda3std3__45__cpo6cbeginE
	.align		8
        /*0018*/ 	.dword	_ZN30_INTERNAL_ddb6a9fd_4_k_cu_main4cuda3std3__45__cpo4cendE
	.align		8
        /*0020*/ 	.dword	_ZN30_INTERNAL_ddb6a9fd_4_k_cu_main4cuda3std3__45__cpo6rbeginE
	.align		8
        /*0028*/ 	.dword	_ZN30_INTERNAL_ddb6a9fd_4_k_cu_main4cuda3std3__45__cpo4rendE
	.align		8
        /*0030*/ 	.dword	_ZN30_INTERNAL_ddb6a9fd_4_k_cu_main4cuda3std3__45__cpo7crbeginE
	.align		8
        /*0038*/ 	.dword	_ZN30_INTERNAL_ddb6a9fd_4_k_cu_main4cuda3std3__45__cpo5crendE
	.align		8
        /*0040*/ 	.dword	_ZN30_INTERNAL_ddb6a9fd_4_k_cu_main4cuda3std3__432_GLOBAL__N__ddb6a9fd_4_k_cu_main6ignoreE
	.align		8
        /*0048*/ 	.dword	_ZN30_INTERNAL_ddb6a9fd_4_k_cu_main4cuda3std3__419piecewise_constructE
	.align		8
        /*0050*/ 	.dword	_ZN30_INTERNAL_ddb6a9fd_4_k_cu_main4cuda3std3__48in_placeE
	.align		8
        /*0058*/ 	.dword	_ZN30_INTERNAL_ddb6a9fd_4_k_cu_main4cuda3std3__420unreachable_sentinelE
	.align		8
        /*0060*/ 	.dword	_ZN30_INTERNAL_ddb6a9fd_4_k_cu_main4cuda3std3__47nulloptE
	.align		8
        /*0068*/ 	.dword	_ZN30_INTERNAL_ddb6a9fd_4_k_cu_main4cuda3std3__48unexpectE
	.align		8
        /*0070*/ 	.dword	_ZN30_INTERNAL_ddb6a9fd_4_k_cu_main4cuda3std6ranges3__45__cpo4swapE
	.align		8
        /*0078*/ 	.dword	_ZN30_INTERNAL_ddb6a9fd_4_k_cu_main4cuda3std6ranges3__45__cpo9iter_moveE
	.align		8
        /*0080*/ 	.dword	_ZN30_INTERNAL_ddb6a9fd_4_k_cu_main4cuda3std6ranges3__45__cpo5beginE
	.align		8
        /*0088*/ 	.dword	_ZN30_INTERNAL_ddb6a9fd_4_k_cu_main4cuda3std6ranges3__45__cpo3endE
	.align		8
        /*0090*/ 	.dword	_ZN30_INTERNAL_ddb6a9fd_4_k_cu_main4cuda3std6ranges3__45__cpo6cbeginE
	.align		8
        /*0098*/ 	.dword	_ZN30_INTERNAL_ddb6a9fd_4_k_cu_main4cuda3std6ranges3__45__cpo4cendE
	.align		8
        /*00a0*/ 	.dword	_ZN30_INTERNAL_ddb6a9fd_4_k_cu_main4cuda3std6ranges3__45__cpo7advanceE
	.align		8
        /*00a8*/ 	.dword	_ZN30_INTERNAL_ddb6a9fd_4_k_cu_main4cuda3std6ranges3__45__cpo9iter_swapE
	.align		8
        /*00b0*/ 	.dword	_ZN30_INTERNAL_ddb6a9fd_4_k_cu_main4cuda3std6ranges3__45__cpo4nextE
	.align		8
        /*00b8*/ 	.dword	_ZN30_INTERNAL_ddb6a9fd_4_k_cu_main4cuda3std6ranges3__45__cpo4prevE
	.align		8
        /*00c0*/ 	.dword	_ZN30_INTERNAL_ddb6a9fd_4_k_cu_main4cuda3std6ranges3__45__cpo4dataE
	.align		8
        /*00c8*/ 	.dword	_ZN30_INTERNAL_ddb6a9fd_4_k_cu_main4cuda3std6ranges3__45__cpo5cdataE
	.align		8
        /*00d0*/ 	.dword	_ZN30_INTERNAL_ddb6a9fd_4_k_cu_main4cuda3std6ranges3__45__cpo4sizeE
	.align		8
        /*00d8*/ 	.dword	_ZN30_INTERNAL_ddb6a9fd_4_k_cu_main4cuda3std6ranges3__45__cpo5ssizeE
	.align		8
        /*00e0*/ 	.dword	_ZN30_INTERNAL_ddb6a9fd_4_k_cu_main4cuda3std6ranges3__45__cpo8distanceE
	.align		8
        /*00e8*/ 	.dword	_ZN30_INTERNAL_ddb6a9fd_4_k_cu_main6thrust24THRUST_300001_SM_1000_NS8cuda_cub3parE
	.align		8
        /*00f0*/ 	.dword	_ZN30_INTERNAL_ddb6a9fd_4_k_cu_main6thrust24THRUST_300001_SM_1000_NS8cuda_cub10par_nosyncE
	.align		8
        /*00f8*/ 	.dword	_ZN30_INTERNAL_ddb6a9fd_4_k_cu_main6thrust24THRUST_300001_SM_1000_NS6system6detail10sequential3seqE
	.align		8
        /*0100*/ 	.dword	_ZN30_INTERNAL_ddb6a9fd_4_k_cu_main6thrust24THRUST_300001_SM_1000_NS12placeholders2_1E
	.align		8
        /*0108*/ 	.dword	_ZN30_INTERNAL_ddb6a9fd_4_k_cu_main6thrust24THRUST_300001_SM_1000_NS12placeholders2_2E
	.align		8
        /*0110*/ 	.dword	_ZN30_INTERNAL_ddb6a9fd_4_k_cu_main6thrust24THRUST_300001_SM_1000_NS12placeholders2_3E
	.align		8
        /*0118*/ 	.dword	_ZN30_INTERNAL_ddb6a9fd_4_k_cu_main6thrust24THRUST_300001_SM_1000_NS12placeholders2_4E
	.align		8
        /*0120*/ 	.dword	_ZN30_INTERNAL_ddb6a9fd_4_k_cu_main6thrust24THRUST_300001_SM_1000_NS12placeholders2_5E
	.align		8
        /*0128*/ 	.dword	_ZN30_INTERNAL_ddb6a9fd_4_k_cu_main6thrust24THRUST_300001_SM_1000_NS12placeholders2_6E
	.align		8
        /*0130*/ 	.dword	_ZN30_INTERNAL_ddb6a9fd_4_k_cu_main6thrust24THRUST_300001_SM_1000_NS12placeholders2_7E
	.align		8
        /*0138*/ 	.dword	_ZN30_INTERNAL_ddb6a9fd_4_k_cu_main6thrust24THRUST_300001_SM_1000_NS12placeholders2_8E
	.align		8
        /*0140*/ 	.dword	_ZN30_INTERNAL_ddb6a9fd_4_k_cu_main6thrust24THRUST_300001_SM_1000_NS12placeholders2_9E
	.align		8
        /*0148*/ 	.dword	_ZN30_INTERNAL_ddb6a9fd_4_k_cu_main6thrust24THRUST_300001_SM_1000_NS12placeholders3_10E
	.align		8
        /*0150*/ 	.dword	_ZN30_INTERNAL_ddb6a9fd_4_k_cu_main6thrust24THRUST_300001_SM_1000_NS3seqE


//--------------------- .text._ZN3cub18CUB_300001_SM_10006detail6reduce18DeviceReduceKernelINS2_10policy_hubIdyN4cuda3std3__44plusIdEEE10Policy1000EN6thrust24THRUST_300001_SM_1000_NS6detail15normal_iteratorINSD_10device_ptrIdEEEEyS9_d21square_diff_from_meanEEvT0_PT3_T1_NS0_13GridEvenShareISN_EET2_T4_ --------------------------
	.section	.text._ZN3cub18CUB_300001_SM_10006detail6reduce18DeviceReduceKernelINS2_10policy_hubIdyN4cuda3std3__44plusIdEEE10Policy1000EN6thrust24THRUST_300001_SM_1000_NS6detail15normal_iteratorINSD_10device_ptrIdEEEEyS9_d21square_diff_from_meanEEvT0_PT3_T1_NS0_13GridEvenShareISN_EET2_T4_,"ax",@progbits
	.align	128
        .global         _ZN3cub18CUB_300001_SM_10006detail6reduce18DeviceReduceKernelINS2_10policy_hubIdyN4cuda3std3__44plusIdEEE10Policy1000EN6thrust24THRUST_300001_SM_1000_NS6detail15normal_iteratorINSD_10device_ptrIdEEEEyS9_d21square_diff_from_meanEEvT0_PT3_T1_NS0_13GridEvenShareISN_EET2_T4_
        .type           _ZN3cub18CUB_300001_SM_10006detail6reduce18DeviceReduceKernelINS2_10policy_hubIdyN4cuda3std3__44plusIdEEE10Policy1000EN6thrust24THRUST_300001_SM_1000_NS6detail15normal_iteratorINSD_10device_ptrIdEEEEyS9_d21square_diff_from_meanEEvT0_PT3_T1_NS0_13GridEvenShareISN_EET2_T4_,@function
        .size           _ZN3cub18CUB_300001_SM_10006detail6reduce18DeviceReduceKernelINS2_10policy_hubIdyN4cuda3std3__44plusIdEEE10Policy1000EN6thrust24THRUST_300001_SM_1000_NS6detail15normal_iteratorINSD_10device_ptrIdEEEEyS9_d21square_diff_from_meanEEvT0_PT3_T1_NS0_13GridEvenShareISN_EET2_T4_,(.L_x_303 - _ZN3cub18CUB_300001_SM_10006detail6reduce18DeviceReduceKernelINS2_10policy_hubIdyN4cuda3std3__44plusIdEEE10Policy1000EN6thrust24THRUST_300001_SM_1000_NS6detail15normal_iteratorINSD_10device_ptrIdEEEEyS9_d21square_diff_from_meanEEvT0_PT3_T1_NS0_13GridEvenShareISN_EET2_T4_)
        .other          _ZN3cub18CUB_300001_SM_10006detail6reduce18DeviceReduceKernelINS2_10policy_hubIdyN4cuda3std3__44plusIdEEE10Policy1000EN6thrust24THRUST_300001_SM_1000_NS6detail15normal_iteratorINSD_10device_ptrIdEEEEyS9_d21square_diff_from_meanEEvT0_PT3_T1_NS0_13GridEvenShareISN_EET2_T4_,@"STO_CUDA_ENTRY STV_DEFAULT"
_ZN3cub18CUB_300001_SM_10006detail6reduce18DeviceReduceKernelINS2_10policy_hubIdyN4cuda3std3__44plusIdEEE10Policy1000EN6thrust24THRUST_300001_SM_1000_NS6detail15normal_iteratorINSD_10device_ptrIdEEEEyS9_d21square_diff_from_meanEEvT0_PT3_T1_NS0_13GridEvenShareISN_EET2_T4_:
.text._ZN3cub18CUB_300001_SM_10006detail6reduce18DeviceReduceKernelINS2_10policy_hubIdyN4cuda3std3__44plusIdEEE10Policy1000EN6thrust24THRUST_300001_SM_1000_NS6detail15normal_iteratorINSD_10device_ptrIdEEEEyS9_d21square_diff_from_meanEEvT0_PT3_T1_NS0_13GridEvenShareISN_EET2_T4_:
[----:B------:R-:W-:Y:S08]  /*0000*/  LDC R1, c[0x0][0x37c] ;  /* 0x0000df00ff017b82 */ /* 0x000ff00000000800 */
[----:B------:R-:W0:Y:S01]  /*0010*/  S2UR UR20, SR_CTAID.X ;  /* 0x00000000001479c3 */ /* 0x000e220000002500 */
[----:B------:R-:W1:Y:S01]  /*0020*/  LDCU.64 UR4, c[0x0][0x3b8] ;  /* 0x00007700ff0477ac */ /* 0x000e620008000a00 */
[----:B------:R-:W-:Y:S01]  /*0030*/  BSSY.RECONVERGENT B0, `(.L_x_0) ;  /* 0x00002c6000007945 */ /* 0x000fe20003800200 */
[----:B------:R-:W2:Y:S01]  /*0040*/  LDCU UR13, c[0x0][0x3c0] ;  /* 0x00007800ff0d77ac */ /* 0x000ea20008000800 */
[----:B------:R-:W3:Y:S01]  /*0050*/  LDCU.64 UR18, c[0x0][0x358] ;  /* 0x00006b00ff1277ac */ /* 0x000ee20008000a00 */
[----:B-1----:R-:W-:-:S02]  /*0060*/  IMAD.U32 R4, RZ, RZ, UR4 ;  /* 0x00000004ff047e24 */ /* 0x002fc4000f8e00ff */
[----:B------:R-:W-:Y:S01]  /*0070*/  IMAD.U32 R5, RZ, RZ, UR5 ;  /* 0x00000005ff057e24 */ /* 0x000fe2000f8e00ff */
[----:B--2---:R-:W-:Y:S02]  /*0080*/  UIMAD UR5, UR13, 0xe00, URZ ;  /* 0x00000e000d0578a4 */ /* 0x004fe4000f8e02ff */
[----:B0-----:R-:W-:Y:S02]  /*0090*/  UIMAD UR11, UR20, 0xe00, URZ ;  /* 0x00000e00140b78a4 */ /* 0x001fe4000f8e02ff */
[----:B------:R-:W-:-:S04]  /*00a0*/  USHF.R.S32.HI UR4, URZ, 0x1f, UR5 ;  /* 0x0000001fff047899 */ /* 0x000fc80008011405 */
[----:B------:R-:W-:-:S04]  /*00b0*/  IADD3 R18, P1, PT, R4, -UR11, RZ ;  /* 0x8000000b04127c10 */ /* 0x000fc8000ff3e0ff */
[----:B------:R-:W-:Y:S02]  /*00c0*/  ISETP.GT.U32.AND P0, PT, R18, 0xdff, PT ;  /* 0x00000dff1200780c */ /* 0x000fe40003f04070 */
[----:B------:R-:W-:-:S04]  /*00d0*/  IADD3.X R19, PT, PT, R5, -0x1, RZ, P1, !PT ;  /* 0xffffffff05137810 */ /* 0x000fc80000ffe4ff */
[----:B------:R-:W-:-:S13]  /*00e0*/  ISETP.GT.U32.AND.EX P0, PT, R19, RZ, PT, P0 ;  /* 0x000000ff1300720c */ /* 0x000fda0003f04100 */
[----:B---3--:R-:W-:Y:S05]  /*00f0*/  @P0 BRA `(.L_x_1) ;  /* 0x0000001400b80947 */ /* 0x008fea0003800000 */
[----:B------:R-:W0:Y:S01]  /*0100*/  S2R R0, SR_TID.X ;  /* 0x0000000000007919 */ /* 0x000e220000002100 */
[----:B------:R-:W-:Y:S01]  /*0110*/  VIADD R3, R4, -UR11 ;  /* 0x8000000b04037c36 */ /* 0x000fe20008000000 */
[----:B------:R-:W1:Y:S01]  /*0120*/  LDCU.64 UR6, c[0x0][0x3e8] ;  /* 0x00007d00ff0677ac */ /* 0x000e620008000a00 */
[----:B------:R-:W-:Y:S01]  /*0130*/  BSSY.RECONVERGENT B1, `(.L_x_2) ;  /* 0x000000d000017945 */ /* 0x000fe20003800200 */
[----:B------:R-:W-:Y:S02]  /*0140*/  CS2R R24, SRZ ;  /* 0x0000000000187805 */ /* 0x000fe4000001ff00 */
[----:B0-----:R-:W-:Y:S01]  /*0150*/  ISETP.GE.AND P0, PT, R0, R3, PT ;  /* 0x000000030000720c */ /* 0x001fe20003f06270 */
[----:B------:R-:W-:-:S12]  /*0160*/  IMAD.MOV.U32 R2, RZ, RZ, R0 ;  /* 0x000000ffff027224 */ /* 0x000fd800078e0000 */
[----:B-1----:R-:W-:Y:S05]  /*0170*/  @P0 BRA `(.L_x_3) ;  /* 0x0000000000200947 */ /* 0x002fea0003800000 */
[----:B------:R-:W0:Y:S01]  /*0180*/  LDC.64 R6, c[0x0][0x380] ;  /* 0x0000e000ff067b82 */ /* 0x000e220000000a00 */
[----:B------:R-:W-:Y:S01]  /*0190*/  VIADD R5, R0, UR11 ;  /* 0x0000000b00057c36 */ /* 0x000fe20008000000 */
[----:B------:R-:W1:Y:S03]  /*01a0*/  LDCU.64 UR4, c[0x0][0x3e8] ;  /* 0x00007d00ff0477ac */ /* 0x000e660008000a00 */
[----:B0-----:R-:W-:-:S06]  /*01b0*/  IMAD.WIDE.U32 R6, R5, 0x8, R6 ;  /* 0x0000000805067825 */ /* 0x001fcc00078e0006 */
[----:B------:R-:W1:Y:S01]  /*01c0*/  LDG.E.64 R6, desc[UR18][R6.64] ;  /* 0x0000001206067981 */ /* 0x000e62000c1e1b00 */
[----:B------:R-:W-:Y:S01]  /*01d0*/  VIADD R2, R0, 0x200 ;  /* 0x0000020000027836 */ /* 0x000fe20000000000 */
[----:B-1----:R-:W-:-:S08]  /*01e0*/  DADD R24, R6, -UR4 ;  /* 0x8000000406187e29 */ /* 0x002fd00008000000 */
[----:B------:R-:W-:-:S11]  /*01f0*/  DMUL R24, R24, R24 ;  /* 0x0000001818187228 */ /* 0x000fd60000000000 */
.L_x_3:
[----:B------:R-:W-:Y:S05]  /*0200*/  BSYNC.RECONVERGENT B1 ;  /* 0x0000000000017941 */ /* 0x000fea0003800200 */
.L_x_2:
[----:B------:R-:W-:Y:S01]  /*0210*/  ISETP.GE.AND P0, PT, R2, R3, PT ;  /* 0x000000030200720c */ /* 0x000fe20003f06270 */
[----:B------:R-:W-:-:S12]  /*0220*/  BSSY.RECONVERGENT B1, `(.L_x_4) ;  /* 0x0000098000017945 */ /* 0x000fd80003800200 */
[----:B------:R-:W-:Y:S05]  /*0230*/  @P0 BRA `(.L_x_5) ;  /* 0x0000000800580947 */ /* 0x000fea0003800000 */
[----:B------:R-:W-:Y:S01]  /*0240*/  LOP3.LUT R5, RZ, R2, RZ, 0x33, !PT ;  /* 0x00000002ff057212 */ /* 0x000fe200078e33ff */
[----:B------:R-:W-:Y:S03]  /*0250*/  BSSY.RECONVERGENT B2, `(.L_x_6) ;  /* 0x0000046000027945 */ /* 0x000fe60003800200 */
[----:B------:R-:W-:-:S04]  /*0260*/  IADD3 R6, PT, PT, R4, -UR11, R5 ;  /* 0x8000000b04067c10 */ /* 0x000fc8000fffe005 */
[C---:B------:R-:W-:Y:S02]  /*0270*/  ISETP.GE.U32.AND P1, PT, R6.reuse, 0x1e00, PT ;  /* 0x00001e000600780c */ /* 0x040fe40003f26070 */
[----:B------:R-:W-:-:S04]  /*0280*/  LEA.HI R4, R6, 0x1, RZ, 0x17 ;  /* 0x0000000106047811 */ /* 0x000fc800078fb8ff */
[----:B------:R-:W-:-:S04]  /*0290*/  LOP3.LUT R5, R4, 0xf, RZ, 0xc0, !PT ;  /* 0x0000000f04057812 */ /* 0x000fc800078ec0ff */
[----:B------:R-:W-:-:S03]  /*02a0*/  ISETP.NE.AND P0, PT, R5, RZ, PT ;  /* 0x000000ff0500720c */ /* 0x000fc60003f05270 */
[----:B------:R-:W-:Y:S10]  /*02b0*/  @!P1 BRA `(.L_x_7) ;  /* 0x0000000000fc9947 */ /* 0x000ff40003800000 */
[----:B------:R-:W0:Y:S01]  /*02c0*/  LDCU.64 UR4, c[0x0][0x380] ;  /* 0x00007000ff0477ac */ /* 0x000e220008000a00 */
[----:B------:R-:W-:Y:S01]  /*02d0*/  IMAD.WIDE.U32 R6, R2, 0x8, RZ ;  /* 0x0000000802067825 */ /* 0x000fe200078e00ff */
[----:B------:R-:W-:-:S03]  /*02e0*/  LOP3.LUT R26, R4, 0xfffff0, RZ, 0xc0, !PT ;  /* 0x00fffff0041a7812 */ /* 0x000fc600078ec0ff */
[----:B------:R-:W-:Y:S02]  /*02f0*/  IMAD.U32 R9, RZ, RZ, UR20 ;  /* 0x00000014ff097e24 */ /* 0x000fe4000f8e00ff */
[----:B------:R-:W-:Y:S02]  /*0300*/  IMAD.MOV R26, RZ, RZ, -R26 ;  /* 0x000000ffff1a7224 */ /* 0x000fe400078e0a1a */
[----:B------:R-:W-:-:S03]  /*0310*/  IMAD.WIDE.U32 R6, R9, 0x7000, R6 ;  /* 0x0000700009067825 */ /* 0x000fc600078e0006 */
[----:B0-----:R-:W-:-:S04]  /*0320*/  IADD3 R6, P1, PT, R6, UR4, RZ ;  /* 0x0000000406067c10 */ /* 0x001fc8000ff3e0ff */
[----:B------:R-:W-:-:S04]  /*0330*/  IADD3 R6, P2, PT, R6, 0x8000, RZ ;  /* 0x0000800006067810 */ /* 0x000fc80007f5e0ff */
[----:B------:R-:W-:-:S09]  /*0340*/  IADD3.X R7, PT, PT, RZ, UR5, R7, P2, P1 ;  /* 0x00000005ff077c10 */ /* 0x000fd200097e2407 */
.L_x_8:
[----:B------:R-:W2:Y:S04]  /*0350*/  LDG.E.64 R20, desc[UR18][R6.64+-0x8000] ;  /* 0xff80001206147981 */ /* 0x000ea8000c1e1b00 */
[----:B------:R-:W3:Y:S04]  /*0360*/  LDG.E.64 R18, desc[UR18][R6.64+-0x7000] ;  /* 0xff90001206127981 */ /* 0x000ee8000c1e1b00 */
[----:B------:R-:W4:Y:S04]  /*0370*/  LDG.E.64 R16, desc[UR18][R6.64+-0x6000] ;  /* 0xffa0001206107981 */ /* 0x000f28000c1e1b00 */
[----:B------:R-:W5:Y:S04]  /*0380*/  LDG.E.64 R14, desc[UR18][R6.64+-0x5000] ;  /* 0xffb00012060e7981 */ /* 0x000f68000c1e1b00 */
[----:B------:R-:W5:Y:S04]  /*0390*/  LDG.E.64 R10, desc[UR18][R6.64+-0x4000] ;  /* 0xffc00012060a7981 */ /* 0x000f68000c1e1b00 */
[----:B------:R-:W5:Y:S04]  /*03a0*/  LDG.E.64 R12, desc[UR18][R6.64+-0x3000] ;  /* 0xffd00012060c7981 */ /* 0x000f68000c1e1b00 */
[----:B------:R-:W5:Y:S04]  /*03b0*/  LDG.E.64 R8, desc[UR18][R6.64+-0x2000] ;  /* 0xffe0001206087981 */ /* 0x000f68000c1e1b00 */
[----:B------:R-:W5:Y:S01]  /*03c0*/  LDG.E.64 R22, desc[UR18][R6.64+-0x1000] ;  /* 0xfff0001206167981 */ /* 0x000f62000c1e1b00 */
[----:B--2---:R-:W-:-:S02]  /*03d0*/  DADD R20, R20, -UR6 ;  /* 0x8000000614147e29 */ /* 0x004fc40008000000 */
[----:B---3--:R-:W-:-:S06]  /*03e0*/  DADD R18, R18, -UR6 ;  /* 0x8000000612127e29 */ /* 0x008fcc0008000000 */
[----:B------:R-:W-:Y:S01]  /*03f0*/  DFMA R20, R20, R20, R24 ;  /* 0x000000141414722b */ /* 0x000fe20000000018 */
[----:B------:R-:W2:Y:S01]  /*0400*/  LDG.E.64 R24, desc[UR18][R6.64] ;  /* 0x0000001206187981 */ /* 0x000ea2000c1e1b00 */
[----:B----4-:R-:W-:-:S06]  /*0410*/  DADD R16, R16, -UR6 ;  /* 0x8000000610107e29 */ /* 0x010fcc0008000000 */
[----:B------:R-:W-:Y:S02]  /*0420*/  DFMA R18, R18, R18, R20 ;  /* 0x000000121212722b */ /* 0x000fe40000000014 */
[----:B------:R-:W3:Y:S01]  /*0430*/  LDG.E.64 R20, desc[UR18][R6.64+0x1000] ;  /* 0x0010001206147981 */ /* 0x000ee2000c1e1b00 */
[----:B-----5:R-:W-:-:S05]  /*0440*/  DADD R14, R14, -UR6 ;  /* 0x800000060e0e7e29 */ /* 0x020fca0008000000 */
[----:B------:R-:W-:Y:S02]  /*0450*/  DFMA R16, R16, R16, R18 ;  /* 0x000000101010722b */ /* 0x000fe40000000012 */
[----:B------:R-:W4:Y:S01]  /*0460*/  LDG.E.64 R18, desc[UR18][R6.64+0x2000] ;  /* 0x0020001206127981 */ /* 0x000f22000c1e1b00 */
[----:B------:R-:W-:-:S05]  /*0470*/  DADD R10, R10, -UR6 ;  /* 0x800000060a0a7e29 */ /* 0x000fca0008000000 */
[----:B------:R-:W-:Y:S02]  /*0480*/  DFMA R14, R14, R14, R16 ;  /* 0x0000000e0e0e722b */ /* 0x000fe40000000010 */
[----:B------:R-:W5:Y:S01]  /*0490*/  LDG.E.64 R16, desc[UR18][R6.64+0x3000] ;  /* 0x0030001206107981 */ /* 0x000f62000c1e1b00 */
        /* <DEDUP_REMOVED lines=8> */
[----:B------:R-:W5:Y:S06]  /*0520*/  LDG.E.64 R12, desc[UR18][R6.64+0x6000] ;  /* 0x00600012060c7981 */ /* 0x000f6c000c1e1b00 */
[----:B------:R-:W-:Y:S02]  /*0530*/  DFMA R22, R22, R22, R8 ;  /* 0x000000161616722b */ /* 0x000fe40000000008 */
[----:B------:R0:W5:Y:S01]  /*0540*/  LDG.E.64 R8, desc[UR18][R6.64+0x7000] ;  /* 0x0070001206087981 */ /* 0x000162000c1e1b00 */
[----:B------:R-:W-:-:S02]  /*0550*/  VIADD R26, R26, 0x10 ;  /* 0x000000101a1a7836 */ /* 0x000fc40000000000 */
[----:B------:R-:W-:-:S03]  /*0560*/  VIADD R2, R2, 0x2000 ;  /* 0x0000200002027836 */ /* 0x000fc60000000000 */
[----:B------:R-:W-:Y:S02]  /*0570*/  ISETP.NE.AND P1, PT, R26, RZ, PT ;  /* 0x000000ff1a00720c */ /* 0x000fe40003f25270 */
[----:B0-----:R-:W-:-:S05]  /*0580*/  IADD3 R6, P2, PT, R6, 0x10000, RZ ;  /* 0x0001000006067810 */ /* 0x001fca0007f5e0ff */
[----:B------:R-:W-:Y:S01]  /*0590*/  IMAD.X R7, RZ, RZ, R7, P2 ;  /* 0x000000ffff077224 */ /* 0x000fe200010e0607 */
[----:B--2---:R-:W-:-:S08]  /*05a0*/  DADD R24, R24, -UR6 ;  /* 0x8000000618187e29 */ /* 0x004fd00008000000 */
[----:B------:R-:W-:Y:S02]  /*05b0*/  DFMA R22, R24, R24, R22 ;  /* 0x000000181816722b */ /* 0x000fe40000000016 */
[----:B---3--:R-:W-:Y:S02]  /*05c0*/  DADD R20, R20, -UR6 ;  /* 0x8000000614147e29 */ /* 0x008fe40008000000 */
[----:B----4-:R-:W-:-:S06]  /*05d0*/  DADD R18, R18, -UR6 ;  /* 0x8000000612127e29 */ /* 0x010fcc0008000000 */
[----:B------:R-:W-:Y:S02]  /*05e0*/  DFMA R22, R20, R20, R22 ;  /* 0x000000141416722b */ /* 0x000fe40000000016 */
[----:B-----5:R-:W-:-:S06]  /*05f0*/  DADD R16, R16, -UR6 ;  /* 0x8000000610107e29 */ /* 0x020fcc0008000000 */
[----:B------:R-:W-:Y:S02]  /*0600*/  DFMA R22, R18, R18, R22 ;  /* 0x000000121216722b */ /* 0x000fe40000000016 */
[----:B------:R-:W-:-:S06]  /*0610*/  DADD R14, R14, -UR6 ;  /* 0x800000060e0e7e29 */ /* 0x000fcc0008000000 */
[----:B------:R-:W-:Y:S02]  /*0620*/  DFMA R22, R16, R16, R22 ;  /* 0x000000101016722b */ /* 0x000fe40000000016 */
[----:B------:R-:W-:-:S06]  /*0630*/  DADD R10, R10, -UR6 ;  /* 0x800000060a0a7e29 */ /* 0x000fcc0008000000 */
[----:B------:R-:W-:Y:S02]  /*0640*/  DFMA R22, R14, R14, R22 ;  /* 0x0000000e0e16722b */ /* 0x000fe40000000016 */
[----:B------:R-:W-:-:S06]  /*0650*/  DADD R12, R12, -UR6 ;  /* 0x800000060c0c7e29 */ /* 0x000fcc0008000000 */
[----:B------:R-:W-:Y:S02]  /*0660*/  DFMA R22, R10, R10, R22 ;  /* 0x0000000a0a16722b */ /* 0x000fe40000000016 */
[----:B------:R-:W-:-:S06]  /*0670*/  DADD R8, R8, -UR6 ;  /* 0x8000000608087e29 */ /* 0x000fcc0008000000 */
[----:B------:R-:W-:-:S08]  /*0680*/  DFMA R22, R12, R12, R22 ;  /* 0x0000000c0c16722b */ /* 0x000fd00000000016 */
[----:B------:R-:W-:Y:S01]  /*0690*/  DFMA R24, R8, R8, R22 ;  /* 0x000000080818722b */ /* 0x000fe20000000016 */
[----:B------:R-:W-:Y:S10]  /*06a0*/  @P1 BRA `(.L_x_8) ;  /* 0xfffffffc00281947 */ /* 0x000ff4000383ffff */
.L_x_7:
[----:B------:R-:W-:Y:S05]  /*06b0*/  BSYNC.RECONVERGENT B2 ;  /* 0x0000000000027941 */ /* 0x000fea0003800200 */
.L_x_6:
[----:B------:R-:W-:Y:S05]  /*06c0*/  @!P0 BRA `(.L_x_5) ;  /* 0x0000000400348947 */ /* 0x000fea0003800000 */
[----:B------:R-:W-:Y:S01]  /*06d0*/  ISETP.GE.U32.AND P1, PT, R5, 0x8, PT ;  /* 0x000000080500780c */ /* 0x000fe20003f26070 */
[----:B------:R-:W-:Y:S01]  /*06e0*/  BSSY.RECONVERGENT B2, `(.L_x_9) ;  /* 0x0000023000027945 */ /* 0x000fe20003800200 */
[----:B------:R-:W-:-:S04]  /*06f0*/  LOP3.LUT R26, R4, 0x7, RZ, 0xc0, !PT ;  /* 0x00000007041a7812 */ /* 0x000fc800078ec0ff */
[----:B------:R-:W-:-:S07]  /*0700*/  ISETP.NE.AND P0, PT, R26, RZ, PT ;  /* 0x000000ff1a00720c */ /* 0x000fce0003f05270 */
[----:B------:R-:W-:Y:S06]  /*0710*/  @!P1 BRA `(.L_x_10) ;  /* 0x00000000007c9947 */ /* 0x000fec0003800000 */
[----:B------:R-:W0:Y:S01]  /*0720*/  LDCU.64 UR4, c[0x0][0x380] ;  /* 0x00007000ff0477ac */ /* 0x000e220008000a00 */
[----:B------:R-:W-:-:S04]  /*0730*/  IADD3 R5, P1, PT, R2, UR11, RZ ;  /* 0x0000000b02057c10 */ /* 0x000fc8000ff3e0ff */
[----:B------:R-:W-:Y:S02]  /*0740*/  LEA.HI.X.SX32 R6, R2, RZ, 0x1, P1 ;  /* 0x000000ff02067211 */ /* 0x000fe400008f0eff */
[----:B0-----:R-:W-:-:S04]  /*0750*/  LEA R22, P1, R5, UR4, 0x3 ;  /* 0x0000000405167c11 */ /* 0x001fc8000f8218ff */
[----:B------:R-:W-:Y:S01]  /*0760*/  LEA.HI.X R23, R5, UR5, R6, 0x3, P1 ;  /* 0x0000000505177c11 */ /* 0x000fe200088f1c06 */
[----:B------:R-:W0:Y:S04]  /*0770*/  LDCU.64 UR4, c[0x0][0x3e8] ;  /* 0x00007d00ff0477ac */ /* 0x000e280008000a00 */
[----:B------:R-:W0:Y:S04]  /*0780*/  LDG.E.64 R18, desc[UR18][R22.64] ;  /* 0x0000001216127981 */ /* 0x000e28000c1e1b00 */
[----:B------:R-:W2:Y:S04]  /*0790*/  LDG.E.64 R16, desc[UR18][R22.64+0x1000] ;  /* 0x0010001216107981 */ /* 0x000ea8000c1e1b00 */
[----:B------:R-:W3:Y:S04]  /*07a0*/  LDG.E.64 R14, desc[UR18][R22.64+0x2000] ;  /* 0x00200012160e7981 */ /* 0x000ee8000c1e1b00 */
[----:B------:R-:W4:Y:S04]  /*07b0*/  LDG.E.64 R12, desc[UR18][R22.64+0x3000] ;  /* 0x00300012160c7981 */ /* 0x000f28000c1e1b00 */
[----:B------:R-:W5:Y:S04]  /*07c0*/  LDG.E.64 R10, desc[UR18][R22.64+0x4000] ;  /* 0x00400012160a7981 */ /* 0x000f68000c1e1b00 */
[----:B------:R-:W5:Y:S04]  /*07d0*/  LDG.E.64 R6, desc[UR18][R22.64+0x5000] ;  /* 0x0050001216067981 */ /* 0x000f68000c1e1b00 */
[----:B------:R-:W5:Y:S04]  /*07e0*/  LDG.E.64 R8, desc[UR18][R22.64+0x6000] ;  /* 0x0060001216087981 */ /* 0x000f68000c1e1b00 */
[----:B------:R-:W5:Y:S01]  /*07f0*/  LDG.E.64 R20, desc[UR18][R22.64+0x7000] ;  /* 0x0070001216147981 */ /* 0x000f62000c1e1b00 */
[----:B------:R-:W-:Y:S01]  /*0800*/  VIADD R2, R2, 0x1000 ;  /* 0x0000100002027836 */ /* 0x000fe20000000000 */
[----:B0-----:R-:W-:-:S02]  /*0810*/  DADD R18, R18, -UR4 ;  /* 0x8000000412127e29 */ /* 0x001fc40008000000 */
[----:B--2---:R-:W-:-:S06]  /*0820*/  DADD R16, R16, -UR4 ;  /* 0x8000000410107e29 */ /* 0x004fcc0008000000 */
[----:B------:R-:W-:Y:S02]  /*0830*/  DFMA R18, R18, R18, R24 ;  /* 0x000000121212722b */ /* 0x000fe40000000018 */
[----:B---3--:R-:W-:Y:S02]  /*0840*/  DADD R14, R14, -UR4 ;  /* 0x800000040e0e7e29 */ /* 0x008fe40008000000 */
[----:B----4-:R-:W-:-:S04]  /*0850*/  DADD R12, R12, -UR4 ;  /* 0x800000040c0c7e29 */ /* 0x010fc80008000000 */
[----:B------:R-:W-:Y:S02]  /*0860*/  DFMA R18, R16, R16, R18 ;  /* 0x000000101012722b */ /* 0x000fe40000000012 */
[----:B-----5:R-:W-:Y:S02]  /*0870*/  DADD R10, R10, -UR4 ;  /* 0x800000040a0a7e29 */ /* 0x020fe40008000000 */
[----:B------:R-:W-:-:S04]  /*0880*/  DADD R6, R6, -UR4 ;  /* 0x8000000406067e29 */ /* 0x000fc80008000000 */
[----:B------:R-:W-:Y:S02]  /*0890*/  DFMA R18, R14, R14, R18 ;  /* 0x0000000e0e12722b */ /* 0x000fe40000000012 */
[----:B------:R-:W-:Y:S02]  /*08a0*/  DADD R8, R8, -UR4 ;  /* 0x8000000408087e29 */ /* 0x000fe40008000000 */
[----:B------:R-:W-:-:S04]  /*08b0*/  DADD R20, R20, -UR4 ;  /* 0x8000000414147e29 */ /* 0x000fc80008000000 */
[----:B------:R-:W-:-:S08]  /*08c0*/  DFMA R18, R12, R12, R18 ;  /* 0x0000000c0c12722b */ /* 0x000fd00000000012 */
[----:B------:R-:W-:-:S08]  /*08d0*/  DFMA R18, R10, R10, R18 ;  /* 0x0000000a0a12722b */ /* 0x000fd00000000012 */
[----:B------:R-:W-:-:S08]  /*08e0*/  DFMA R18, R6, R6, R18 ;  /* 0x000000060612722b */ /* 0x000fd00000000012 */
[----:B------:R-:W-:-:S08]  /*08f0*/  DFMA R18, R8, R8, R18 ;  /* 0x000000080812722b */ /* 0x000fd00000000012 */
[----:B------:R-:W-:-:S11]  /*0900*/  DFMA R24, R20, R20, R18 ;  /* 0x000000141418722b */ /* 0x000fd60000000012 */
.L_x_10:
[----:B------:R-:W-:Y:S05]  /*0910*/  BSYNC.RECONVERGENT B2 ;  /* 0x0000000000027941 */ /* 0x000fea0003800200 */
.L_x_9:
        /* <DEDUP_REMOVED lines=15> */
[----:B------:R-:W4:Y:S01]  /*0a10*/  LDG.E.64 R14, desc[UR18][R6.64+0x3000] ;  /* 0x00300012060e7981 */ /* 0x000f22000c1e1b00 */
[----:B------:R-:W-:Y:S01]  /*0a20*/  VIADD R2, R2, 0x800 ;  /* 0x0000080002027836 */ /* 0x000fe20000000000 */
[----:B0-----:R-:W-:-:S02]  /*0a30*/  DADD R8, R8, -UR4 ;  /* 0x8000000408087e29 */ /* 0x001fc40008000000 */
[----:B--2---:R-:W-:-:S06]  /*0a40*/  DADD R10, R10, -UR4 ;  /* 0x800000040a0a7e29 */ /* 0x004fcc0008000000 */
[----:B------:R-:W-:Y:S02]  /*0a50*/  DFMA R8, R8, R8, R24 ;  /* 0x000000080808722b */ /* 0x000fe40000000018 */
[----:B---3--:R-:W-:Y:S02]  /*0a60*/  DADD R12, R12, -UR4 ;  /* 0x800000040c0c7e29 */ /* 0x008fe40008000000 */
[----:B----4-:R-:W-:-:S04]  /*0a70*/  DADD R14, R14, -UR4 ;  /* 0x800000040e0e7e29 */ /* 0x010fc80008000000 */
[----:B------:R-:W-:-:S08]  /*0a80*/  DFMA R8, R10, R10, R8 ;  /* 0x0000000a0a08722b */ /* 0x000fd00000000008 */
[----:B------:R-:W-:-:S08]  /*0a90*/  DFMA R8, R12, R12, R8 ;  /* 0x0000000c0c08722b */ /* 0x000fd00000000008 */
[----:B------:R-:W-:-:S11]  /*0aa0*/  DFMA R24, R14, R14, R8 ;  /* 0x0000000e0e18722b */ /* 0x000fd60000000008 */
.L_x_12:
[----:B------:R-:W-:Y:S05]  /*0ab0*/  BSYNC.RECONVERGENT B2 ;  /* 0x0000000000027941 */ /* 0x000fea0003800200 */
.L_x_11:
[----:B------:R-:W-:Y:S05]  /*0ac0*/  @!P0 BRA `(.L_x_5) ;  /* 0x0000000000348947 */ /* 0x000fea0003800000 */
[----:B------:R-:W0:Y:S01]  /*0ad0*/  LDC.64 R6, c[0x0][0x380] ;  /* 0x0000e000ff067b82 */ /* 0x000e220000000a00 */
[----:B------:R-:W-:Y:S02]  /*0ae0*/  IMAD.U32 R5, RZ, RZ, UR20 ;  /* 0x00000014ff057e24 */ /* 0x000fe4000f8e00ff */
[----:B------:R-:W-:Y:S02]  /*0af0*/  IMAD.MOV R10, RZ, RZ, -R4 ;  /* 0x000000ffff0a7224 */ /* 0x000fe400078e0a04 */
[----:B0-----:R-:W-:-:S07]  /*0b00*/  IMAD.WIDE.U32 R4, R5, 0x7000, R6 ;  /* 0x0000700005047825 */ /* 0x001fce00078e0006 */
.L_x_13:
[----:B------:R-:W-:Y:S01]  /*0b10*/  IMAD.WIDE R6, R2, 0x8, R4 ;  /* 0x0000000802067825 */ /* 0x000fe200078e0204 */
[----:B------:R-:W0:Y:S05]  /*0b20*/  LDCU.64 UR4, c[0x0][0x3e8] ;  /* 0x00007d00ff0477ac */ /* 0x000e2a0008000a00 */
[----:B------:R-:W0:Y:S01]  /*0b30*/  LDG.E.64 R6, desc[UR18][R6.64] ;  /* 0x0000001206067981 */ /* 0x000e22000c1e1b00 */
[----:B------:R-:W-:Y:S02]  /*0b40*/  VIADD R10, R10, 0x1 ;  /* 0x000000010a0a7836 */ /* 0x000fe40000000000 */
[----:B------:R-:W-:-:S03]  /*0b50*/  VIADD R2, R2, 0x200 ;  /* 0x0000020002027836 */ /* 0x000fc60000000000 */
[----:B------:R-:W-:Y:S01]  /*0b60*/  ISETP.NE.AND P0, PT, R10, RZ, PT ;  /* 0x000000ff0a00720c */ /* 0x000fe20003f05270 */
[----:B0-----:R-:W-:-:S08]  /*0b70*/  DADD R8, R6, -UR4 ;  /* 0x8000000406087e29 */ /* 0x001fd00008000000 */
[----:B------:R-:W-:-:S04]  /*0b80*/  DFMA R24, R8, R8, R24 ;  /* 0x000000080818722b */ /* 0x000fc80000000018 */
[----:B------:R-:W-:Y:S07]  /*0b90*/  @P0 BRA `(.L_x_13) ;  /* 0xfffffffc00dc0947 */ /* 0x000fee000383ffff */
.L_x_5:
[----:B------:R-:W-:Y:S05]  /*0ba0*/  BSYNC.RECONVERGENT B1 ;  /* 0x0000000000017941 */ /* 0x000fea0003800200 */
.L_x_4:
[----:B------:R-:W-:-:S13]  /*0bb0*/  ISETP.GE.AND P0, PT, R3, 0x200, PT ;  /* 0x000002000300780c */ /* 0x000fda0003f06270 */
[----:B------:R-:W-:Y:S05]  /*0bc0*/  @!P0 BRA `(.L_x_14) ;  /* 0x0000000400148947 */ /* 0x000fea0003800000 */
[----:B------:R-:W0:Y:S01]  /*0bd0*/  S2R R2, SR_LANEID ;  /* 0x0000000000027919 */ /* 0x000e220000000000 */
[----:B------:R-:W-:Y:S04]  /*0be0*/  SHFL.DOWN PT, R4, R24, 0x1, 0x1f ;  /* 0x08201f0018047f89 */ /* 0x000fe800000e0000 */
[----:B------:R-:W1:Y:S02]  /*0bf0*/  SHFL.DOWN PT, R5, R25, 0x1, 0x1f ;  /* 0x08201f0019057f89 */ /* 0x000e6400000e0000 */
[----:B-1----:R-:W-:Y:S01]  /*0c00*/  DADD R4, R4, R24 ;  /* 0x0000000004047229 */ /* 0x002fe20000000018 */
[C---:B0-----:R-:W-:Y:S02]  /*0c10*/  ISETP.GT.AND P0, PT, R2.reuse, 0x1e, PT ;  /* 0x0000001e0200780c */ /* 0x041fe40003f04270 */
[----:B------:R-:W-:-:S07]  /*0c20*/  ISETP.NE.AND P1, PT, R2, RZ, PT ;  /* 0x000000ff0200720c */ /* 0x000fce0003f25270 */
[----:B------:R-:W-:Y:S02]  /*0c30*/  FSEL R6, R24, R4, P0 ;  /* 0x0000000418067208 */ /* 0x000fe40000000000 */
[----:B------:R-:W-:Y:S02]  /*0c40*/  FSEL R7, R25, R5, P0 ;  /* 0x0000000519077208 */ /* 0x000fe40000000000 */
[----:B------:R-:W-:Y:S01]  /*0c50*/  ISETP.GT.AND P0, PT, R2, 0x1d, PT ;  /* 0x0000001d0200780c */ /* 0x000fe20003f04270 */
[----:B------:R-:W-:Y:S01]  /*0c60*/  SHFL.DOWN PT, R4, R6, 0x2, 0x1f ;  /* 0x08401f0006047f89 */ /* 0x000fe200000e0000 */
[----:B------:R-:W-:-:S03]  /*0c70*/  @!P1 SHF.R.U32.HI R3, RZ, 0x2, R0 ;  /* 0x00000002ff039819 */ /* 0x000fc60000011600 */
[----:B------:R-:W0:Y:S01]  /*0c80*/  SHFL.DOWN PT, R5, R7, 0x2, 0x1f ;  /* 0x08401f0007057f89 */ /* 0x000e2200000e0000 */
[----:B------:R-:W-:Y:S01]  /*0c90*/  @!P1 LOP3.LUT R3, R3, 0xf8, RZ, 0xc0, !PT ;  /* 0x000000f803039812 */ /* 0x000fe200078ec0ff */
[----:B------:R-:W1:Y:S01]  /*0ca0*/  @!P1 S2R R13, SR_CgaCtaId ;  /* 0x00000000000d9919 */ /* 0x000e620000008800 */
[----:B0-----:R-:W-:-:S10]  /*0cb0*/  DADD R4, R4, R6 ;  /* 0x0000000004047229 */ /* 0x001fd40000000006 */
[----:B------:R-:W-:Y:S02]  /*0cc0*/  FSEL R8, R6, R4, P0 ;  /* 0x0000000406087208 */ /* 0x000fe40000000000 */
[----:B------:R-:W-:Y:S02]  /*0cd0*/  FSEL R9, R7, R5, P0 ;  /* 0x0000000507097208 */ /* 0x000fe40000000000 */
[----:B------:R-:W-:Y:S01]  /*0ce0*/  ISETP.GT.AND P0, PT, R2, 0x1b, PT ;  /* 0x0000001b0200780c */ /* 0x000fe20003f04270 */
[----:B------:R-:W-:Y:S04]  /*0cf0*/  SHFL.DOWN PT, R4, R8, 0x4, 0x1f ;  /* 0x08801f0008047f89 */ /* 0x000fe800000e0000 */
[----:B------:R-:W0:Y:S02]  /*0d00*/  SHFL.DOWN PT, R5, R9, 0x4, 0x1f ;  /* 0x08801f0009057f89 */ /* 0x000e2400000e0000 */
[----:B0-----:R-:W-:-:S10]  /*0d10*/  DADD R4, R4, R8 ;  /* 0x0000000004047229 */ /* 0x001fd40000000008 */
[----:B------:R-:W-:Y:S02]  /*0d20*/  FSEL R10, R8, R4, P0 ;  /* 0x00000004080a7208 */ /* 0x000fe40000000000 */
[----:B------:R-:W-:Y:S02]  /*0d30*/  FSEL R11, R9, R5, P0 ;  /* 0x00000005090b7208 */ /* 0x000fe40000000000 */
[----:B------:R-:W-:Y:S01]  /*0d40*/  ISETP.GT.AND P0, PT, R2, 0x17, PT ;  /* 0x000000170200780c */ /* 0x000fe20003f04270 */
[----:B------:R-:W-:Y:S01]  /*0d50*/  SHFL.DOWN PT, R4, R10, 0x8, 0x1f ;  /* 0x09001f000a047f89 */ /* 0x000fe200000e0000 */
[----:B------:R-:W-:-:S03]  /*0d60*/  @!P1 MOV R8, 0x400 ;  /* 0x0000040000089802 */ /* 0x000fc60000000f00 */
[----:B------:R-:W0:Y:S01]  /*0d70*/  SHFL.DOWN PT, R5, R11, 0x8, 0x1f ;  /* 0x09001f000b057f89 */ /* 0x000e2200000e0000 */
[----:B-1----:R-:W-:-:S05]  /*0d80*/  @!P1 LEA R8, R13, R8, 0x18 ;  /* 0x000000080d089211 */ /* 0x002fca00078ec0ff */
[----:B------:R-:W-:Y:S01]  /*0d90*/  @!P1 IMAD.IADD R3, R3, 0x1, R8 ;  /* 0x0000000103039824 */ /* 0x000fe200078e0208 */
[----:B0-----:R-:W-:-:S10]  /*0da0*/  DADD R4, R4, R10 ;  /* 0x0000000004047229 */ /* 0x001fd4000000000a */
[----:B------:R-:W-:Y:S02]  /*0db0*/  FSEL R6, R10, R4, P0 ;  /* 0x000000040a067208 */ /* 0x000fe40000000000 */
[----:B------:R-:W-:Y:S02]  /*0dc0*/  FSEL R7, R11, R5, P0 ;  /* 0x000000050b077208 */ /* 0x000fe40000000000 */
[----:B------:R-:W-:Y:S01]  /*0dd0*/  ISETP.NE.AND P0, PT, R0, RZ, PT ;  /* 0x000000ff0000720c */ /* 0x000fe20003f05270 */
[----:B------:R-:W-:Y:S04]  /*0de0*/  SHFL.DOWN PT, R4, R6, 0x10, 0x1f ;  /* 0x0a001f0006047f89 */ /* 0x000fe800000e0000 */
[----:B------:R-:W0:Y:S02]  /*0df0*/  SHFL.DOWN PT, R5, R7, 0x10, 0x1f ;  /* 0x0a001f0007057f89 */ /* 0x000e2400000e0000 */
[----:B0-----:R-:W-:-:S07]  /*0e00*/  DADD R4, R4, R6 ;  /* 0x0000000004047229 */ /* 0x001fce0000000006 */
[----:B------:R2:W-:Y:S01]  /*0e10*/  @!P1 STS.64 [R3+0x10], R4 ;  /* 0x0000100403009388 */ /* 0x0005e20000000a00 */
[----:B------:R-:W-:Y:S01]  /*0e20*/  BAR.SYNC.DEFER_BLOCKING 0x0 ;  /* 0x0000000000007b1d */ /* 0x000fe20000010000 */
[----:B------:R-:W-:-:S04]  /*0e30*/  ISETP.GT.AND P1, PT, R2, 0xf, PT ;  /* 0x0000000f0200780c */ /* 0x000fc80003f24270 */
[----:B------:R-:W-:Y:S02]  /*0e40*/  FSEL R8, R6, R4, P1 ;  /* 0x0000000406087208 */ /* 0x000fe40000800000 */
[----:B------:R-:W-:Y:S01]  /*0e50*/  FSEL R9, R7, R5, P1 ;  /* 0x0000000507097208 */ /* 0x000fe20000800000 */
[----:B------:R-:W-:Y:S06]  /*0e60*/  @P0 BRA `(.L_x_15) ;  /* 0x0000001c00880947 */ /* 0x000fec0003800000 */
[----:B------:R-:W0:Y:S01]  /*0e70*/  S2UR UR5, SR_CgaCtaId ;  /* 0x00000000000579c3 */ /* 0x000e220000008800 */
[----:B------:R-:W-:Y:S02]  /*0e80*/  UMOV UR4, 0x400 ;  /* 0x0000040000047882 */ /* 0x000fe40000000000 */
[----:B0-----:R-:W-:-:S09]  /*0e90*/  ULEA UR4, UR5, UR4, 0x18 ;  /* 0x0000000405047291 */ /* 0x001fd2000f8ec0ff */
[----:B--2---:R-:W0:Y:S04]  /*0ea0*/  LDS.64 R2, [UR4+0x18] ;  /* 0x00001804ff027984 */ /* 0x004e280008000a00 */
[----:B------:R-:W1:Y:S04]  /*0eb0*/  LDS.128 R12, [UR4+0x20] ;  /* 0x00002004ff0c7984 */ /* 0x000e680008000c00 */
[----:B------:R-:W2:Y:S01]  /*0ec0*/  LDS.128 R4, [UR4+0x30] ;  /* 0x00003004ff047984 */ /* 0x000ea20008000c00 */
[----:B0-----:R-:W-:-:S03]  /*0ed0*/  DADD R2, R8, R2 ;  /* 0x0000000008027229 */ /* 0x001fc60000000002 */
[----:B------:R-:W0:Y:S05]  /*0ee0*/  LDS.128 R8, [UR4+0x40] ;  /* 0x00004004ff087984 */ /* 0x000e2a0008000c00 */
[----:B-1----:R-:W-:-:S08]  /*0ef0*/  DADD R2, R2, R12 ;  /* 0x0000000002027229 */ /* 0x002fd0000000000c */
[----:B------:R-:W-:Y:S01]  /*0f00*/  DADD R2, R2, R14 ;  /* 0x0000000002027229 */ /* 0x000fe2000000000e */
[----:B------:R-:W1:Y:S07]  /*0f10*/  LDS.128 R12, [UR4+0x50] ;  /* 0x00005004ff0c7984 */ /* 0x000e6e0008000c00 */
[----:B--2---:R-:W-:-:S08]  /*0f20*/  DADD R2, R2, R4 ;  /* 0x0000000002027229 */ /* 0x004fd00000000004 */
[----:B------:R-:W-:Y:S01]  /*0f30*/  DADD R2, R2, R6 ;  /* 0x0000000002027229 */ /* 0x000fe20000000006 */
[----:B------:R-:W2:Y:S07]  /*0f40*/  LDS.128 R4, [UR4+0x60] ;  /* 0x00006004ff047984 */ /* 0x000eae0008000c00 */
[----:B0-----:R-:W-:-:S08]  /*0f50*/  DADD R2, R2, R8 ;  /* 0x0000000002027229 */ /* 0x001fd00000000008 */
[----:B------:R-:W-:Y:S01]  /*0f60*/  DADD R2, R2, R10 ;  /* 0x0000000002027229 */ /* 0x000fe2000000000a */
[----:B------:R-:W0:Y:S07]  /*0f70*/  LDS.128 R8, [UR4+0x70] ;  /* 0x00007004ff087984 */ /* 0x000e2e0008000c00 */
[----:B-1----:R-:W-:-:S08]  /*0f80*/  DADD R2, R2, R12 ;  /* 0x0000000002027229 */ /* 0x002fd0000000000c */
[----:B------:R-:W-:Y:S01]  /*0f90*/  DADD R2, R2, R14 ;  /* 0x0000000002027229 */ /* 0x000fe2000000000e */
[----:B------:R-:W1:Y:S07]  /*0fa0*/  LDS.128 R12, [UR4+0x80] ;  /* 0x00008004ff0c7984 */ /* 0x000e6e0008000c00 */
[----:B--2---:R-:W-:-:S08]  /*0fb0*/  DADD R2, R2, R4 ;  /* 0x0000000002027229 */ /* 0x004fd00000000004 */
[----:B------:R-:W-:-:S08]  /*0fc0*/  DADD R2, R2, R6 ;  /* 0x0000000002027229 */ /* 0x000fd00000000006 */
[----:B0-----:R-:W-:-:S08]  /*0fd0*/  DADD R2, R2, R8 ;  /* 0x0000000002027229 */ /* 0x001fd00000000008 */
[----:B------:R-:W-:-:S08]  /*0fe0*/  DADD R2, R2, R10 ;  /* 0x0000000002027229 */ /* 0x000fd0000000000a */
[----:B-1----:R-:W-:-:S08]  /*0ff0*/  DADD R2, R2, R12 ;  /* 0x0000000002027229 */ /* 0x002fd0000000000c */
[----:B------:R-:W-:Y:S01]  /*1000*/  DADD R8, R2, R14 ;  /* 0x0000000002087229 */ /* 0x000fe2000000000e */
[----:B------:R-:W-:Y:S10]  /*1010*/  BRA `(.L_x_15) ;  /* 0x0000001c001c7947 */ /* 0x000ff40003800000 */
.L_x_14:
[----:B------:R-:W-:-:S05]  /*1020*/  LOP3.LUT R2, R0, 0x3e0, RZ, 0xc0, !PT ;  /* 0x000003e000027812 */ /* 0x000fca00078ec0ff */
[----:B------:R-:W-:Y:S01]  /*1030*/  VIADD R4, R2, 0x20 ;  /* 0x0000002002047836 */ /* 0x000fe20000000000 */
[----:B------:R-:W-:-:S04]  /*1040*/  LOP3.LUT R2, RZ, R2, RZ, 0x33, !PT ;  /* 0x00000002ff027212 */ /* 0x000fc800078e33ff */
[----:B------:R-:W-:Y:S01]  /*1050*/  ISETP.GT.AND P0, PT, R4, R3, PT ;  /* 0x000000030400720c */ /* 0x000fe20003f04270 */
[----:B------:R-:W-:-:S05]  /*1060*/  IMAD.IADD R2, R3, 0x1, R2 ;  /* 0x0000000103027824 */ /* 0x000fca00078e0202 */
[----:B------:R-:W-:Y:S02]  /*1070*/  SEL R5, R2, 0x1f, P0 ;  /* 0x0000001f02057807 */ /* 0x000fe40000000000 */
[----:B------:R-:W0:Y:S03]  /*1080*/  S2R R2, SR_LANEID ;  /* 0x0000000000027919 */ /* 0x000e260000000000 */
[----:B------:R-:W-:Y:S04]  /*1090*/  SHFL.DOWN PT, R6, R24, 0x1, R5 ;  /* 0x0820000018067989 */ /* 0x000fe800000e0005 */
[----:B------:R-:W1:Y:S02]  /*10a0*/  SHFL.DOWN PT, R7, R25, 0x1, R5 ;  /* 0x0820000019077989 */ /* 0x000e6400000e0005 */
[----:B-1----:R-:W-:Y:S01]  /*10b0*/  DADD R6, R6, R24 ;  /* 0x0000000006067229 */ /* 0x002fe20000000018 */
[C---:B0-----:R-:W-:Y:S01]  /*10c0*/  ISETP.GE.AND P0, PT, R2.reuse, R5, PT ;  /* 0x000000050200720c */ /* 0x041fe20003f06270 */
[C---:B------:R-:W-:Y:S01]  /*10d0*/  VIADD R4, R2.reuse, 0x2 ;  /* 0x0000000202047836 */ /* 0x040fe20000000000 */
[----:B------:R-:W-:-:S07]  /*10e0*/  ISETP.NE.AND P1, PT, R2, RZ, PT ;  /* 0x000000ff0200720c */ /* 0x000fce0003f25270 */
[----:B------:R-:W-:Y:S02]  /*10f0*/  FSEL R8, R6, R24, !P0 ;  /* 0x0000001806087208 */ /* 0x000fe40004000000 */
[----:B------:R-:W-:Y:S02]  /*1100*/  FSEL R9, R7, R25, !P0 ;  /* 0x0000001907097208 */ /* 0x000fe40004000000 */
[----:B------:R-:W-:Y:S01]  /*1110*/  ISETP.GT.AND P0, PT, R4, R5, PT ;  /* 0x000000050400720c */ /* 0x000fe20003f04270 */
[----:B------:R-:W-:Y:S01]  /*1120*/  SHFL.DOWN PT, R6, R8, 0x2, R5 ;  /* 0x0840000008067989 */ /* 0x000fe200000e0005 */
[----:B------:R-:W-:-:S03]  /*1130*/  VIADD R4, R2, 0x4 ;  /* 0x0000000402047836 */ /* 0x000fc60000000000 */
[----:B------:R-:W0:Y:S01]  /*1140*/  SHFL.DOWN PT, R7, R9, 0x2, R5 ;  /* 0x0840000009077989 */ /* 0x000e2200000e0005 */
[----:B------:R-:W1:Y:S01]  /*1150*/  @!P1 S2R R13, SR_CgaCtaId ;  /* 0x00000000000d9919 */ /* 0x000e620000008800 */
[----:B0-----:R-:W-:-:S10]  /*1160*/  DADD R6, R6, R8 ;  /* 0x0000000006067229 */ /* 0x001fd40000000008 */
[----:B------:R-:W-:Y:S02]  /*1170*/  FSEL R10, R8, R6, P0 ;  /* 0x00000006080a7208 */ /* 0x000fe40000000000 */
[----:B------:R-:W-:Y:S02]  /*1180*/  FSEL R11, R9, R7, P0 ;  /* 0x00000007090b7208 */ /* 0x000fe40000000000 */
[----:B------:R-:W-:Y:S01]  /*1190*/  ISETP.GT.AND P0, PT, R4, R5, PT ;  /* 0x000000050400720c */ /* 0x000fe20003f04270 */
[----:B------:R-:W-:Y:S01]  /*11a0*/  SHFL.DOWN PT, R6, R10, 0x4, R5 ;  /* 0x088000000a067989 */ /* 0x000fe200000e0005 */
[C---:B------:R-:W-:Y:S02]  /*11b0*/  VIADD R4, R2.reuse, 0x8 ;  /* 0x0000000802047836 */ /* 0x040fe40000000000 */
[----:B------:R-:W-:Y:S01]  /*11c0*/  VIADD R2, R2, 0x10 ;  /* 0x0000001002027836 */ /* 0x000fe20000000000 */
[----:B------:R-:W0:Y:S02]  /*11d0*/  SHFL.DOWN PT, R7, R11, 0x4, R5 ;  /* 0x088000000b077989 */ /* 0x000e2400000e0005 */
[----:B0-----:R-:W-:-:S10]  /*11e0*/  DADD R6, R6, R10 ;  /* 0x0000000006067229 */ /* 0x001fd4000000000a */
[----:B------:R-:W-:Y:S02]  /*11f0*/  FSEL R8, R10, R6, P0 ;  /* 0x000000060a087208 */ /* 0x000fe40000000000 */
[----:B------:R-:W-:Y:S02]  /*1200*/  FSEL R9, R11, R7, P0 ;  /* 0x000000070b097208 */ /* 0x000fe40000000000 */
[----:B------:R-:W-:Y:S01]  /*1210*/  ISETP.GT.AND P0, PT, R4, R5, PT ;  /* 0x000000050400720c */ /* 0x000fe20003f04270 */
[----:B------:R-:W-:Y:S01]  /*1220*/  SHFL.DOWN PT, R6, R8, 0x8, R5 ;  /* 0x0900000008067989 */ /* 0x000fe200000e0005 */
[----:B------:R-:W-:-:S03]  /*1230*/  @!P1 SHF.R.U32.HI R4, RZ, 0x2, R0 ;  /* 0x00000002ff049819 */ /* 0x000fc60000011600 */
[----:B------:R-:W0:Y:S01]  /*1240*/  SHFL.DOWN PT, R7, R9, 0x8, R5 ;  /* 0x0900000009077989 */ /* 0x000e2200000e0005 */
[----:B------:R-:W-:Y:S01]  /*1250*/  @!P1 LOP3.LUT R4, R4, 0xf8, RZ, 0xc0, !PT ;  /* 0x000000f804049812 */ /* 0x000fe200078ec0ff */
[----:B0-----:R-:W-:-:S10]  /*1260*/  DADD R6, R6, R8 ;  /* 0x0000000006067229 */ /* 0x001fd40000000008 */
[----:B------:R-:W-:Y:S02]  /*1270*/  FSEL R10, R8, R6, P0 ;  /* 0x00000006080a7208 */ /* 0x000fe40000000000 */
[----:B------:R-:W-:Y:S02]  /*1280*/  FSEL R11, R9, R7, P0 ;  /* 0x00000007090b7208 */ /* 0x000fe40000000000 */
[----:B------:R-:W-:Y:S01]  /*1290*/  @!P1 MOV R8, 0x400 ;  /* 0x0000040000089802 */ /* 0x000fe20000000f00 */
[----:B------:R-:W-:Y:S01]  /*12a0*/  SHFL.DOWN PT, R6, R10, 0x10, R5 ;  /* 0x0a0000000a067989 */ /* 0x000fe200000e0005 */
[----:B------:R-:W-:Y:S02]  /*12b0*/  ISETP.GT.AND P0, PT, R2, R5, PT ;  /* 0x000000050200720c */ /* 0x000fe40003f04270 */
[----:B-1----:R-:W-:Y:S01]  /*12c0*/  @!P1 LEA R13, R13, R8, 0x18 ;  /* 0x000000080d0d9211 */ /* 0x002fe200078ec0ff */
[----:B------:R-:W0:Y:S04]  /*12d0*/  SHFL.DOWN PT, R7, R11, 0x10, R5 ;  /* 0x0a0000000b077989 */ /* 0x000e2800000e0005 */
[----:B------:R-:W-:Y:S01]  /*12e0*/  @!P1 IMAD.IADD R13, R4, 0x1, R13 ;  /* 0x00000001040d9824 */ /* 0x000fe200078e020d */
[----:B0-----:R-:W-:-:S10]  /*12f0*/  DADD R6, R6, R10 ;  /* 0x0000000006067229 */ /* 0x001fd4000000000a */
[----:B------:R-:W-:Y:S02]  /*1300*/  FSEL R8, R10, R6, P0 ;  /* 0x000000060a087208 */ /* 0x000fe40000000000 */
[----:B------:R-:W-:Y:S02]  /*1310*/  FSEL R9, R11, R7, P0 ;  /* 0x000000070b097208 */ /* 0x000fe40000000000 */
[----:B------:R-:W-:-:S03]  /*1320*/  ISETP.NE.AND P0, PT, R0, RZ, PT ;  /* 0x000000ff0000720c */ /* 0x000fc60003f05270 */
[----:B------:R1:W-:Y:S01]  /*1330*/  @!P1 STS.64 [R13+0x10], R8 ;  /* 0x000010080d009388 */ /* 0x0003e20000000a00 */
[----:B------:R-:W-:Y:S09]  /*1340*/  BAR.SYNC.DEFER_BLOCKING 0x0 ;  /* 0x0000000000007b1d */ /* 0x000ff20000010000 */
[----:B------:R-:W-:Y:S05]  /*1350*/  @P0 BRA `(.L_x_15) ;  /* 0x00000018004c0947 */ /* 0x000fea0003800000 */
[----:B------:R-:W0:Y:S01]  /*1360*/  S2UR UR5, SR_CgaCtaId ;  /* 0x00000000000579c3 */ /* 0x000e220000008800 */
[----:B------:R-:W-:Y:S01]  /*1370*/  UMOV UR4, 0x400 ;  /* 0x0000040000047882 */ /* 0x000fe20000000000 */
[----:B------:R-:W-:Y:S01]  /*1380*/  ISETP.GT.AND P1, PT, R3, 0x20, PT ;  /* 0x000000200300780c */ /* 0x000fe20003f24270 */
[----:B0-----:R-:W-:-:S09]  /*1390*/  ULEA UR4, UR5, UR4, 0x18 ;  /* 0x0000000405047291 */ /* 0x001fd2000f8ec0ff */
[----:B------:R-:W0:Y:S04]  /*13a0*/  LDS.64 R10, [UR4+0x18] ;  /* 0x00001804ff0a7984 */ /* 0x000e280008000a00 */
[----:B------:R-:W2:Y:S01]  /*13b0*/  LDS.128 R4, [UR4+0x20] ;  /* 0x00002004ff047984 */ /* 0x000ea20008000c00 */
[----:B0-----:R-:W-:-:S10]  /*13c0*/  DADD R10, R8, R10 ;  /* 0x00000000080a7229 */ /* 0x001fd4000000000a */
[----:B------:R-:W-:Y:S02]  /*13d0*/  FSEL R12, R10, R8, P1 ;  /* 0x000000080a0c7208 */ /* 0x000fe40000800000 */
[----:B-1----:R-:W-:Y:S02]  /*13e0*/  FSEL R13, R11, R9, P1 ;  /* 0x000000090b0d7208 */ /* 0x002fe40000800000 */
[----:B------:R-:W0:Y:S01]  /*13f0*/  LDS.128 R8, [UR4+0x30] ;  /* 0x00003004ff087984 */ /* 0x000e220008000c00 */
[----:B------:R-:W-:-:S03]  /*1400*/  ISETP.GT.AND P1, PT, R3, 0x40, PT ;  /* 0x000000400300780c */ /* 0x000fc60003f24270 */
[----:B--2---:R-:W-:-:S10]  /*1410*/  DADD R4, R4, R12 ;  /* 0x0000000004047229 */ /* 0x004fd4000000000c */
[----:B------:R-:W-:Y:S02]  /*1420*/  FSEL R4, R4, R12, P1 ;  /* 0x0000000c04047208 */ /* 0x000fe40000800000 */
[----:B------:R-:W-:Y:S02]  /*1430*/  FSEL R5, R5, R13, P1 ;  /* 0x0000000d05057208 */ /* 0x000fe40000800000 */
[----:B------:R-:W-:-:S04]  /*1440*/  ISETP.GT.AND P1, PT, R3, 0x60, PT ;  /* 0x000000600300780c */ /* 0x000fc80003f24270 */
[----:B------:R-:W-:-:S10]  /*1450*/  DADD R6, R4, R6 ;  /* 0x0000000004067229 */ /* 0x000fd40000000006 */
[----:B------:R-:W-:Y:S02]  /*1460*/  FSEL R12, R6, R4, P1 ;  /* 0x00000004060c7208 */ /* 0x000fe40000800000 */
[----:B------:R-:W-:Y:S02]  /*1470*/  FSEL R13, R7, R5, P1 ;  /* 0x00000005070d7208 */ /* 0x000fe40000800000 */
[----:B------:R-:W1:Y:S01]  /*1480*/  LDS.128 R4, [UR4+0x40] ;  /* 0x00004004ff047984 */ /* 0x000e620008000c00 */
[----:B------:R-:W-:-:S03]  /*1490*/  ISETP.GT.AND P1, PT, R3, 0x80, PT ;  /* 0x000000800300780c */ /* 0x000fc60003f24270 */
[----:B0-----:R-:W-:-:S10]  /*14a0*/  DADD R8, R8, R12 ;  /* 0x0000000008087229 */ /* 0x001fd4000000000c */
[----:B------:R-:W-:Y:S02]  /*14b0*/  FSEL R8, R8, R12, P1 ;  /* 0x0000000c08087208 */ /* 0x000fe40000800000 */
[----:B------:R-:W-:Y:S02]  /*14c0*/  FSEL R9, R9, R13, P1 ;  /* 0x0000000d09097208 */ /* 0x000fe40000800000 */
[----:B------:R-:W-:-:S04]  /*14d0*/  ISETP.GT.AND P1, PT, R3, 0xa0, PT ;  /* 0x000000a00300780c */ /* 0x000fc80003f24270 */
[----:B------:R-:W-:-:S10]  /*14e0*/  DADD R10, R8, R10 ;  /* 0x00000000080a7229 */ /* 0x000fd4000000000a */
[----:B------:R-:W-:Y:S02]  /*14f0*/  FSEL R12, R10, R8, P1 ;  /* 0x000000080a0c7208 */ /* 0x000fe40000800000 */
[----:B------:R-:W-:Y:S02]  /*1500*/  FSEL R13, R11, R9, P1 ;  /* 0x000000090b0d7208 */ /* 0x000fe40000800000 */
[----:B------:R-:W0:Y:S01]  /*1510*/  LDS.128 R8, [UR4+0x50] ;  /* 0x00005004ff087984 */ /* 0x000e220008000c00 */
[----:B------:R-:W-:-:S03]  /*1520*/  ISETP.GT.AND P1, PT, R3, 0xc0, PT ;  /* 0x000000c00300780c */ /* 0x000fc60003f24270 */
[----:B-1----:R-:W-:-:S10]  /*1530*/  DADD R4, R4, R12 ;  /* 0x0000000004047229 */ /* 0x002fd4000000000c */
        /* <DEDUP_REMOVED lines=33> */
[----:B------:R-:W-:-:S04]  /*1750*/  ISETP.GT.AND P1, PT, R3, 0x1c0, PT ;  /* 0x000001c00300780c */ /* 0x000fc80003f24270 */
[----:B-1----:R-:W-:-:S10]  /*1760*/  DADD R4, R4, R8 ;  /* 0x0000000004047229 */ /* 0x002fd40000000008 */
[----:B------:R-:W-:Y:S02]  /*1770*/  FSEL R4, R4, R8, P1 ;  /* 0x0000000804047208 */ /* 0x000fe40000800000 */
[----:B------:R-:W-:Y:S02]  /*1780*/  FSEL R5, R5, R9, P1 ;  /* 0x0000000905057208 */ /* 0x000fe40000800000 */
[----:B------:R-:W-:-:S04]  /*1790*/  ISETP.GT.AND P1, PT, R3, 0x1e0, PT ;  /* 0x000001e00300780c */ /* 0x000fc80003f24270 */
[----:B------:R-:W-:-:S10]  /*17a0*/  DADD R6, R4, R6 ;  /* 0x0000000004067229 */ /* 0x000fd40000000006 */
[----:B------:R-:W-:Y:S02]  /*17b0*/  FSEL R8, R6, R4, P1 ;  /* 0x0000000406087208 */ /* 0x000fe40000800000 */
[----:B------:R-:W-:Y:S01]  /*17c0*/  FSEL R9, R7, R5, P1 ;  /* 0x0000000507097208 */ /* 0x000fe20000800000 */
[----:B------:R-:W-:Y:S06]  /*17d0*/  BRA `(.L_x_15) ;  /* 0x00000014002c7947 */ /* 0x000fec0003800000 */
.L_x_1:
[----:B------:R-:W0:Y:S01]  /*17e0*/  S2R R0, SR_TID.X ;  /* 0x0000000000007919 */ /* 0x000e220000002100 */
[----:B------:R-:W1:Y:S01]  /*17f0*/  LDC.64 R2, c[0x0][0x380] ;  /* 0x0000e000ff027b82 */ /* 0x000e620000000a00 */
[----:B------:R-:W2:Y:S01]  /*1800*/  LDCU.64 UR6, c[0x0][0x3e8] ;  /* 0x00007d00ff0677ac */ /* 0x000ea20008000a00 */
[----:B0-----:R-:W-:-:S04]  /*1810*/  VIADD R21, R0, UR11 ;  /* 0x0000000b00157c36 */ /* 0x001fc80008000000 */
[----:B-1----:R-:W-:-:S05]  /*1820*/  IMAD.WIDE.U32 R20, R21, 0x8, R2 ;  /* 0x0000000815147825 */ /* 0x002fca00078e0002 */
[----:B------:R-:W2:Y:S04]  /*1830*/  LDG.E.64 R16, desc[UR18][R20.64+0x1000] ;  /* 0x0010001214107981 */ /* 0x000ea8000c1e1b00 */
[----:B------:R-:W3:Y:S04]  /*1840*/  LDG.E.64 R14, desc[UR18][R20.64] ;  /* 0x00000012140e7981 */ /* 0x000ee8000c1e1b00 */
[----:B------:R-:W4:Y:S04]  /*1850*/  LDG.E.64 R12, desc[UR18][R20.64+0x2000] ;  /* 0x00200012140c7981 */ /* 0x000f28000c1e1b00 */
[----:B------:R-:W5:Y:S04]  /*1860*/  LDG.E.64 R10, desc[UR18][R20.64+0x3000] ;  /* 0x00300012140a7981 */ /* 0x000f68000c1e1b00 */
[----:B------:R-:W5:Y:S04]  /*1870*/  LDG.E.64 R6, desc[UR18][R20.64+0x4000] ;  /* 0x0040001214067981 */ /* 0x000f68000c1e1b00 */
[----:B------:R-:W5:Y:S04]  /*1880*/  LDG.E.64 R8, desc[UR18][R20.64+0x5000] ;  /* 0x0050001214087981 */ /* 0x000f68000c1e1b00 */
[----:B------:R-:W5:Y:S01]  /*1890*/  LDG.E.64 R2, desc[UR18][R20.64+0x6000] ;  /* 0x0060001214027981 */ /* 0x000f62000c1e1b00 */
[----:B------:R-:W-:-:S04]  /*18a0*/  ISETP.GE.U32.AND P0, PT, R18, UR5, PT ;  /* 0x0000000512007c0c */ /* 0x000fc8000bf06070 */
[----:B------:R-:W-:Y:S01]  /*18b0*/  ISETP.GE.U32.AND.EX P0, PT, R19, UR4, PT, P0 ;  /* 0x0000000413007c0c */ /* 0x000fe2000bf06100 */
[----:B--2---:R-:W-:Y:S02]  /*18c0*/  DADD R16, R16, -UR6 ;  /* 0x8000000610107e29 */ /* 0x004fe40008000000 */
[----:B---3--:R-:W-:-:S06]  /*18d0*/  DADD R14, R14, -UR6 ;  /* 0x800000060e0e7e29 */ /* 0x008fcc0008000000 */
[----:B------:R-:W-:Y:S02]  /*18e0*/  DMUL R16, R16, R16 ;  /* 0x0000001010107228 */ /* 0x000fe40000000000 */
[----:B----4-:R-:W-:Y:S02]  /*18f0*/  DADD R12, R12, -UR6 ;  /* 0x800000060c0c7e29 */ /* 0x010fe40008000000 */
[----:B-----5:R-:W-:-:S04]  /*1900*/  DADD R10, R10, -UR6 ;  /* 0x800000060a0a7e29 */ /* 0x020fc80008000000 */
[----:B------:R-:W-:Y:S02]  /*1910*/  DFMA R16, R14, R14, R16 ;  /* 0x0000000e0e10722b */ /* 0x000fe40000000010 */
[----:B------:R-:W-:Y:S02]  /*1920*/  DADD R6, R6, -UR6 ;  /* 0x8000000606067e29 */ /* 0x000fe40008000000 */
[----:B------:R-:W-:-:S04]  /*1930*/  DADD R8, R8, -UR6 ;  /* 0x8000000608087e29 */ /* 0x000fc80008000000 */
[----:B------:R-:W-:Y:S02]  /*1940*/  DFMA R16, R12, R12, R16 ;  /* 0x0000000c0c10722b */ /* 0x000fe40000000010 */
[----:B------:R-:W-:-:S06]  /*1950*/  DADD R2, R2, -UR6 ;  /* 0x8000000602027e29 */ /* 0x000fcc0008000000 */
[----:B------:R-:W-:-:S08]  /*1960*/  DFMA R16, R10, R10, R16 ;  /* 0x0000000a0a10722b */ /* 0x000fd00000000010 */
[----:B------:R-:W-:-:S08]  /*1970*/  DFMA R16, R6, R6, R16 ;  /* 0x000000060610722b */ /* 0x000fd00000000010 */
[----:B------:R-:W-:-:S08]  /*1980*/  DFMA R16, R8, R8, R16 ;  /* 0x000000080810722b */ /* 0x000fd00000000010 */
[----:B------:R-:W-:Y:S01]  /*1990*/  DFMA R24, R2, R2, R16 ;  /* 0x000000020218722b */ /* 0x000fe20000000010 */
[----:B------:R-:W-:Y:S10]  /*19a0*/  @!P0 BRA `(.L_x_16) ;  /* 0x0000000c00a48947 */ /* 0x000ff40003800000 */
[----:B------:R-:W-:Y:S01]  /*19b0*/  UIADD3 UR9, UP0, UPT, UR5, UR11, URZ ;  /* 0x0000000b05097290 */ /* 0x000fe2000ff1e0ff */
[----:B------:R-:W-:Y:S01]  /*19c0*/  IADD3 R26, P1, PT, R4, -0xe00, RZ ;  /* 0xfffff200041a7810 */ /* 0x000fe20007f3e0ff */
[----:B------:R-:W0:Y:S01]  /*19d0*/  LDCU.64 UR14, c[0x0][0x380] ;  /* 0x00007000ff0e77ac */ /* 0x000e220008000a00 */
[----:B------:R-:W-:Y:S02]  /*19e0*/  LOP3.LUT R7, RZ, R0, RZ, 0x33, !PT ;  /* 0x00000000ff077212 */ /* 0x000fe400078e33ff */
[----:B------:R-:W-:Y:S01]  /*19f0*/  IADD3.X R3, PT, PT, R5, -0x1, RZ, P1, !PT ;  /* 0xffffffff05037810 */ /* 0x000fe20000ffe4ff */
[----:B------:R-:W-:Y:S01]  /*1a00*/  UIADD3.X UR10, UPT, UPT, URZ, UR4, URZ, UP0, !UPT ;  /* 0x00000004ff0a7290 */ /* 0x000fe200087fe4ff */
[----:B------:R-:W-:Y:S01]  /*1a10*/  ISETP.LT.U32.AND P0, PT, R26, UR9, PT ;  /* 0x000000091a007c0c */ /* 0x000fe2000bf01070 */
[----:B------:R-:W-:Y:S01]  /*1a20*/  UMOV UR8, UR5 ;  /* 0x0000000500087c82 */ /* 0x000fe20008000000 */
[----:B------:R-:W-:Y:S01]  /*1a30*/  IADD3 R2, P2, PT, R0, UR9, RZ ;  /* 0x0000000900027c10 */ /* 0x000fe2000ff5e0ff */
[----:B------:R-:W-:Y:S01]  /*1a40*/  UMOV UR4, URZ ;  /* 0x000000ff00047c82 */ /* 0x000fe20008000000 */
[----:B------:R-:W-:Y:S01]  /*1a50*/  IADD3 R7, PT, PT, R4, -UR5, R7 ;  /* 0x8000000504077c10 */ /* 0x000fe2000fffe007 */
[----:B------:R-:W-:Y:S01]  /*1a60*/  IMAD.U32 R8, RZ, RZ, UR10 ;  /* 0x0000000aff087e24 */ /* 0x000fe2000f8e00ff */
[----:B------:R-:W-:Y:S01]  /*1a70*/  UMOV UR12, UR10 ;  /* 0x0000000a000c7c82 */ /* 0x000fe20008000000 */
[----:B------:R-:W-:-:S03]  /*1a80*/  IMAD.X R9, RZ, RZ, UR10, P2 ;  /* 0x0000000aff097e24 */ /* 0x000fc600090e06ff */
[----:B------:R-:W-:Y:S02]  /*1a90*/  ISETP.GT.U32.AND.EX P0, PT, R8, R3, PT, P0 ;  /* 0x000000030800720c */ /* 0x000fe40003f04100 */
[----:B0-----:R-:W-:-:S04]  /*1aa0*/  LEA R6, P1, R2, UR14, 0x3 ;  /* 0x0000000e02067c11 */ /* 0x001fc8000f8218ff */
[----:B------:R-:W-:Y:S02]  /*1ab0*/  IADD3 R6, P2, PT, R6, 0x8000, RZ ;  /* 0x0000800006067810 */ /* 0x000fe40007f5e0ff */
[----:B------:R-:W-:Y:S01]  /*1ac0*/  LEA.HI.X R0, R2, UR15, R9, 0x3, P1 ;  /* 0x0000000f02007c11 */ /* 0x000fe200088f1c09 */
[----:B------:R-:W-:Y:S01]  /*1ad0*/  VIADD R2, R7, -UR11 ;  /* 0x8000000b07027c36 */ /* 0x000fe20008000000 */
[----:B------:R-:W-:-:S03]  /*1ae0*/  UMOV UR11, UR9 ;  /* 0x00000009000b7c82 */ /* 0x000fc60008000000 */
[----:B------:R-:W-:Y:S01]  /*1af0*/  IMAD.X R7, RZ, RZ, R0, P2 ;  /* 0x000000ffff077224 */ /* 0x000fe200010e0600 */
[----:B------:R-:W-:Y:S06]  /*1b00*/  @P0 BRA `(.L_x_17) ;  /* 0x0000000000d40947 */ /* 0x000fec0003800000 */
[----:B------:R-:W0:Y:S01]  /*1b10*/  LDC.64 R4, c[0x0][0x3b8] ;  /* 0x0000ee00ff047b82 */ /* 0x000e220000000a00 */
[----:B------:R-:W1:Y:S01]  /*1b20*/  LDCU UR13, c[0x0][0x3c0] ;  /* 0x00007800ff0d77ac */ /* 0x000e620008000800 */
[----:B------:R-:W2:Y:S01]  /*1b30*/  LDCU.64 UR6, c[0x0][0x3e8] ;  /* 0x00007d00ff0677ac */ /* 0x000ea20008000a00 */
[----:B------:R-:W3:Y:S01]  /*1b40*/  LDCU.64 UR14, c[0x0][0x380] ;  /* 0x00007000ff0e77ac */ /* 0x000ee20008000a00 */
[----:B------:R-:W-:Y:S01]  /*1b50*/  NOP ;  /* 0x0000000000007918 */ /* 0x000fe20000000000 */
.L_x_18:
[----:B------:R-:W4:Y:S02]  /*1b60*/  S2R R0, SR_TID.X ;  /* 0x0000000000007919 */ /* 0x000f240000002100 */
[----:B----4-:R-:W-:-:S05]  /*1b70*/  IADD3 R0, P0, PT, R0, UR9, RZ ;  /* 0x0000000900007c10 */ /* 0x010fca000ff1e0ff */
[----:B------:R-:W-:Y:S01]  /*1b80*/  IMAD.X R9, RZ, RZ, UR10, P0 ;  /* 0x0000000aff097e24 */ /* 0x000fe200080e06ff */
[----:B---3--:R-:W-:-:S04]  /*1b90*/  LEA R22, P0, R0, UR14, 0x3 ;  /* 0x0000000e00167c11 */ /* 0x008fc8000f8018ff */
[----:B------:R-:W-:-:S05]  /*1ba0*/  LEA.HI.X R23, R0, UR15, R9, 0x3, P0 ;  /* 0x0000000f00177c11 */ /* 0x000fca00080f1c09 */
[----:B------:R-:W2:Y:S04]  /*1bb0*/  LDG.E.64 R10, desc[UR18][R22.64] ;  /* 0x00000012160a7981 */ /* 0x000ea8000c1e1b00 */
[----:B------:R-:W3:Y:S04]  /*1bc0*/  LDG.E.64 R12, desc[UR18][R22.64+0x1000] ;  /* 0x00100012160c7981 */ /* 0x000ee8000c1e1b00 */
[----:B------:R-:W4:Y:S04]  /*1bd0*/  LDG.E.64 R14, desc[UR18][R22.64+0x2000] ;  /* 0x00200012160e7981 */ /* 0x000f28000c1e1b00 */
[----:B------:R-:W5:Y:S04]  /*1be0*/  LDG.E.64 R16, desc[UR18][R22.64+0x3000] ;  /* 0x0030001216107981 */ /* 0x000f68000c1e1b00 */
[----:B------:R-:W5:Y:S04]  /*1bf0*/  LDG.E.64 R18, desc[UR18][R22.64+0x4000] ;  /* 0x0040001216127981 */ /* 0x000f68000c1e1b00 */
[----:B------:R-:W5:Y:S04]  /*1c00*/  LDG.E.64 R20, desc[UR18][R22.64+0x5000] ;  /* 0x0050001216147981 */ /* 0x000f68000c1e1b00 */
[----:B------:R-:W5:Y:S01]  /*1c10*/  LDG.E.64 R8, desc[UR18][R22.64+0x6000] ;  /* 0x0060001216087981 */ /* 0x000f62000c1e1b00 */
[----:B-1----:R-:W-:Y:S01]  /*1c20*/  UIMAD UR16, UR13, 0xe00, URZ ;  /* 0x00000e000d1078a4 */ /* 0x002fe2000f8e02ff */
[----:B0-----:R-:W-:-:S03]  /*1c30*/  IADD3 R0, P1, PT, R4, -UR9, RZ ;  /* 0x8000000904007c10 */ /* 0x001fc6000ff3e0ff */
[----:B------:R-:W-:Y:S02]  /*1c40*/  USHF.R.S32.HI UR17, URZ, 0x1f, UR16 ;  /* 0x0000001fff117899 */ /* 0x000fe40008011410 */
[----:B------:R-:W-:Y:S01]  /*1c50*/  ISETP.GE.U32.AND P0, PT, R0, UR16, PT ;  /* 0x0000001000007c0c */ /* 0x000fe2000bf06070 */
[----:B------:R-:W-:Y:S01]  /*1c60*/  UIADD3 UR5, UP0, UPT, UR16, UR11, URZ ;  /* 0x0000000b10057290 */ /* 0x000fe2000ff1e0ff */
[----:B------:R-:W-:-:S03]  /*1c70*/  IADD3.X R0, PT, PT, R5, ~UR10, RZ, P1, !PT ;  /* 0x8000000a05007c10 */ /* 0x000fc60008ffe4ff */
[----:B------:R-:W-:Y:S02]  /*1c80*/  UIADD3.X UR8, UPT, UPT, UR17, UR12, URZ, UP0, !UPT ;  /* 0x0000000c11087290 */ /* 0x000fe400087fe4ff */
[----:B------:R-:W-:Y:S01]  /*1c90*/  ISETP.GE.U32.AND.EX P0, PT, R0, UR17, PT, P0 ;  /* 0x0000001100007c0c */ /* 0x000fe2000bf06100 */
[----:B--2---:R-:W-:Y:S02]  /*1ca0*/  DADD R10, R10, -UR6 ;  /* 0x800000060a0a7e29 */ /* 0x004fe40008000000 */
[----:B---3--:R-:W-:-:S06]  /*1cb0*/  DADD R12, R12, -UR6 ;  /* 0x800000060c0c7e29 */ /* 0x008fcc0008000000 */
[----:B------:R-:W-:Y:S02]  /*1cc0*/  DFMA R10, R10, R10, R24 ;  /* 0x0000000a0a0a722b */ /* 0x000fe40000000018 */
        /* <DEDUP_REMOVED lines=12> */
[----:B------:R-:W-:Y:S02]  /*1d90*/  UIADD3 UR9, UP0, UPT, UR16, UR9, URZ ;  /* 0x0000000910097290 */ /* 0x000fe4000ff1e0ff */
[----:B------:R-:W-:Y:S01]  /*1da0*/  IMAD.U32 R9, RZ, RZ, UR16 ;  /* 0x00000010ff097e24 */ /* 0x000fe2000f8e00ff */
[----:B------:R-:W-:Y:S01]  /*1db0*/  UIADD3 UR4, UPT, UPT, UR4, 0x1, URZ ;  /* 0x0000000104047890 */ /* 0x000fe2000fffe0ff */
[----:B------:R-:W-:Y:S01]  /*1dc0*/  VIADD R2, R2, -UR16 ;  /* 0x8000001002027c36 */ /* 0x000fe20008000000 */
[----:B------:R-:W-:Y:S01]  /*1dd0*/  UIADD3.X UR10, UPT, UPT, UR17, UR10, URZ, UP0, !UPT ;  /* 0x0000000a110a7290 */ /* 0x000fe200087fe4ff */
[----:B------:R-:W-:Y:S01]  /*1de0*/  IMAD.WIDE R6, R9, 0x8, R6 ;  /* 0x0000000809067825 */ /* 0x000fe200078e0206 */
[----:B------:R-:W-:Y:S01]  /*1df0*/  ISETP.LT.U32.AND P0, PT, R26, UR9, PT ;  /* 0x000000091a007c0c */ /* 0x000fe2000bf01070 */
[----:B------:R-:W-:Y:S01]  /*1e00*/  UMOV UR11, UR5 ;  /* 0x00000005000b7c82 */ /* 0x000fe20008000000 */
[----:B------:R-:W-:Y:S02]  /*1e10*/  UMOV UR12, UR8 ;  /* 0x00000008000c7c82 */ /* 0x000fe40008000000 */
[----:B------:R-:W-:-:S05]  /*1e20*/  IMAD.U32 R0, RZ, RZ, UR10 ;  /* 0x0000000aff007e24 */ /* 0x000fca000f8e00ff */
[----:B------:R-:W-:-:S13]  /*1e30*/  ISETP.GT.U32.AND.EX P0, PT, R0, R3, PT, P0 ;  /* 0x000000030000720c */ /* 0x000fda0003f04100 */
[----:B------:R-:W-:Y:S05]  /*1e40*/  @!P0 BRA `(.L_x_18) ;  /* 0xfffffffc00448947 */ /* 0x000fea000383ffff */
[----:B------:R-:W-:-:S05]  /*1e50*/  UMOV UR8, UR16 ;  /* 0x0000001000087c82 */ /* 0x000fca0008000000 */
.L_x_17:
[----:B------:R-:W0:Y:S01]  /*1e60*/  S2R R9, SR_TID.X ;  /* 0x0000000000097919 */ /* 0x000e220000002100 */
[C---:B------:R-:W-:Y:S01]  /*1e70*/  VIADD R0, R4.reuse, -UR9 ;  /* 0x8000000904007c36 */ /* 0x040fe20008000000 */
[----:B------:R-:W-:Y:S01]  /*1e80*/  ISETP.LE.U32.AND P1, PT, R4, UR9, PT ;  /* 0x0000000904007c0c */ /* 0x000fe2000bf23070 */
[----:B------:R-:W-:Y:S01]  /*1e90*/  IMAD.U32 R8, RZ, RZ, UR10 ;  /* 0x0000000aff087e24 */ /* 0x000fe2000f8e00ff */
[----:B------:R-:W-:Y:S02]  /*1ea0*/  BSSY.RECONVERGENT B1, `(.L_x_16) ;  /* 0x0000099000017945 */ /* 0x000fe40003800200 */
[----:B0-----:R-:W-:-:S04]  /*1eb0*/  ISETP.GE.AND P0, PT, R9, R0, PT ;  /* 0x000000000900720c */ /* 0x001fc80003f06270 */
[----:B------:R-:W-:-:S13]  /*1ec0*/  ISETP.GE.U32.OR.EX P0, PT, R8, R5, P0, P1 ;  /* 0x000000050800720c */ /* 0x000fda0000706510 */
[----:B------:R-:W-:Y:S05]  /*1ed0*/  @P0 BRA `(.L_x_19) ;  /* 0x0000000800540947 */ /* 0x000fea0003800000 */
[----:B------:R-:W-:Y:S01]  /*1ee0*/  UIMAD UR5, UR20, 0xe00, URZ ;  /* 0x00000e00140578a4 */ /* 0x000fe2000f8e02ff */
[----:B------:R-:W-:Y:S01]  /*1ef0*/  LOP3.LUT R3, RZ, R9, RZ, 0x33, !PT ;  /* 0x00000009ff037212 */ /* 0x000fe200078e33ff */
[----:B------:R-:W-:Y:S01]  /*1f00*/  UIMAD UR16, UR4, UR13, URZ ;  /* 0x0000000d041072a4 */ /* 0x000fe2000f8e02ff */
[----:B------:R-:W-:Y:S01]  /*1f10*/  BSSY.RECONVERGENT B2, `(.L_x_20) ;  /* 0x0000045000027945 */ /* 0x000fe20003800200 */
[----:B------:R-:W-:-:S04]  /*1f20*/  UIADD3 UR5, UPT, UPT, UR5, UR8, URZ ;  /* 0x0000000805057290 */ /* 0x000fc8000fffe0ff */
[----:B------:R-:W-:Y:S02]  /*1f30*/  IMAD.U32 R5, RZ, RZ, UR16 ;  /* 0x00000010ff057e24 */ /* 0x000fe4000f8e00ff */
[----:B------:R-:W-:Y:S01]  /*1f40*/  IADD3 R4, PT, PT, R4, -UR5, R3 ;  /* 0x8000000504047c10 */ /* 0x000fe2000fffe003 */
[----:B------:R-:W-:-:S04]  /*1f50*/  IMAD.MOV.U32 R3, RZ, RZ, R9 ;  /* 0x000000ffff037224 */ /* 0x000fc800078e0009 */
[----:B------:R-:W-:-:S05]  /*1f60*/  IMAD R0, R5, -0xe00, R4 ;  /* 0xfffff20005007824 */ /* 0x000fca00078e0204 */
[C---:B------:R-:W-:Y:S02]  /*1f70*/  ISETP.GE.U32.AND P1, PT, R0.reuse, 0x1e00, PT ;  /* 0x00001e000000780c */ /* 0x040fe40003f26070 */
[----:B------:R-:W-:-:S04]  /*1f80*/  LEA.HI R4, R0, 0x1, RZ, 0x17 ;  /* 0x0000000100047811 */ /* 0x000fc800078fb8ff */
[----:B------:R-:W-:-:S04]  /*1f90*/  LOP3.LUT R5, R4, 0xf, RZ, 0xc0, !PT ;  /* 0x0000000f04057812 */ /* 0x000fc800078ec0ff */
[----:B------:R-:W-:-:S03]  /*1fa0*/  ISETP.NE.AND P0, PT, R5, RZ, PT ;  /* 0x000000ff0500720c */ /* 0x000fc60003f05270 */
[----:B------:R-:W-:Y:S10]  /*1fb0*/  @!P1 BRA `(.L_x_21) ;  /* 0x0000000000e89947 */ /* 0x000ff40003800000 */
[----:B------:R-:W-:Y:S01]  /*1fc0*/  LEA.HI R0, R2, 0x1, RZ, 0x17 ;  /* 0x0000000102007811 */ /* 0x000fe200078fb8ff */
[----:B------:R-:W-:-:S03]  /*1fd0*/  IMAD.MOV.U32 R3, RZ, RZ, R9 ;  /* 0x000000ffff037224 */ /* 0x000fc600078e0009 */
[----:B------:R-:W-:-:S05]  /*1fe0*/  LOP3.LUT R0, R0, 0xfffff0, RZ, 0xc0, !PT ;  /* 0x00fffff000007812 */ /* 0x000fca00078ec0ff */
[----:B------:R-:W-:-:S07]  /*1ff0*/  IMAD.MOV R0, RZ, RZ, -R0 ;  /* 0x000000ffff007224 */ /* 0x000fce00078e0a00 */
.L_x_22:
        /* <DEDUP_REMOVED lines=54> */
.L_x_21:
[----:B------:R-:W-:Y:S05]  /*2360*/  BSYNC.RECONVERGENT B2 ;  /* 0x0000000000027941 */ /* 0x000fea0003800200 */
.L_x_20:
[----:B------:R-:W-:Y:S05]  /*2370*/  @!P0 BRA `(.L_x_19) ;  /* 0x00000004002c8947 */ /* 0x000fea0003800000 */
[----:B------:R-:W-:Y:S01]  /*2380*/  ISETP.GE.U32.AND P1, PT, R5, 0x8, PT ;  /* 0x000000080500780c */ /* 0x000fe20003f26070 */
[----:B------:R-:W-:Y:S01]  /*2390*/  BSSY.RECONVERGENT B2, `(.L_x_23) ;  /* 0x0000021000027945 */ /* 0x000fe20003800200 */
[----:B------:R-:W-:-:S04]  /*23a0*/  LOP3.LUT R0, R4, 0x7, RZ, 0xc0, !PT ;  /* 0x0000000704007812 */ /* 0x000fc800078ec0ff */
[----:B------:R-:W-:-:S07]  /*23b0*/  ISETP.NE.AND P0, PT, R0, RZ, PT ;  /* 0x000000ff0000720c */ /* 0x000fce0003f05270 */
[----:B------:R-:W-:Y:S06]  /*23c0*/  @!P1 BRA `(.L_x_24) ;  /* 0x0000000000749947 */ /* 0x000fec0003800000 */
[----:B------:R-:W-:-:S05]  /*23d0*/  IADD3 R5, P1, PT, R3, UR9, RZ ;  /* 0x0000000903057c10 */ /* 0x000fca000ff3e0ff */
[----:B------:R-:W-:Y:S01]  /*23e0*/  IMAD.X R6, RZ, RZ, UR10, P1 ;  /* 0x0000000aff067e24 */ /* 0x000fe200088e06ff */
[----:B------:R-:W-:-:S04]  /*23f0*/  LEA R20, P1, R5, UR14, 0x3 ;  /* 0x0000000e05147c11 */ /* 0x000fc8000f8218ff */
[----:B------:R-:W-:-:S05]  /*2400*/  LEA.HI.X R21, R5, UR15, R6, 0x3, P1 ;  /* 0x0000000f05157c11 */ /* 0x000fca00088f1c06 */
        /* <DEDUP_REMOVED lines=8> */
[----:B------:R-:W-:Y:S01]  /*2490*/  VIADD R3, R3, 0x1000 ;  /* 0x0000100003037836 */ /* 0x000fe20000000000 */
[----:B--2---:R-:W-:-:S02]  /*24a0*/  DADD R22, R22, -UR6 ;  /* 0x8000000616167e29 */ /* 0x004fc40008000000 */
        /* <DEDUP_REMOVED lines=15> */
.L_x_24:
[----:B------:R-:W-:Y:S05]  /*25a0*/  BSYNC.RECONVERGENT B2 ;  /* 0x0000000000027941 */ /* 0x000fea0003800200 */
.L_x_23:
[----:B------:R-:W-:Y:S05]  /*25b0*/  @!P0 BRA `(.L_x_19) ;  /* 0x00000000009c8947 */ /* 0x000fea0003800000 */
[----:B------:R-:W-:Y:S01]  /*25c0*/  ISETP.GE.U32.AND P1, PT, R0, 0x4, PT ;  /* 0x000000040000780c */ /* 0x000fe20003f26070 */
[----:B------:R-:W-:Y:S01]  /*25d0*/  BSSY.RECONVERGENT B2, `(.L_x_25) ;  /* 0x0000014000027945 */ /* 0x000fe20003800200 */
[----:B------:R-:W-:-:S11]  /*25e0*/  LOP3.LUT P0, RZ, R4, 0x3, RZ, 0xc0, !PT ;  /* 0x0000000304ff7812 */ /* 0x000fd6000780c0ff */
[----:B------:R-:W-:Y:S05]  /*25f0*/  @!P1 BRA `(.L_x_26) ;  /* 0x0000000000449947 */ /* 0x000fea0003800000 */
[----:B------:R-:W-:-:S05]  /*2600*/  IADD3 R0, P1, PT, R3, UR9, RZ ;  /* 0x0000000903007c10 */ /* 0x000fca000ff3e0ff */
[----:B------:R-:W-:Y:S01]  /*2610*/  IMAD.X R5, RZ, RZ, UR10, P1 ;  /* 0x0000000aff057e24 */ /* 0x000fe200088e06ff */
[----:B------:R-:W-:-:S04]  /*2620*/  LEA R4, P1, R0, UR14, 0x3 ;  /* 0x0000000e00047c11 */ /* 0x000fc8000f8218ff */
[----:B------:R-:W-:-:S05]  /*2630*/  LEA.HI.X R5, R0, UR15, R5, 0x3, P1 ;  /* 0x0000000f00057c11 */ /* 0x000fca00088f1c05 */
[----:B------:R-:W2:Y:S04]  /*2640*/  LDG.E.64 R6, desc[UR18][R4.64] ;  /* 0x0000001204067981 */ /* 0x000ea8000c1e1b00 */
[----:B------:R-:W3:Y:S04]  /*2650*/  LDG.E.64 R8, desc[UR18][R4.64+0x1000] ;  /* 0x0010001204087981 */ /* 0x000ee8000c1e1b00 */
[----:B------:R-:W4:Y:S04]  /*2660*/  LDG.E.64 R10, desc[UR18][R4.64+0x2000] ;  /* 0x00200012040a7981 */ /* 0x000f28000c1e1b00 */
[----:B------:R-:W5:Y:S01]  /*2670*/  LDG.E.64 R12, desc[UR18][R4.64+0x3000] ;  /* 0x00300012040c7981 */ /* 0x000f62000c1e1b00 */
[----:B------:R-:W-:Y:S01]  /*2680*/  VIADD R3, R3, 0x800 ;  /* 0x0000080003037836 */ /* 0x000fe20000000000 */
[----:B--2---:R-:W-:-:S02]  /*2690*/  DADD R6, R6, -UR6 ;  /* 0x8000000606067e29 */ /* 0x004fc40008000000 */
[----:B---3--:R-:W-:-:S06]  /*26a0*/  DADD R8, R8, -UR6 ;  /* 0x8000000608087e29 */ /* 0x008fcc0008000000 */
[----:B------:R-:W-:Y:S02]  /*26b0*/  DFMA R6, R6, R6, R24 ;  /* 0x000000060606722b */ /* 0x000fe40000000018 */
[----:B----4-:R-:W-:Y:S02]  /*26c0*/  DADD R10, R10, -UR6 ;  /* 0x800000060a0a7e29 */ /* 0x010fe40008000000 */
[----:B-----5:R-:W-:-:S04]  /*26d0*/  DADD R12, R12, -UR6 ;  /* 0x800000060c0c7e29 */ /* 0x020fc80008000000 */
[----:B------:R-:W-:-:S08]  /*26e0*/  DFMA R6, R8, R8, R6 ;  /* 0x000000080806722b */ /* 0x000fd00000000006 */
[----:B------:R-:W-:-:S08]  /*26f0*/  DFMA R6, R10, R10, R6 ;  /* 0x0000000a0a06722b */ /* 0x000fd00000000006 */
[----:B------:R-:W-:-:S11]  /*2700*/  DFMA R24, R12, R12, R6 ;  /* 0x0000000c0c18722b */ /* 0x000fd60000000006 */
.L_x_26:
[----:B------:R-:W-:Y:S05]  /*2710*/  BSYNC.RECONVERGENT B2 ;  /* 0x0000000000027941 */ /* 0x000fea0003800200 */
.L_x_25:
[----:B------:R-:W-:Y:S05]  /*2720*/  @!P0 BRA `(.L_x_19) ;  /* 0x0000000000408947 */ /* 0x000fea0003800000 */
[----:B------:R-:W-:Y:S02]  /*2730*/  LOP3.LUT R0, R2, 0xffff, RZ, 0xc0, !PT ;  /* 0x0000ffff02007812 */ /* 0x000fe400078ec0ff */
[----:B------:R-:W-:Y:S02]  /*2740*/  IADD3 R3, P0, PT, R3, UR11, RZ ;  /* 0x0000000b03037c10 */ /* 0x000fe4000ff1e0ff */
[----:B------:R-:W-:Y:S02]  /*2750*/  LEA.HI R0, R0, 0x1, RZ, 0x17 ;  /* 0x0000000100007811 */ /* 0x000fe400078fb8ff */
[----:B------:R-:W-:Y:S01]  /*2760*/  LEA R4, P1, R3, UR14, 0x3 ;  /* 0x0000000e03047c11 */ /* 0x000fe2000f8218ff */
[----:B------:R-:W-:Y:S01]  /*2770*/  IMAD.X R2, RZ, RZ, UR12, P0 ;  /* 0x0000000cff027e24 */ /* 0x000fe200080e06ff */
[----:B------:R-:W-:-:S04]  /*2780*/  LOP3.LUT R0, R0, 0x3, RZ, 0xc0, !PT ;  /* 0x0000000300007812 */ /* 0x000fc800078ec0ff */
[----:B------:R-:W-:Y:S01]  /*2790*/  LEA.HI.X R5, R3, UR15, R2, 0x3, P1 ;  /* 0x0000000f03057c11 */ /* 0x000fe200088f1c02 */
[----:B------:R-:W-:-:S07]  /*27a0*/  IMAD.MOV R0, RZ, RZ, -R0 ;  /* 0x000000ffff007224 */ /* 0x000fce00078e0a00 */
.L_x_27:
[----:B------:R0:W2:Y:S01]  /*27b0*/  LDG.E.64 R2, desc[UR18][R4.64] ;  /* 0x0000001204027981 */ /* 0x0000a2000c1e1b00 */
[----:B------:R-:W-:-:S05]  /*27c0*/  VIADD R0, R0, 0x1 ;  /* 0x0000000100007836 */ /* 0x000fca0000000000 */
[----:B------:R-:W-:Y:S02]  /*27d0*/  ISETP.NE.AND P0, PT, R0, RZ, PT ;  /* 0x000000ff0000720c */ /* 0x000fe40003f05270 */
[----:B0-----:R-:W-:-:S05]  /*27e0*/  IADD3 R4, P1, PT, R4, 0x1000, RZ ;  /* 0x0000100004047810 */ /* 0x001fca0007f3e0ff */
[----:B------:R-:W-:Y:S01]  /*27f0*/  IMAD.X R5, RZ, RZ, R5, P1 ;  /* 0x000000ffff057224 */ /* 0x000fe200008e0605 */
[----:B--2---:R-:W-:-:S08]  /*2800*/  DADD R2, R2, -UR6 ;  /* 0x8000000602027e29 */ /* 0x004fd00008000000 */
[----:B------:R-:W-:Y:S01]  /*2810*/  DFMA R24, R2, R2, R24 ;  /* 0x000000020218722b */ /* 0x000fe20000000018 */
[----:B------:R-:W-:Y:S10]  /*2820*/  @P0 BRA `(.L_x_27) ;  /* 0xfffffffc00e00947 */ /* 0x000ff4000383ffff */
.L_x_19:
[----:B------:R-:W-:Y:S05]  /*2830*/  BSYNC.RECONVERGENT B1 ;  /* 0x0000000000017941 */ /* 0x000fea0003800200 */
.L_x_16:
[----:B------:R-:W0:Y:S01]  /*2840*/  S2R R0, SR_LANEID ;  /* 0x0000000000007919 */ /* 0x000e220000000000 */
[----:B------:R-:W-:Y:S04]  /*2850*/  SHFL.DOWN PT, R2, R24, 0x1, 0x1f ;  /* 0x08201f0018027f89 */ /* 0x000fe800000e0000 */
[----:B------:R-:W1:Y:S01]  /*2860*/  SHFL.DOWN PT, R3, R25, 0x1, 0x1f ;  /* 0x08201f0019037f89 */ /* 0x000e6200000e0000 */
[----:B------:R-:W2:Y:S01]  /*2870*/  S2R R11, SR_TID.X ;  /* 0x00000000000b7919 */ /* 0x000ea20000002100 */
[----:B-1----:R-:W-:Y:S01]  /*2880*/  DADD R2, R2, R24 ;  /* 0x0000000002027229 */ /* 0x002fe20000000018 */
[C---:B0-----:R-:W-:Y:S02]  /*2890*/  ISETP.GT.AND P0, PT, R0.reuse, 0x1e, PT ;  /* 0x0000001e0000780c */ /* 0x041fe40003f04270 */
[----:B------:R-:W-:-:S07]  /*28a0*/  ISETP.NE.AND P1, PT, R0, RZ, PT ;  /* 0x000000ff0000720c */ /* 0x000fce0003f25270 */
[----:B------:R-:W-:Y:S02]  /*28b0*/  FSEL R4, R24, R2, P0 ;  /* 0x0000000218047208 */ /* 0x000fe40000000000 */
[----:B------:R-:W-:Y:S02]  /*28c0*/  FSEL R5, R25, R3, P0 ;  /* 0x0000000319057208 */ /* 0x000fe40000000000 */
[----:B------:R-:W-:Y:S01]  /*28d0*/  ISETP.GT.AND P0, PT, R0, 0x1d, PT ;  /* 0x0000001d0000780c */ /* 0x000fe20003f04270 */
[----:B------:R-:W-:Y:S04]  /*28e0*/  SHFL.DOWN PT, R2, R4, 0x2, 0x1f ;  /* 0x08401f0004027f89 */ /* 0x000fe800000e0000 */
[----:B------:R-:W0:Y:S01]  /*28f0*/  SHFL.DOWN PT, R3, R5, 0x2, 0x1f ;  /* 0x08401f0005037f89 */ /* 0x000e2200000e0000 */
        /* <DEDUP_REMOVED lines=12> */
[----:B------:R-:W-:Y:S02]  /*29c0*/  @!P1 MOV R7, 0x400 ;  /* 0x0000040000079802 */ /* 0x000fe40000000f00 */
[----:B--2---:R-:W-:Y:S01]  /*29d0*/  @!P1 SHF.R.U32.HI R6, RZ, 0x2, R11 ;  /* 0x00000002ff069819 */ /* 0x004fe2000001160b */
[----:B------:R-:W0:Y:S01]  /*29e0*/  SHFL.DOWN PT, R3, R9, 0x8, 0x1f ;  /* 0x09001f0009037f89 */ /* 0x000e2200000e0000 */
[----:B-1----:R-:W-:-:S02]  /*29f0*/  @!P1 LEA R7, R10, R7, 0x18 ;  /* 0x000000070a079211 */ /* 0x002fc400078ec0ff */
[----:B------:R-:W-:-:S05]  /*2a00*/  @!P1 LOP3.LUT R6, R6, 0xf8, RZ, 0xc0, !PT ;  /* 0x000000f806069812 */ /* 0x000fca00078ec0ff */
        /* <DEDUP_REMOVED lines=14> */
[----:B------:R-:W1:Y:S01]  /*2af0*/  S2UR UR5, SR_CgaCtaId ;  /* 0x00000000000579c3 */ /* 0x000e620000008800 */
[----:B------:R-:W-:Y:S02]  /*2b00*/  UMOV UR4, 0x400 ;  /* 0x0000040000047882 */ /* 0x000fe40000000000 */
[----:B-1----:R-:W-:-:S09]  /*2b10*/  ULEA UR4, UR5, UR4, 0x18 ;  /* 0x0000000405047291 */ /* 0x002fd2000f8ec0ff */
[----:B0-----:R-:W0:Y:S04]  /*2b20*/  LDS.64 R2, [UR4+0x18] ;  /* 0x00001804ff027984 */ /* 0x001e280008000a00 */
        /* <DEDUP_REMOVED lines=21> */
[----:B------:R-:W-:-:S11]  /*2c80*/  DADD R8, R2, R14 ;  /* 0x0000000002087229 */ /* 0x000fd6000000000e */
.L_x_15:
[----:B------:R-:W-:Y:S05]  /*2c90*/  BSYNC.RECONVERGENT B0 ;  /* 0x0000000000007941 */ /* 0x000fea0003800200 */
.L_x_0:
[----:B------:R-:W-:Y:S05]  /*2ca0*/  @P0 EXIT ;  /* 0x000000000000094d */ /* 0x000fea0003800000 */
[----:B------:R-:W3:Y:S02]  /*2cb0*/  LDCU.64 UR4, c[0x0][0x388] ;  /* 0x00007100ff0477ac */ /* 0x000ee40008000a00 */
[----:B---3--:R-:W-:-:S06]  /*2cc0*/  UIMAD.WIDE.U32 UR4, UR20, 0x8, UR4 ;  /* 0x00000008140478a5 */ /* 0x008fcc000f8e0004 */
[----:B0-----:R-:W-:Y:S02]  /*2cd0*/  IMAD.U32 R2, RZ, RZ, UR4 ;  /* 0x00000004ff027e24 */ /* 0x001fe4000f8e00ff */
[----:B--2---:R-:W-:-:S05]  /*2ce0*/  IMAD.U32 R3, RZ, RZ, UR5 ;  /* 0x00000005ff037e24 */ /* 0x004fca000f8e00ff */
[----:B------:R-:W-:Y:S01]  /*2cf0*/  STG.E.64 desc[UR18][R2.64], R8 ;  /* 0x0000000802007986 */ /* 0x000fe2000c101b12 */
[----:B------:R-:W-:Y:S05]  /*2d00*/  EXIT ;  /* 0x000000000000794d */ /* 0x000fea0003800000 */
.L_x_28:
[----:B------:R-:W-:-:S00]  /*2d10*/  BRA `(.L_x_28) ;  /* 0xfffffffc00fc7947 */ /* 0x000fc0000383ffff */
[----:B------:R-:W-:-:S00]  /*2d20*/  NOP ;  /* 0x0000000000007918 */ /* 0x000fc00000000000 */
        /* <DEDUP_REMOVED lines=13> */
.L_x_303:


//--------------------- .text._ZN3cub18CUB_300001_SM_10006detail6reduce28DeviceReduceSingleTileKernelINS2_10policy_hubIdyN4cuda3std3__44plusIdEEE10Policy1000EN6thrust24THRUST_300001_SM_1000_NS6detail15normal_iteratorINSD_10device_ptrIdEEEEPdyS9_dd21square_diff_from_meanEEvT0_T1_T2_T3_T4_T6_ --------------------------
	.section	.text._ZN3cub18CUB_300001_SM_10006detail6reduce28DeviceReduceSingleTileKernelINS2_10policy_hubIdyN4cuda3std3__44plusIdEEE10Policy1000EN6thrust24THRUST_300001_SM_1000_NS6detail15normal_iteratorINSD_10device_ptrIdEEEEPdyS9_dd21square_diff_from_meanEEvT0_T1_T2_T3_T4_T6_,"ax",@progbits
	.align	128
        .global         _ZN3cub18CUB_300001_SM_10006detail6reduce28DeviceReduceSingleTileKernelINS2_10policy_hubIdyN4cuda3std3__44plusIdEEE10Policy1000EN6thrust24THRUST_300001_SM_1000_NS6detail15normal_iteratorINSD_10device_ptrIdEEEEPdyS9_dd21square_diff_from_meanEEvT0_T1_T2_T3_T4_T6_
        .type           _ZN3cub18CUB_300001_SM_10006detail6reduce28DeviceReduceSingleTileKernelINS2_10policy_hubIdyN4cuda3std3__44plusIdEEE10Policy1000EN6thrust24THRUST_300001_SM_1000_NS6detail15normal_iteratorINSD_10device_ptrIdEEEEPdyS9_dd21square_diff_from_meanEEvT0_T1_T2_T3_T4_T6_,@function
        .size           _ZN3cub18CUB_300001_SM_10006detail6reduce28DeviceReduceSingleTileKernelINS2_10policy_hubIdyN4cuda3std3__44plusIdEEE10Policy1000EN6thrust24THRUST_300001_SM_1000_NS6detail15normal_iteratorINSD_10device_ptrIdEEEEPdyS9_dd21square_diff_from_meanEEvT0_T1_T2_T3_T4_T6_,(.L_x_304 - _ZN3cub18CUB_300001_SM_10006detail6reduce28DeviceReduceSingleTileKernelINS2_10policy_hubIdyN4cuda3std3__44plusIdEEE10Policy1000EN6thrust24THRUST_300001_SM_1000_NS6detail15normal_iteratorINSD_10device_ptrIdEEEEPdyS9_dd21square_diff_from_meanEEvT0_T1_T2_T3_T4_T6_)
        .other          _ZN3cub18CUB_300001_SM_10006detail6reduce28DeviceReduceSingleTileKernelINS2_10policy_hubIdyN4cuda3std3__44plusIdEEE10Policy1000EN6thrust24THRUST_300001_SM_1000_NS6detail15normal_iteratorINSD_10device_ptrIdEEEEPdyS9_dd21square_diff_from_meanEEvT0_T1_T2_T3_T4_T6_,@"STO_CUDA_ENTRY STV_DEFAULT"
_ZN3cub18CUB_300001_SM_10006detail6reduce28DeviceReduceSingleTileKernelINS2_10policy_hubIdyN4cuda3std3__44plusIdEEE10Policy1000EN6thrust24THRUST_300001_SM_1000_NS6detail15normal_iteratorINSD_10device_ptrIdEEEEPdyS9_dd21square_diff_from_meanEEvT0_T1_T2_T3_T4_T6_:
.text._ZN3cub18CUB_300001_SM_10006detail6reduce28DeviceReduceSingleTileKernelINS2_10policy_hubIdyN4cuda3std3__44plusIdEEE10Policy1000EN6thrust24THRUST_300001_SM_1000_NS6detail15normal_iteratorINSD_10device_ptrIdEEEEPdyS9_dd21square_diff_from_meanEEvT0_T1_T2_T3_T4_T6_:
[----:B------:R-:W-:Y:S01]  /*0000*/  LDC R1, c[0x0][0x37c] ;  /* 0x0000df00ff017b82 */ /* 0x000fe20000000800 */
[----:B------:R-:W0:Y:S01]  /*0010*/  LDCU.64 UR4, c[0x0][0x390] ;  /* 0x00007200ff0477ac */ /* 0x000e220008000a00 */
[----:B------:R-:W1:Y:S01]  /*0020*/  LDCU.64 UR6, c[0x0][0x358] ;  /* 0x00006b00ff0677ac */ /* 0x000e620008000a00 */
[----:B0-----:R-:W-:Y:S02]  /*0030*/  IMAD.U32 R4, RZ, RZ, UR4 ;  /* 0x00000004ff047e24 */ /* 0x001fe4000f8e00ff */
[----:B------:R-:W-:-:S03]  /*0040*/  IMAD.U32 R5, RZ, RZ, UR5 ;  /* 0x00000005ff057e24 */ /* 0x000fc6000f8e00ff */
[----:B------:R-:W-:-:S04]  /*0050*/  ISETP.NE.U32.AND P0, PT, R4, RZ, PT ;  /* 0x000000ff0400720c */ /* 0x000fc80003f05070 */
[----:B------:R-:W-:-:S13]  /*0060*/  ISETP.NE.AND.EX P0, PT, R5, RZ, PT, P0 ;  /* 0x000000ff0500720c */ /* 0x000fda0003f05300 */
[----:B-1----:R-:W-:Y:S05]  /*0070*/  @P0 BRA `(.L_x_29) ;  /* 0x00000000001c0947 */ /* 0x002fea0003800000 */
[----:B------:R-:W0:Y:S02]  /*0080*/  S2R R0, SR_TID.X ;  /* 0x0000000000007919 */ /* 0x000e240000002100 */
[----:B0-----:R-:W-:-:S13]  /*0090*/  ISETP.NE.AND P0, PT, R0, RZ, PT ;  /* 0x000000ff0000720c */ /* 0x001fda0003f05270 */
[----:B------:R-:W-:Y:S05]  /*00a0*/  @P0 EXIT ;  /* 0x000000000000094d */ /* 0x000fea0003800000 */
[----:B------:R-:W0:Y:S08]  /*00b0*/  LDC.64 R2, c[0x0][0x388] ;  /* 0x0000e200ff027b82 */ /* 0x000e300000000a00 */
[----:B------:R-:W0:Y:S02]  /*00c0*/  LDC.64 R4, c[0x0][0x3a0] ;  /* 0x0000e800ff047b82 */ /* 0x000e240000000a00 */
[----:B0-----:R-:W-:Y:S01]  /*00d0*/  STG.E.64 desc[UR6][R2.64], R4 ;  /* 0x0000000402007986 */ /* 0x001fe2000c101b06 */
[----:B------:R-:W-:Y:S05]  /*00e0*/  EXIT ;  /* 0x000000000000794d */ /* 0x000fea0003800000 */
.L_x_29:
[----:B------:R-:W-:Y:S01]  /*00f0*/  ISETP.GT.U32.AND P0, PT, R4, 0xdff, PT ;  /* 0x00000dff0400780c */ /* 0x000fe20003f04070 */
[----:B------:R-:W-:Y:S03]  /*0100*/  BSSY.RECONVERGENT B0, `(.L_x_30) ;  /* 0x000029b000007945 */ /* 0x000fe60003800200 */
[----:B------:R-:W-:-:S13]  /*0110*/  ISETP.GT.U32.AND.EX P0, PT, R5, RZ, PT, P0 ;  /* 0x000000ff0500720c */ /* 0x000fda0003f04100 */
[----:B------:R-:W-:Y:S05]  /*0120*/  @P0 BRA `(.L_x_31) ;  /* 0x0000001400c40947 */ /* 0x000fea0003800000 */
[----:B------:R-:W0:Y:S01]  /*0130*/  S2R R3, SR_TID.X ;  /* 0x0000000000037919 */ /* 0x000e220000002100 */
[----:B------:R-:W1:Y:S01]  /*0140*/  LDCU.64 UR8, c[0x0][0x3a8] ;  /* 0x00007500ff0877ac */ /* 0x000e620008000a00 */
[----:B------:R-:W-:Y:S01]  /*0150*/  BSSY.RECONVERGENT B1, `(.L_x_32) ;  /* 0x000000c000017945 */ /* 0x000fe20003800200 */
[----:B------:R-:W-:Y:S02]  /*0160*/  CS2R R40, SRZ ;  /* 0x0000000000287805 */ /* 0x000fe4000001ff00 */
[----:B0-----:R-:W-:Y:S01]  /*0170*/  ISETP.GE.U32.AND P0, PT, R3, R4, PT ;  /* 0x000000040300720c */ /* 0x001fe20003f06070 */
[----:B------:R-:W-:-:S12]  /*0180*/  IMAD.MOV.U32 R7, RZ, RZ, R3 ;  /* 0x000000ffff077224 */ /* 0x000fd800078e0003 */
[----:B-1----:R-:W-:Y:S05]  /*0190*/  @P0 BRA `(.L_x_33) ;  /* 0x00000000001c0947 */ /* 0x002fea0003800000 */
[----:B------:R-:W0:Y:S01]  /*01a0*/  LDC.64 R8, c[0x0][0x380] ;  /* 0x0000e000ff087b82 */ /* 0x000e220000000a00 */
[----:B------:R-:W1:Y:S01]  /*01b0*/  LDCU.64 UR4, c[0x0][0x3a8] ;  /* 0x00007500ff0477ac */ /* 0x000e620008000a00 */
[----:B0-----:R-:W-:-:S06]  /*01c0*/  IMAD.WIDE.U32 R8, R3, 0x8, R8 ;  /* 0x0000000803087825 */ /* 0x001fcc00078e0008 */
[----:B------:R-:W1:Y:S01]  /*01d0*/  LDG.E.64 R8, desc[UR6][R8.64] ;  /* 0x0000000608087981 */ /* 0x000e62000c1e1b00 */
[----:B------:R-:W-:Y:S01]  /*01e0*/  VIADD R7, R3, 0x200 ;  /* 0x0000020003077836 */ /* 0x000fe20000000000 */
[----:B-1----:R-:W-:-:S08]  /*01f0*/  DADD R40, R8, -UR4 ;  /* 0x8000000408287e29 */ /* 0x002fd00008000000 */
[----:B------:R-:W-:-:S11]  /*0200*/  DMUL R40, R40, R40 ;  /* 0x0000002828287228 */ /* 0x000fd60000000000 */
.L_x_33:
[----:B------:R-:W-:Y:S05]  /*0210*/  BSYNC.RECONVERGENT B1 ;  /* 0x0000000000017941 */ /* 0x000fea0003800200 */
.L_x_32:
[----:B------:R-:W-:Y:S01]  /*0220*/  ISETP.GE.U32.AND P0, PT, R7, R4, PT ;  /* 0x000000040700720c */ /* 0x000fe20003f06070 */
[----:B------:R-:W-:-:S12]  /*0230*/  BSSY.RECONVERGENT B1, `(.L_x_34) ;  /* 0x000008d000017945 */ /* 0x000fd80003800200 */
[----:B------:R-:W-:Y:S05]  /*0240*/  @P0 BRA `(.L_x_35) ;  /* 0x00000008002c0947 */ /* 0x000fea0003800000 */
[----:B------:R-:W-:Y:S01]  /*0250*/  LOP3.LUT R9, RZ, R7, RZ, 0x33, !PT ;  /* 0x00000007ff097212 */ /* 0x000fe200078e33ff */
[----:B------:R-:W-:Y:S04]  /*0260*/  BSSY.RECONVERGENT B2, `(.L_x_36) ;  /* 0x0000043000027945 */ /* 0x000fe80003800200 */
[----:B------:R-:W-:-:S05]  /*0270*/  IMAD.IADD R9, R9, 0x1, R4 ;  /* 0x0000000109097824 */ /* 0x000fca00078e0204 */
[C---:B------:R-:W-:Y:S02]  /*0280*/  ISETP.GE.U32.AND P1, PT, R9.reuse, 0x1e00, PT ;  /* 0x00001e000900780c */ /* 0x040fe40003f26070 */
[----:B------:R-:W-:-:S04]  /*0290*/  LEA.HI R0, R9, 0x1, RZ, 0x17 ;  /* 0x0000000109007811 */ /* 0x000fc800078fb8ff */
[----:B------:R-:W-:-:S04]  /*02a0*/  LOP3.LUT R2, R0, 0xf, RZ, 0xc0, !PT ;  /* 0x0000000f00027812 */ /* 0x000fc800078ec0ff */
[----:B------:R-:W-:-:S03]  /*02b0*/  ISETP.NE.AND P0, PT, R2, RZ, PT ;  /* 0x000000ff0200720c */ /* 0x000fc60003f05270 */
[----:B------:R-:W-:Y:S10]  /*02c0*/  @!P1 BRA `(.L_x_37) ;  /* 0x0000000000f09947 */ /* 0x000ff40003800000 */
[----:B------:R-:W0:Y:S01]  /*02d0*/  LDC.64 R8, c[0x0][0x380] ;  /* 0x0000e000ff087b82 */ /* 0x000e220000000a00 */
[----:B------:R-:W-:-:S05]  /*02e0*/  LOP3.LUT R6, R0, 0xfffff0, RZ, 0xc0, !PT ;  /* 0x00fffff000067812 */ /* 0x000fca00078ec0ff */
[----:B------:R-:W-:Y:S02]  /*02f0*/  IMAD.MOV R6, RZ, RZ, -R6 ;  /* 0x000000ffff067224 */ /* 0x000fe400078e0a06 */
[----:B0-----:R-:W-:-:S03]  /*0300*/  IMAD.WIDE.U32 R8, R7, 0x8, R8 ;  /* 0x0000000807087825 */ /* 0x001fc600078e0008 */
[----:B------:R-:W-:-:S05]  /*0310*/  IADD3 R8, P1, PT, R8, 0x8000, RZ ;  /* 0x0000800008087810 */ /* 0x000fca0007f3e0ff */
[----:B------:R-:W-:-:S08]  /*0320*/  IMAD.X R9, RZ, RZ, R9, P1 ;  /* 0x000000ffff097224 */ /* 0x000fd000008e0609 */
.L_x_38:
[----:B------:R-:W2:Y:S04]  /*0330*/  LDG.E.64 R42, desc[UR6][R8.64+-0x8000] ;  /* 0xff800006082a7981 */ /* 0x000ea8000c1e1b00 */
[----:B------:R-:W3:Y:S04]  /*0340*/  LDG.E.64 R38, desc[UR6][R8.64+-0x7000] ;  /* 0xff90000608267981 */ /* 0x000ee8000c1e1b00 */
[----:B------:R-:W4:Y:S04]  /*0350*/  LDG.E.64 R36, desc[UR6][R8.64+-0x6000] ;  /* 0xffa0000608247981 */ /* 0x000f28000c1e1b00 */
[----:B------:R-:W5:Y:S04]  /*0360*/  LDG.E.64 R34, desc[UR6][R8.64+-0x5000] ;  /* 0xffb0000608227981 */ /* 0x000f68000c1e1b00 */
        /* <DEDUP_REMOVED lines=11> */
[----:B------:R0:W5:Y:S01]  /*0420*/  LDG.E.64 R10, desc[UR6][R8.64+0x7000] ;  /* 0x00700006080a7981 */ /* 0x000162000c1e1b00 */
[----:B------:R-:W-:-:S02]  /*0430*/  VIADD R6, R6, 0x10 ;  /* 0x0000001006067836 */ /* 0x000fc40000000000 */
[----:B------:R-:W-:-:S03]  /*0440*/  VIADD R7, R7, 0x2000 ;  /* 0x0000200007077836 */ /* 0x000fc60000000000 */
[----:B------:R-:W-:Y:S02]  /*0450*/  ISETP.NE.AND P1, PT, R6, RZ, PT ;  /* 0x000000ff0600720c */ /* 0x000fe40003f25270 */
[----:B0-----:R-:W-:-:S05]  /*0460*/  IADD3 R8, P2, PT, R8, 0x10000, RZ ;  /* 0x0001000008087810 */ /* 0x001fca0007f5e0ff */
[----:B------:R-:W-:Y:S01]  /*0470*/  IMAD.X R9, RZ, RZ, R9, P2 ;  /* 0x000000ffff097224 */ /* 0x000fe200010e0609 */
        /* <DEDUP_REMOVED lines=27> */
[----:B------:R-:W-:-:S08]  /*0630*/  DFMA R40, R18, R18, R40 ;  /* 0x000000121228722b */ /* 0x000fd00000000028 */
[----:B------:R-:W-:-:S08]  /*0640*/  DFMA R40, R16, R16, R40 ;  /* 0x000000101028722b */ /* 0x000fd00000000028 */
[----:B------:R-:W-:-:S08]  /*0650*/  DFMA R40, R12, R12, R40 ;  /* 0x0000000c0c28722b */ /* 0x000fd00000000028 */
[----:B------:R-:W-:-:S08]  /*0660*/  DFMA R40, R14, R14, R40 ;  /* 0x0000000e0e28722b */ /* 0x000fd00000000028 */
[----:B------:R-:W-:Y:S01]  /*0670*/  DFMA R40, R10, R10, R40 ;  /* 0x0000000a0a28722b */ /* 0x000fe20000000028 */
[----:B------:R-:W-:Y:S10]  /*0680*/  @P1 BRA `(.L_x_38) ;  /* 0xfffffffc00281947 */ /* 0x000ff4000383ffff */
.L_x_37:
[----:B------:R-:W-:Y:S05]  /*0690*/  BSYNC.RECONVERGENT B2 ;  /* 0x0000000000027941 */ /* 0x000fea0003800200 */
.L_x_36:
[----:B------:R-:W-:Y:S05]  /*06a0*/  @!P0 BRA `(.L_x_35) ;  /* 0x0000000400148947 */ /* 0x000fea0003800000 */
[----:B------:R-:W-:Y:S01]  /*06b0*/  ISETP.GE.U32.AND P0, PT, R2, 0x8, PT ;  /* 0x000000080200780c */ /* 0x000fe20003f06070 */
[----:B------:R-:W-:Y:S01]  /*06c0*/  BSSY.RECONVERGENT B2, `(.L_x_39) ;  /* 0x0000020000027945 */ /* 0x000fe20003800200 */
[----:B------:R-:W-:-:S04]  /*06d0*/  LOP3.LUT R6, R0, 0x7, RZ, 0xc0, !PT ;  /* 0x0000000700067812 */ /* 0x000fc800078ec0ff */
[----:B------:R-:W-:-:S07]  /*06e0*/  ISETP.NE.AND P1, PT, R6, RZ, PT ;  /* 0x000000ff0600720c */ /* 0x000fce0003f25270 */
[----:B------:R-:W-:Y:S06]  /*06f0*/  @!P0 BRA `(.L_x_40) ;  /* 0x0000000000708947 */ /* 0x000fec0003800000 */
[----:B------:R-:W0:Y:S01]  /*0700*/  LDC.64 R16, c[0x0][0x380] ;  /* 0x0000e000ff107b82 */ /* 0x000e220000000a00 */
[----:B------:R-:W1:Y:S01]  /*0710*/  LDCU.64 UR4, c[0x0][0x3a8] ;  /* 0x00007500ff0477ac */ /* 0x000e620008000a00 */
[----:B0-----:R-:W-:-:S05]  /*0720*/  IMAD.WIDE R16, R7, 0x8, R16 ;  /* 0x0000000807107825 */ /* 0x001fca00078e0210 */
[----:B------:R-:W1:Y:S04]  /*0730*/  LDG.E.64 R18, desc[UR6][R16.64] ;  /* 0x0000000610127981 */ /* 0x000e68000c1e1b00 */
        /* <DEDUP_REMOVED lines=8> */
[----:B-1----:R-:W-:-:S02]  /*07c0*/  DADD R18, R18, -UR4 ;  /* 0x8000000412127e29 */ /* 0x002fc40008000000 */
        /* <DEDUP_REMOVED lines=15> */
.L_x_40:
[----:B------:R-:W-:Y:S05]  /*08c0*/  BSYNC.RECONVERGENT B2 ;  /* 0x0000000000027941 */ /* 0x000fea0003800200 */
.L_x_39:
        /* <DEDUP_REMOVED lines=12> */
[----:B------:R-:W4:Y:S01]  /*0990*/  LDG.E.64 R16, desc[UR6][R8.64+0x3000] ;  /* 0x0030000608107981 */ /* 0x000f22000c1e1b00 */
[----:B------:R-:W-:Y:S01]  /*09a0*/  VIADD R7, R7, 0x800 ;  /* 0x0000080007077836 */ /* 0x000fe20000000000 */
[----:B-1----:R-:W-:-:S02]  /*09b0*/  DADD R10, R10, -UR4 ;  /* 0x800000040a0a7e29 */ /* 0x002fc40008000000 */
[----:B--2---:R-:W-:-:S06]  /*09c0*/  DADD R12, R12, -UR4 ;  /* 0x800000040c0c7e29 */ /* 0x004fcc0008000000 */
[----:B------:R-:W-:Y:S02]  /*09d0*/  DFMA R10, R10, R10, R40 ;  /* 0x0000000a0a0a722b */ /* 0x000fe40000000028 */
[----:B---3--:R-:W-:Y:S02]  /*09e0*/  DADD R14, R14, -UR4 ;  /* 0x800000040e0e7e29 */ /* 0x008fe40008000000 */
[----:B----4-:R-:W-:-:S04]  /*09f0*/  DADD R16, R16, -UR4 ;  /* 0x8000000410107e29 */ /* 0x010fc80008000000 */
[----:B------:R-:W-:-:S08]  /*0a00*/  DFMA R10, R12, R12, R10 ;  /* 0x0000000c0c0a722b */ /* 0x000fd0000000000a */
[----:B------:R-:W-:-:S08]  /*0a10*/  DFMA R10, R14, R14, R10 ;  /* 0x0000000e0e0a722b */ /* 0x000fd0000000000a */
[----:B------:R-:W-:-:S11]  /*0a20*/  DFMA R40, R16, R16, R10 ;  /* 0x000000101028722b */ /* 0x000fd6000000000a */
.L_x_42:
[----:B------:R-:W-:Y:S05]  /*0a30*/  BSYNC.RECONVERGENT B2 ;  /* 0x0000000000027941 */ /* 0x000fea0003800200 */
.L_x_41:
[----:B------:R-:W-:Y:S05]  /*0a40*/  @!P1 BRA `(.L_x_35) ;  /* 0x00000000002c9947 */ /* 0x000fea0003800000 */
[----:B------:R-:W0:Y:S01]  /*0a50*/  LDC.64 R12, c[0x0][0x380] ;  /* 0x0000e000ff0c7b82 */ /* 0x000e220000000a00 */
[----:B------:R-:W-:-:S07]  /*0a60*/  IMAD.MOV R0, RZ, RZ, -R0 ;  /* 0x000000ffff007224 */ /* 0x000fce00078e0a00 */
.L_x_43:
[C---:B0-----:R-:W-:Y:S01]  /*0a70*/  IMAD.WIDE R8, R7.reuse, 0x8, R12 ;  /* 0x0000000807087825 */ /* 0x041fe200078e020c */
        /* <DEDUP_REMOVED lines=8> */
.L_x_35:
[----:B------:R-:W-:Y:S05]  /*0b00*/  BSYNC.RECONVERGENT B1 ;  /* 0x0000000000017941 */ /* 0x000fea0003800200 */
.L_x_34:
[----:B------:R-:W-:-:S04]  /*0b10*/  ISETP.GE.U32.AND P0, PT, R4, 0x200, PT ;  /* 0x000002000400780c */ /* 0x000fc80003f06070 */
[----:B------:R-:W-:-:S13]  /*0b20*/  ISETP.GE.U32.AND.EX P0, PT, R5, RZ, PT, P0 ;  /* 0x000000ff0500720c */ /* 0x000fda0003f06100 */
        /* <DEDUP_REMOVED lines=11> */
[----:B------:R-:W-:Y:S02]  /*0be0*/  @!P1 MOV R2, 0x400 ;  /* 0x0000040000029802 */ /* 0x000fe40000000f00 */
[----:B------:R-:W-:Y:S01]  /*0bf0*/  @!P1 SHF.R.U32.HI R0, RZ, 0x2, R3 ;  /* 0x00000002ff009819 */ /* 0x000fe20000011603 */
[----:B------:R-:W0:Y:S03]  /*0c00*/  SHFL.DOWN PT, R5, R7, 0x2, 0x1f ;  /* 0x08401f0007057f89 */ /* 0x000e2600000e0000 */
        /* <DEDUP_REMOVED lines=13> */
[----:B-1----:R-:W-:-:S03]  /*0ce0*/  @!P1 LEA R9, R13, R2, 0x18 ;  /* 0x000000020d099211 */ /* 0x002fc600078ec0ff */
[----:B------:R-:W0:Y:S02]  /*0cf0*/  SHFL.DOWN PT, R5, R11, 0x8, 0x1f ;  /* 0x09001f000b057f89 */ /* 0x000e2400000e0000 */
[----:B------:R-:W-:Y:S01]  /*0d00*/  @!P1 IMAD.IADD R9, R0, 0x1, R9 ;  /* 0x0000000100099824 */ /* 0x000fe200078e0209 */
[----:B0-----:R-:W-:-:S10]  /*0d10*/  DADD R4, R4, R10 ;  /* 0x0000000004047229 */ /* 0x001fd4000000000a */
[----:B------:R-:W-:Y:S02]  /*0d20*/  FSEL R6, R10, R4, P0 ;  /* 0x000000040a067208 */ /* 0x000fe40000000000 */
[----:B------:R-:W-:Y:S02]  /*0d30*/  FSEL R7, R11, R5, P0 ;  /* 0x000000050b077208 */ /* 0x000fe40000000000 */
[----:B------:R-:W-:Y:S01]  /*0d40*/  ISETP.GT.AND P0, PT, R12, 0xf, PT ;  /* 0x0000000f0c00780c */ /* 0x000fe20003f04270 */
[----:B------:R-:W-:Y:S04]  /*0d50*/  SHFL.DOWN PT, R4, R6, 0x10, 0x1f ;  /* 0x0a001f0006047f89 */ /* 0x000fe800000e0000 */
[----:B------:R-:W0:Y:S02]  /*0d60*/  SHFL.DOWN PT, R5, R7, 0x10, 0x1f ;  /* 0x0a001f0007057f89 */ /* 0x000e2400000e0000 */
[----:B0-----:R-:W-:-:S07]  /*0d70*/  DADD R4, R4, R6 ;  /* 0x0000000004047229 */ /* 0x001fce0000000006 */
[----:B------:R0:W-:Y:S01]  /*0d80*/  @!P1 STS.64 [R9+0x10], R4 ;  /* 0x0000100409009388 */ /* 0x0001e20000000a00 */
[----:B------:R-:W-:Y:S01]  /*0d90*/  BAR.SYNC.DEFER_BLOCKING 0x0 ;  /* 0x0000000000007b1d */ /* 0x000fe20000010000 */
[----:B------:R-:W-:Y:S02]  /*0da0*/  ISETP.NE.AND P1, PT, R3, RZ, PT ;  /* 0x000000ff0300720c */ /* 0x000fe40003f25270 */
[----:B------:R-:W-:Y:S02]  /*0db0*/  FSEL R6, R6, R4, P0 ;  /* 0x0000000406067208 */ /* 0x000fe40000000000 */
[----:B------:R-:W-:-:S09]  /*0dc0*/  FSEL R7, R7, R5, P0 ;  /* 0x0000000507077208 */ /* 0x000fd20000000000 */
[----:B0-----:R-:W-:Y:S05]  /*0dd0*/  @P1 BRA `(.L_x_45) ;  /* 0x0000001c00341947 */ /* 0x001fea0003800000 */
[----:B------:R-:W0:Y:S01]  /*0de0*/  S2UR UR5, SR_CgaCtaId ;  /* 0x00000000000579c3 */ /* 0x000e220000008800 */
[----:B------:R-:W-:Y:S02]  /*0df0*/  UMOV UR4, 0x400 ;  /* 0x0000040000047882 */ /* 0x000fe40000000000 */
[----:B0-----:R-:W-:-:S09]  /*0e00*/  ULEA UR4, UR5, UR4, 0x18 ;  /* 0x0000000405047291 */ /* 0x001fd2000f8ec0ff */
[----:B------:R-:W0:Y:S04]  /*0e10*/  LDS.64 R2, [UR4+0x18] ;  /* 0x00001804ff027984 */ /* 0x000e280008000a00 */
        /* <DEDUP_REMOVED lines=23> */
.L_x_44:
[----:B------:R-:W-:Y:S01]  /*0f90*/  LOP3.LUT R0, R3, 0x3e0, RZ, 0xc0, !PT ;  /* 0x000003e003007812 */ /* 0x000fe200078ec0ff */
[----:B------:R-:W0:Y:S03]  /*0fa0*/  S2R R2, SR_LANEID ;  /* 0x0000000000027919 */ /* 0x000e260000000000 */
[----:B------:R-:W-:Y:S01]  /*0fb0*/  LOP3.LUT R9, RZ, R0, RZ, 0x33, !PT ;  /* 0x00000000ff097212 */ /* 0x000fe200078e33ff */
[----:B------:R-:W-:-:S04]  /*0fc0*/  VIADD R7, R0, 0x20 ;  /* 0x0000002000077836 */ /* 0x000fc80000000000 */
[----:B------:R-:W-:Y:S01]  /*0fd0*/  IMAD.IADD R9, R9, 0x1, R4 ;  /* 0x0000000109097824 */ /* 0x000fe200078e0204 */
[----:B------:R-:W-:-:S04]  /*0fe0*/  ISETP.GT.U32.AND P0, PT, R7, R4, PT ;  /* 0x000000040700720c */ /* 0x000fc80003f04070 */
[----:B------:R-:W-:-:S05]  /*0ff0*/  SEL R13, R9, 0x1f, P0 ;  /* 0x0000001f090d7807 */ /* 0x000fca0000000000 */
[----:B------:R-:W-:Y:S04]  /*1000*/  SHFL.DOWN PT, R6, R40, 0x1, R13 ;  /* 0x0820000028067989 */ /* 0x000fe800000e000d */
[----:B------:R-:W1:Y:S01]  /*1010*/  SHFL.DOWN PT, R7, R41, 0x1, R13 ;  /* 0x0820000029077989 */ /* 0x000e6200000e000d */
[C---:B0-----:R-:W-:Y:S01]  /*1020*/  ISETP.GE.AND P0, PT, R2.reuse, R13, PT ;  /* 0x0000000d0200720c */ /* 0x041fe20003f06270 */
[C---:B------:R-:W-:Y:S01]  /*1030*/  VIADD R0, R2.reuse, 0x2 ;  /* 0x0000000202007836 */ /* 0x040fe20000000000 */
[----:B------:R-:W-:Y:S01]  /*1040*/  ISETP.NE.AND P1, PT, R2, RZ, PT ;  /* 0x000000ff0200720c */ /* 0x000fe20003f25270 */
[----:B-1----:R-:W-:-:S12]  /*1050*/  DADD R6, R6, R40 ;  /* 0x0000000006067229 */ /* 0x002fd80000000028 */
[----:B------:R-:W0:Y:S01]  /*1060*/  @!P1 S2R R15, SR_CgaCtaId ;  /* 0x00000000000f9919 */ /* 0x000e220000008800 */
[----:B------:R-:W-:Y:S02]  /*1070*/  FSEL R8, R6, R40, !P0 ;  /* 0x0000002806087208 */ /* 0x000fe40004000000 */
[----:B------:R-:W-:Y:S02]  /*1080*/  FSEL R9, R7, R41, !P0 ;  /* 0x0000002907097208 */ /* 0x000fe40004000000 */
[----:B------:R-:W-:Y:S01]  /*1090*/  ISETP.GT.AND P0, PT, R0, R13, PT ;  /* 0x0000000d0000720c */ /* 0x000fe20003f04270 */
[----:B------:R-:W-:Y:S01]  /*10a0*/  SHFL.DOWN PT, R6, R8, 0x2, R13 ;  /* 0x0840000008067989 */ /* 0x000fe200000e000d */
[----:B------:R-:W-:-:S03]  /*10b0*/  VIADD R0, R2, 0x4 ;  /* 0x0000000402007836 */ /* 0x000fc60000000000 */
[----:B------:R-:W1:Y:S02]  /*10c0*/  SHFL.DOWN PT, R7, R9, 0x2, R13 ;  /* 0x0840000009077989 */ /* 0x000e6400000e000d */
[----:B-1----:R-:W-:-:S10]  /*10d0*/  DADD R6, R6, R8 ;  /* 0x0000000006067229 */ /* 0x002fd40000000008 */
[----:B------:R-:W-:Y:S02]  /*10e0*/  FSEL R10, R8, R6, P0 ;  /* 0x00000006080a7208 */ /* 0x000fe40000000000 */
[----:B------:R-:W-:Y:S02]  /*10f0*/  FSEL R11, R9, R7, P0 ;  /* 0x00000007090b7208 */ /* 0x000fe40000000000 */
        /* <DEDUP_REMOVED lines=9> */
[----:B------:R-:W-:Y:S01]  /*1190*/  VIADD R0, R2, 0x10 ;  /* 0x0000001002007836 */ /* 0x000fe20000000000 */
[----:B------:R-:W-:Y:S02]  /*11a0*/  @!P1 SHF.R.U32.HI R2, RZ, 0x2, R3 ;  /* 0x00000002ff029819 */ /* 0x000fe40000011603 */
[----:B------:R-:W1:Y:S02]  /*11b0*/  SHFL.DOWN PT, R7, R9, 0x8, R13 ;  /* 0x0900000009077989 */ /* 0x000e6400000e000d */
[----:B------:R-:W-:Y:S01]  /*11c0*/  @!P1 LOP3.LUT R2, R2, 0xf8, RZ, 0xc0, !PT ;  /* 0x000000f802029812 */ /* 0x000fe200078ec0ff */
[----:B-1----:R-:W-:-:S10]  /*11d0*/  DADD R6, R6, R8 ;  /* 0x0000000006067229 */ /* 0x002fd40000000008 */
[----:B------:R-:W-:Y:S02]  /*11e0*/  FSEL R10, R8, R6, P0 ;  /* 0x00000006080a7208 */ /* 0x000fe40000000000 */
[----:B------:R-:W-:Y:S02]  /*11f0*/  FSEL R11, R9, R7, P0 ;  /* 0x00000007090b7208 */ /* 0x000fe40000000000 */
[----:B------:R-:W-:Y:S01]  /*1200*/  @!P1 MOV R8, 0x400 ;  /* 0x0000040000089802 */ /* 0x000fe20000000f00 */
[----:B------:R-:W-:Y:S01]  /*1210*/  SHFL.DOWN PT, R6, R10, 0x10, R13 ;  /* 0x0a0000000a067989 */ /* 0x000fe200000e000d */
[----:B------:R-:W-:Y:S02]  /*1220*/  ISETP.GT.AND P0, PT, R0, R13, PT ;  /* 0x0000000d0000720c */ /* 0x000fe40003f04270 */
[----:B0-----:R-:W-:Y:S01]  /*1230*/  @!P1 LEA R15, R15, R8, 0x18 ;  /* 0x000000080f0f9211 */ /* 0x001fe200078ec0ff */
[----:B------:R-:W0:Y:S04]  /*1240*/  SHFL.DOWN PT, R7, R11, 0x10, R13 ;  /* 0x0a0000000b077989 */ /* 0x000e2800000e000d */
[----:B------:R-:W-:Y:S01]  /*1250*/  @!P1 IMAD.IADD R15, R2, 0x1, R15 ;  /* 0x00000001020f9824 */ /* 0x000fe200078e020f */
[----:B0-----:R-:W-:-:S10]  /*1260*/  DADD R6, R6, R10 ;  /* 0x0000000006067229 */ /* 0x001fd4000000000a */
[----:B------:R-:W-:Y:S02]  /*1270*/  FSEL R6, R10, R6, P0 ;  /* 0x000000060a067208 */ /* 0x000fe40000000000 */
[----:B------:R-:W-:-:S05]  /*1280*/  FSEL R7, R11, R7, P0 ;  /* 0x000000070b077208 */ /* 0x000fca0000000000 */
[----:B------:R0:W-:Y:S01]  /*1290*/  @!P1 STS.64 [R15+0x10], R6 ;  /* 0x000010060f009388 */ /* 0x0001e20000000a00 */
[----:B------:R-:W-:Y:S01]  /*12a0*/  BAR.SYNC.DEFER_BLOCKING 0x0 ;  /* 0x0000000000007b1d */ /* 0x000fe20000010000 */
[----:B------:R-:W-:-:S13]  /*12b0*/  ISETP.NE.AND P1, PT, R3, RZ, PT ;  /* 0x000000ff0300720c */ /* 0x000fda0003f25270 */
[----:B0-----:R-:W-:Y:S05]  /*12c0*/  @P1 BRA `(.L_x_45) ;  /* 0x0000001400f81947 */ /* 0x001fea0003800000 */
[----:B------:R-:W0:Y:S01]  /*12d0*/  S2UR UR5, SR_CgaCtaId ;  /* 0x00000000000579c3 */ /* 0x000e220000008800 */
[----:B------:R-:W-:Y:S01]  /*12e0*/  UMOV UR4, 0x400 ;  /* 0x0000040000047882 */ /* 0x000fe20000000000 */
[----:B------:R-:W-:-:S04]  /*12f0*/  ISETP.GT.U32.AND P0, PT, R4, 0x20, PT ;  /* 0x000000200400780c */ /* 0x000fc80003f04070 */
[----:B------:R-:W-:Y:S01]  /*1300*/  ISETP.GT.U32.AND.EX P0, PT, R5, RZ, PT, P0 ;  /* 0x000000ff0500720c */ /* 0x000fe20003f04100 */
[----:B0-----:R-:W-:-:S09]  /*1310*/  ULEA UR4, UR5, UR4, 0x18 ;  /* 0x0000000405047291 */ /* 0x001fd2000f8ec0ff */
[----:B------:R-:W0:Y:S04]  /*1320*/  LDS.64 R2, [UR4+0x18] ;  /* 0x00001804ff027984 */ /* 0x000e280008000a00 */
[----:B------:R-:W1:Y:S04]  /*1330*/  LDS.128 R12, [UR4+0x20] ;  /* 0x00002004ff0c7984 */ /* 0x000e680008000c00 */
[----:B------:R-:W2:Y:S01]  /*1340*/  LDS.128 R8, [UR4+0x30] ;  /* 0x00003004ff087984 */ /* 0x000ea20008000c00 */
[----:B0-----:R-:W-:-:S10]  /*1350*/  DADD R2, R6, R2 ;  /* 0x0000000006027229 */ /* 0x001fd40000000002 */
[----:B------:R-:W-:Y:S02]  /*1360*/  FSEL R2, R2, R6, P0 ;  /* 0x0000000602027208 */ /* 0x000fe40000000000 */
[----:B------:R-:W-:Y:S02]  /*1370*/  FSEL R3, R3, R7, P0 ;  /* 0x0000000703037208 */ /* 0x000fe40000000000 */
[----:B------:R-:W-:-:S04]  /*1380*/  ISETP.GT.U32.AND P0, PT, R4, 0x40, PT ;  /* 0x000000400400780c */ /* 0x000fc80003f04070 */
[----:B-1----:R-:W-:Y:S01]  /*1390*/  DADD R12, R12, R2 ;  /* 0x000000000c0c7229 */ /* 0x002fe20000000002 */
[----:B------:R-:W-:-:S09]  /*13a0*/  ISETP.GT.U32.AND.EX P0, PT, R5, RZ, PT, P0 ;  /* 0x000000ff0500720c */ /* 0x000fd20003f04100 */
[----:B------:R-:W-:Y:S02]  /*13b0*/  FSEL R2, R12, R2, P0 ;  /* 0x000000020c027208 */ /* 0x000fe40000000000 */
[----:B------:R-:W-:Y:S02]  /*13c0*/  FSEL R3, R13, R3, P0 ;  /* 0x000000030d037208 */ /* 0x000fe40000000000 */
[----:B------:R-:W-:-:S04]  /*13d0*/  ISETP.GT.U32.AND P0, PT, R4, 0x60, PT ;  /* 0x000000600400780c */ /* 0x000fc80003f04070 */
[----:B------:R-:W-:Y:S01]  /*13e0*/  DADD R14, R2, R14 ;  /* 0x00000000020e7229 */ /* 0x000fe2000000000e */
[----:B------:R-:W-:-:S09]  /*13f0*/  ISETP.GT.U32.AND.EX P0, PT, R5, RZ, PT, P0 ;  /* 0x000000ff0500720c */ /* 0x000fd20003f04100 */
[----:B------:R-:W-:Y:S02]  /*1400*/  FSEL R2, R14, R2, P0 ;  /* 0x000000020e027208 */ /* 0x000fe40000000000 */
[----:B------:R-:W-:Y:S02]  /*1410*/  FSEL R3, R15, R3, P0 ;  /* 0x000000030f037208 */ /* 0x000fe40000000000 */
[----:B------:R-:W0:Y:S01]  /*1420*/  LDS.128 R12, [UR4+0x40] ;  /* 0x00004004ff0c7984 */ /* 0x000e220008000c00 */
[----:B------:R-:W-:-:S03]  /*1430*/  ISETP.GT.U32.AND P0, PT, R4, 0x80, PT ;  /* 0x000000800400780c */ /* 0x000fc60003f04070 */
[----:B--2---:R-:W-:Y:S01]  /*1440*/  DADD R8, R8, R2 ;  /* 0x0000000008087229 */ /* 0x004fe20000000002 */
        /* <DEDUP_REMOVED lines=8> */
[----:B------:R-:W1:Y:S01]  /*14d0*/  LDS.128 R8, [UR4+0x50] ;  /* 0x00005004ff087984 */ /* 0x000e620008000c00 */
[----:B------:R-:W-:-:S03]  /*14e0*/  ISETP.GT.U32.AND P0, PT, R4, 0xc0, PT ;  /* 0x000000c00400780c */ /* 0x000fc60003f04070 */
[----:B0-----:R-:W-:Y:S01]  /*14f0*/  DADD R12, R12, R2 ;  /* 0x000000000c0c7229 */ /* 0x001fe20000000002 */
        /* <DEDUP_REMOVED lines=41> */
[----:B------:R-:W-:-:S04]  /*1790*/  ISETP.GT.U32.AND P0, PT, R4, 0x1c0, PT ;  /* 0x000001c00400780c */ /* 0x000fc80003f04070 */
        /* <DEDUP_REMOVED lines=8> */
[----:B------:R-:W-:Y:S01]  /*1820*/  FSEL R7, R15, R3, P0 ;  /* 0x000000030f077208 */ /* 0x000fe20000000000 */
[----:B------:R-:W-:Y:S06]  /*1830*/  BRA `(.L_x_45) ;  /* 0x00000010009c7947 */ /* 0x000fec0003800000 */
.L_x_31:
[----:B------:R-:W0:Y:S01]  /*1840*/  S2R R0, SR_TID.X ;  /* 0x0000000000007919 */ /* 0x000e220000002100 */
[----:B------:R-:W0:Y:S01]  /*1850*/  LDC.64 R6, c[0x0][0x380] ;  /* 0x0000e000ff067b82 */ /* 0x000e220000000a00 */
[----:B------:R-:W1:Y:S01]  /*1860*/  LDCU.64 UR4, c[0x0][0x3a8] ;  /* 0x00007500ff0477ac */ /* 0x000e620008000a00 */
[----:B0-----:R-:W-:-:S05]  /*1870*/  IMAD.WIDE.U32 R6, R0, 0x8, R6 ;  /* 0x0000000800067825 */ /* 0x001fca00078e0006 */
[----:B------:R-:W1:Y:S04]  /*1880*/  LDG.E.64 R10, desc[UR6][R6.64+0x1000] ;  /* 0x00100006060a7981 */ /* 0x000e68000c1e1b00 */
[----:B------:R-:W2:Y:S04]  /*1890*/  LDG.E.64 R8, desc[UR6][R6.64] ;  /* 0x0000000606087981 */ /* 0x000ea8000c1e1b00 */
[----:B------:R-:W3:Y:S04]  /*18a0*/  LDG.E.64 R12, desc[UR6][R6.64+0x2000] ;  /* 0x00200006060c7981 */ /* 0x000ee8000c1e1b00 */
[----:B------:R-:W4:Y:S04]  /*18b0*/  LDG.E.64 R14, desc[UR6][R6.64+0x3000] ;  /* 0x00300006060e7981 */ /* 0x000f28000c1e1b00 */
[----:B------:R-:W5:Y:S04]  /*18c0*/  LDG.E.64 R16, desc[UR6][R6.64+0x4000] ;  /* 0x0040000606107981 */ /* 0x000f68000c1e1b00 */
[----:B------:R-:W5:Y:S04]  /*18d0*/  LDG.E.64 R18, desc[UR6][R6.64+0x5000] ;  /* 0x0050000606127981 */ /* 0x000f68000c1e1b00 */
[----:B------:R-:W5:Y:S01]  /*18e0*/  LDG.E.64 R2, desc[UR6][R6.64+0x6000] ;  /* 0x0060000606027981 */ /* 0x000f62000c1e1b00 */
[----:B-1----:R-:W-:-:S02]  /*18f0*/  DADD R10, R10, -UR4 ;  /* 0x800000040a0a7e29 */ /* 0x002fc40008000000 */
[----:B--2---:R-:W-:-:S06]  /*1900*/  DADD R8, R8, -UR4 ;  /* 0x8000000408087e29 */ /* 0x004fcc0008000000 */
[----:B------:R-:W-:Y:S02]  /*1910*/  DMUL R10, R10, R10 ;  /* 0x0000000a0a0a7228 */ /* 0x000fe40000000000 */
[----:B---3--:R-:W-:Y:S02]  /*1920*/  DADD R12, R12, -UR4 ;  /* 0x800000040c0c7e29 */ /* 0x008fe40008000000 */
[----:B----4-:R-:W-:-:S04]  /*1930*/  DADD R14, R14, -UR4 ;  /* 0x800000040e0e7e29 */ /* 0x010fc80008000000 */
[----:B------:R-:W-:Y:S02]  /*1940*/  DFMA R10, R8, R8, R10 ;  /* 0x00000008080a722b */ /* 0x000fe4000000000a */
[----:B-----5:R-:W-:Y:S01]  /*1950*/  DADD R16, R16, -UR4 ;  /* 0x8000000410107e29 */ /* 0x020fe20008000000 */
[----:B------:R-:W-:Y:S01]  /*1960*/  IADD3 R8, P1, PT, R4, -0xe00, RZ ;  /* 0xfffff20004087810 */ /* 0x000fe20007f3e0ff */
[----:B------:R-:W-:-:S03]  /*1970*/  DADD R18, R18, -UR4 ;  /* 0x8000000412127e29 */ /* 0x000fc60008000000 */
[----:B------:R-:W-:Y:S01]  /*1980*/  ISETP.GE.U32.AND P0, PT, R8, 0xe00, PT ;  /* 0x00000e000800780c */ /* 0x000fe20003f06070 */
[----:B------:R-:W-:Y:S01]  /*1990*/  DFMA R10, R12, R12, R10 ;  /* 0x0000000c0c0a722b */ /* 0x000fe2000000000a */
[----:B------:R-:W-:Y:S01]  /*19a0*/  IADD3.X R9, PT, PT, R5, -0x1, RZ, P1, !PT ;  /* 0xffffffff05097810 */ /* 0x000fe20000ffe4ff */
[----:B------:R-:W-:-:S03]  /*19b0*/  DADD R2, R2, -UR4 ;  /* 0x8000000402027e29 */ /* 0x000fc60008000000 */
[----:B------:R-:W-:-:S03]  /*19c0*/  ISETP.GE.U32.AND.EX P0, PT, R9, RZ, PT, P0 ;  /* 0x000000ff0900720c */ /* 0x000fc60003f06100 */
[----:B------:R-:W-:-:S08]  /*19d0*/  DFMA R10, R14, R14, R10 ;  /* 0x0000000e0e0a722b */ /* 0x000fd0000000000a */
[----:B------:R-:W-:-:S08]  /*19e0*/  DFMA R10, R16, R16, R10 ;  /* 0x00000010100a722b */ /* 0x000fd0000000000a */
[----:B------:R-:W-:-:S08]  /*19f0*/  DFMA R10, R18, R18, R10 ;  /* 0x00000012120a722b */ /* 0x000fd0000000000a */
[----:B------:R-:W-:Y:S01]  /*1a00*/  DFMA R38, R2, R2, R10 ;  /* 0x000000020226722b */ /* 0x000fe2000000000a */
[----:B------:R-:W-:Y:S02]  /*1a10*/  IMAD.MOV.U32 R3, RZ, RZ, 0xe00 ;  /* 0x00000e00ff037424 */ /* 0x000fe400078e00ff */
[----:B------:R-:W-:Y:S01]  /*1a20*/  IMAD.MOV.U32 R2, RZ, RZ, RZ ;  /* 0x000000ffff027224 */ /* 0x000fe200078e00ff */
[----:B------:R-:W-:Y:S07]  /*1a30*/  @!P0 BRA `(.L_x_46) ;  /* 0x0000000000948947 */ /* 0x000fee0003800000 */
[----:B------:R-:W0:Y:S01]  /*1a40*/  LDC.64 R4, c[0x0][0x390] ;  /* 0x0000e400ff047b82 */ /* 0x000e220000000a00 */
[----:B------:R-:W-:Y:S01]  /*1a50*/  IMAD.MOV.U32 R3, RZ, RZ, 0xe00 ;  /* 0x00000e00ff037424 */ /* 0x000fe200078e00ff */
[----:B------:R-:W1:Y:S01]  /*1a60*/  LDCU.64 UR4, c[0x0][0x3a8] ;  /* 0x00007500ff0477ac */ /* 0x000e620008000a00 */
[----:B------:R-:W-:-:S07]  /*1a70*/  IMAD.MOV.U32 R2, RZ, RZ, RZ ;  /* 0x000000ffff027224 */ /* 0x000fce00078e00ff */
.L_x_48:
[----:B------:R-:W-:-:S04]  /*1a80*/  LEA R16, P0, R3, R6, 0x3 ;  /* 0x0000000603107211 */ /* 0x000fc800078018ff */
[----:B------:R-:W-:-:S05]  /*1a90*/  LEA.HI.X R17, R3, R7, R2, 0x3, P0 ;  /* 0x0000000703117211 */ /* 0x000fca00000f1c02 */
        /* <DEDUP_REMOVED lines=16> */
[----:B------:R-:W-:-:S06]  /*1ba0*/  DADD R10, R10, -UR4 ;  /* 0x800000040a0a7e29 */ /* 0x000fcc0008000000 */
[----:B------:R-:W-:-:S08]  /*1bb0*/  DFMA R18, R24, R24, R18 ;  /* 0x000000181812722b */ /* 0x000fd00000000012 */
[----:B------:R-:W-:Y:S01]  /*1bc0*/  DFMA R18, R14, R14, R18 ;  /* 0x0000000e0e12722b */ /* 0x000fe20000000012 */
[----:B0-----:R-:W-:-:S04]  /*1bd0*/  IADD3 R14, P1, PT, -R3, R4, RZ ;  /* 0x00000004030e7210 */ /* 0x001fc80007f3e1ff */
[----:B------:R-:W-:-:S03]  /*1be0*/  ISETP.GE.U32.AND P0, PT, R14, 0xe00, PT ;  /* 0x00000e000e00780c */ /* 0x000fc60003f06070 */
[----:B------:R-:W-:Y:S01]  /*1bf0*/  DFMA R18, R12, R12, R18 ;  /* 0x0000000c0c12722b */ /* 0x000fe20000000012 */
[----:B------:R-:W-:-:S05]  /*1c00*/  IMAD.X R12, R5, 0x1, ~R2, P1 ;  /* 0x00000001050c7824 */ /* 0x000fca00008e0e02 */
[----:B------:R-:W-:Y:S02]  /*1c10*/  ISETP.GE.U32.AND.EX P0, PT, R12, RZ, PT, P0 ;  /* 0x000000ff0c00720c */ /* 0x000fe40003f06100 */
[----:B------:R-:W-:-:S11]  /*1c20*/  DFMA R38, R10, R10, R18 ;  /* 0x0000000a0a26722b */ /* 0x000fd60000000012 */
[----:B------:R-:W-:Y:S05]  /*1c30*/  @!P0 BRA `(.L_x_47) ;  /* 0x00000008008c8947 */ /* 0x000fea0003800000 */
[----:B------:R-:W-:-:S05]  /*1c40*/  IADD3 R3, P0, PT, R3, 0xe00, RZ ;  /* 0x00000e0003037810 */ /* 0x000fca0007f1e0ff */
[----:B------:R-:W-:Y:S01]  /*1c50*/  IMAD.X R2, RZ, RZ, R2, P0 ;  /* 0x000000ffff027224 */ /* 0x000fe200000e0602 */
[----:B------:R-:W-:-:S04]  /*1c60*/  ISETP.GT.U32.AND P0, PT, R3, R8, PT ;  /* 0x000000080300720c */ /* 0x000fc80003f04070 */
[----:B------:R-:W-:-:S13]  /*1c70*/  ISETP.GT.U32.AND.EX P0, PT, R2, R9, PT, P0 ;  /* 0x000000090200720c */ /* 0x000fda0003f04100 */
[----:B------:R-:W-:Y:S05]  /*1c80*/  @!P0 BRA `(.L_x_48) ;  /* 0xfffffffc007c8947 */ /* 0x000fea000383ffff */
.L_x_46:
[----:B------:R-:W-:Y:S01]  /*1c90*/  IMAD.IADD R7, R4, 0x1, -R3 ;  /* 0x0000000104077824 */ /* 0x000fe200078e0a03 */
[----:B------:R-:W-:Y:S01]  /*1ca0*/  ISETP.GE.U32.AND P1, PT, R3, R4, PT ;  /* 0x000000040300720c */ /* 0x000fe20003f26070 */
[----:B------:R-:W-:Y:S03]  /*1cb0*/  BSSY.RECONVERGENT B1, `(.L_x_47) ;  /* 0x000009b000017945 */ /* 0x000fe60003800200 */
[----:B------:R-:W-:-:S04]  /*1cc0*/  ISETP.GE.AND P0, PT, R0, R7, PT ;  /* 0x000000070000720c */ /* 0x000fc80003f06270 */
[----:B------:R-:W-:-:S13]  /*1cd0*/  ISETP.GE.U32.OR.EX P0, PT, R2, R5, P0, P1 ;  /* 0x000000050200720c */ /* 0x000fda0000706510 */
[----:B------:R-:W-:Y:S05]  /*1ce0*/  @P0 BRA `(.L_x_49) ;  /* 0x00000008005c0947 */ /* 0x000fea0003800000 */
[----:B------:R-:W-:Y:S01]  /*1cf0*/  LOP3.LUT R5, RZ, R0, RZ, 0x33, !PT ;  /* 0x00000000ff057212 */ /* 0x000fe200078e33ff */
[----:B------:R-:W-:Y:S01]  /*1d00*/  BSSY.RECONVERGENT B2, `(.L_x_50) ;  /* 0x0000048000027945 */ /* 0x000fe20003800200 */
[----:B------:R-:W-:Y:S02]  /*1d10*/  IMAD.MOV.U32 R42, RZ, RZ, R0 ;  /* 0x000000ffff2a7224 */ /* 0x000fe400078e0000 */
[----:B------:R-:W-:-:S04]  /*1d20*/  IADD3 R6, PT, PT, -R3, R4, R5 ;  /* 0x0000000403067210 */ /* 0x000fc80007ffe105 */
[C---:B------:R-:W-:Y:S02]  /*1d30*/  ISETP.GE.U32.AND P1, PT, R6.reuse, 0x1e00, PT ;  /* 0x00001e000600780c */ /* 0x040fe40003f26070 */
[----:B------:R-:W-:-:S04]  /*1d40*/  LEA.HI R4, R6, 0x1, RZ, 0x17 ;  /* 0x0000000106047811 */ /* 0x000fc800078fb8ff */
[----:B------:R-:W-:-:S04]  /*1d50*/  LOP3.LUT R5, R4, 0xf, RZ, 0xc0, !PT ;  /* 0x0000000f04057812 */ /* 0x000fc800078ec0ff */
[----:B------:R-:W-:-:S03]  /*1d60*/  ISETP.NE.AND P0, PT, R5, RZ, PT ;  /* 0x000000ff0500720c */ /* 0x000fc60003f05270 */
[----:B------:R-:W-:Y:S10]  /*1d70*/  @!P1 BRA `(.L_x_51) ;  /* 0x0000000400009947 */ /* 0x000ff40003800000 */
[----:B------:R-:W0:Y:S01]  /*1d80*/  LDCU.64 UR8, c[0x0][0x380] ;  /* 0x00007000ff0877ac */ /* 0x000e220008000a00 */
[----:B------:R-:W-:Y:S01]  /*1d90*/  IADD3 R7, P2, PT, R0, R3, RZ ;  /* 0x0000000300077210 */ /* 0x000fe20007f5e0ff */
[----:B------:R-:W-:Y:S01]  /*1da0*/  IMAD.MOV.U32 R42, RZ, RZ, R0 ;  /* 0x000000ffff2a7224 */ /* 0x000fe200078e0000 */
[----:B------:R-:W-:-:S03]  /*1db0*/  LOP3.LUT R43, R4, 0xfffff0, RZ, 0xc0, !PT ;  /* 0x00fffff0042b7812 */ /* 0x000fc600078ec0ff */
[----:B------:R-:W-:Y:S02]  /*1dc0*/  IMAD.X R8, RZ, RZ, R2, P2 ;  /* 0x000000ffff087224 */ /* 0x000fe400010e0602 */
[----:B------:R-:W-:Y:S01]  /*1dd0*/  IMAD.MOV R43, RZ, RZ, -R43 ;  /* 0x000000ffff2b7224 */ /* 0x000fe200078e0a2b */
[----:B0-----:R-:W-:-:S04]  /*1de0*/  LEA R6, P1, R7, UR8, 0x3 ;  /* 0x0000000807067c11 */ /* 0x001fc8000f8218ff */
[----:B------:R-:W-:Y:S02]  /*1df0*/  IADD3 R6, P2, PT, R6, 0x8000, RZ ;  /* 0x0000800006067810 */ /* 0x000fe40007f5e0ff */
[----:B------:R-:W-:-:S05]  /*1e00*/  LEA.HI.X R7, R7, UR9, R8, 0x3, P1 ;  /* 0x0000000907077c11 */ /* 0x000fca00088f1c08 */
[----:B------:R-:W-:-:S07]  /*1e10*/  IMAD.X R7, RZ, RZ, R7, P2 ;  /* 0x000000ffff077224 */ /* 0x000fce00010e0607 */
.L_x_52:
        /* <DEDUP_REMOVED lines=54> */
.L_x_51:
[----:B------:R-:W-:Y:S05]  /*2180*/  BSYNC.RECONVERGENT B2 ;  /* 0x0000000000027941 */ /* 0x000fea0003800200 */
.L_x_50:
[----:B------:R-:W-:Y:S05]  /*2190*/  @!P0 BRA `(.L_x_49) ;  /* 0x0000000400308947 */ /* 0x000fea0003800000 */
[----:B------:R-:W-:Y:S01]  /*21a0*/  ISETP.GE.U32.AND P1, PT, R5, 0x8, PT ;  /* 0x000000080500780c */ /* 0x000fe20003f26070 */
[----:B------:R-:W-:Y:S01]  /*21b0*/  BSSY.RECONVERGENT B2, `(.L_x_53) ;  /* 0x0000022000027945 */ /* 0x000fe20003800200 */
[----:B------:R-:W-:-:S04]  /*21c0*/  LOP3.LUT R24, R4, 0x7, RZ, 0xc0, !PT ;  /* 0x0000000704187812 */ /* 0x000fc800078ec0ff */
[----:B------:R-:W-:-:S07]  /*21d0*/  ISETP.NE.AND P0, PT, R24, RZ, PT ;  /* 0x000000ff1800720c */ /* 0x000fce0003f05270 */
[----:B------:R-:W-:Y:S06]  /*21e0*/  @!P1 BRA `(.L_x_54) ;  /* 0x0000000000789947 */ /* 0x000fec0003800000 */
[----:B------:R-:W0:Y:S01]  /*21f0*/  LDCU.64 UR8, c[0x0][0x380] ;  /* 0x00007000ff0877ac */ /* 0x000e220008000a00 */
[----:B------:R-:W-:-:S05]  /*2200*/  IADD3 R5, P1, PT, R42, R3, RZ ;  /* 0x000000032a057210 */ /* 0x000fca0007f3e0ff */
[----:B------:R-:W-:Y:S01]  /*2210*/  IMAD.X R6, RZ, RZ, R2, P1 ;  /* 0x000000ffff067224 */ /* 0x000fe200008e0602 */
[----:B0-----:R-:W-:-:S04]  /*2220*/  LEA R14, P1, R5, UR8, 0x3 ;  /* 0x00000008050e7c11 */ /* 0x001fc8000f8218ff */
        /* <DEDUP_REMOVED lines=26> */
.L_x_54:
[----:B------:R-:W-:Y:S05]  /*23d0*/  BSYNC.RECONVERGENT B2 ;  /* 0x0000000000027941 */ /* 0x000fea0003800200 */
.L_x_53:
        /* <DEDUP_REMOVED lines=24> */
.L_x_56:
[----:B------:R-:W-:Y:S05]  /*2560*/  BSYNC.RECONVERGENT B2 ;  /* 0x0000000000027941 */ /* 0x000fea0003800200 */
.L_x_55:
[----:B------:R-:W-:Y:S05]  /*2570*/  @!P0 BRA `(.L_x_49) ;  /* 0x0000000000388947 */ /* 0x000fea0003800000 */
[----:B------:R-:W0:Y:S01]  /*2580*/  LDCU.64 UR8, c[0x0][0x380] ;  /* 0x00007000ff0877ac */ /* 0x000e220008000a00 */
[----:B------:R-:W-:Y:S01]  /*2590*/  IADD3 R3, P0, PT, R42, R3, RZ ;  /* 0x000000032a037210 */ /* 0x000fe20007f1e0ff */
[----:B------:R-:W-:-:S04]  /*25a0*/  IMAD.MOV R6, RZ, RZ, -R14 ;  /* 0x000000ffff067224 */ /* 0x000fc800078e0a0e */
[----:B------:R-:W-:Y:S01]  /*25b0*/  IMAD.X R2, RZ, RZ, R2, P0 ;  /* 0x000000ffff027224 */ /* 0x000fe200000e0602 */
[----:B0-----:R-:W-:-:S04]  /*25c0*/  LEA R4, P1, R3, UR8, 0x3 ;  /* 0x0000000803047c11 */ /* 0x001fc8000f8218ff */
[----:B------:R-:W-:-:S09]  /*25d0*/  LEA.HI.X R5, R3, UR9, R2, 0x3, P1 ;  /* 0x0000000903057c11 */ /* 0x000fd200088f1c02 */
.L_x_57:
        /* <DEDUP_REMOVED lines=8> */
.L_x_49:
[----:B------:R-:W-:Y:S05]  /*2660*/  BSYNC.RECONVERGENT B1 ;  /* 0x0000000000017941 */ /* 0x000fea0003800200 */
.L_x_47:
        /* <DEDUP_REMOVED lines=24> */
[----:B------:R-:W-:Y:S01]  /*27f0*/  @!P1 SHF.R.U32.HI R6, RZ, 0x2, R0 ;  /* 0x00000002ff069819 */ /* 0x000fe20000011600 */
[----:B------:R-:W0:Y:S01]  /*2800*/  SHFL.DOWN PT, R3, R9, 0x8, 0x1f ;  /* 0x09001f0009037f89 */ /* 0x000e2200000e0000 */
[----:B-1----:R-:W-:-:S02]  /*2810*/  @!P1 LEA R7, R12, R7, 0x18 ;  /* 0x000000070c079211 */ /* 0x002fc400078ec0ff */
[----:B------:R-:W-:Y:S01]  /*2820*/  @!P1 LOP3.LUT R6, R6, 0xf8, RZ, 0xc0, !PT ;  /* 0x000000f806069812 */ /* 0x000fe200078ec0ff */
[----:B0-----:R-:W-:-:S10]  /*2830*/  DADD R2, R2, R8 ;  /* 0x0000000002027229 */ /* 0x001fd40000000008 */
[----:B------:R-:W-:Y:S02]  /*2840*/  FSEL R4, R8, R2, P0 ;  /* 0x0000000208047208 */ /* 0x000fe40000000000 */
[----:B------:R-:W-:Y:S01]  /*2850*/  FSEL R5, R9, R3, P0 ;  /* 0x0000000309057208 */ /* 0x000fe20000000000 */
[----:B------:R-:W-:Y:S01]  /*2860*/  @!P1 IMAD.IADD R9, R6, 0x1, R7 ;  /* 0x0000000106099824 */ /* 0x000fe200078e0207 */
        /* <DEDUP_REMOVED lines=36> */
.L_x_45:
[----:B------:R-:W-:Y:S05]  /*2ab0*/  BSYNC.RECONVERGENT B0 ;  /* 0x0000000000007941 */ /* 0x000fea0003800200 */
.L_x_30:
[----:B------:R-:W-:Y:S05]  /*2ac0*/  @P1 EXIT ;  /* 0x000000000000194d */ /* 0x000fea0003800000 */
[----:B------:R-:W0:Y:S01]  /*2ad0*/  LDCU.64 UR4, c[0x0][0x3a0] ;  /* 0x00007400ff0477ac */ /* 0x000e220008000a00 */
[----:B------:R-:W1:Y:S01]  /*2ae0*/  LDC.64 R2, c[0x0][0x388] ;  /* 0x0000e200ff027b82 */ /* 0x000e620000000a00 */
[----:B0-----:R-:W-:-:S07]  /*2af0*/  DADD R6, R6, UR4 ;  /* 0x0000000406067e29 */ /* 0x001fce0008000000 */
[----:B-1----:R-:W-:Y:S01]  /*2b00*/  STG.E.64 desc[UR6][R2.64], R6 ;  /* 0x0000000602007986 */ /* 0x002fe2000c101b06 */
[----:B------:R-:W-:Y:S05]  /*2b10*/  EXIT ;  /* 0x000000000000794d */ /* 0x000fea0003800000 */
.L_x_58:
        /* <DEDUP_REMOVED lines=14> */
.L_x_304:


//--------------------- .text._ZN3cub18CUB_300001_SM_10006detail6reduce18DeviceReduceKernelINS2_10policy_hubIdjN4cuda3std3__44plusIdEEE10Policy1000EN6thrust24THRUST_300001_SM_1000_NS6detail15normal_iteratorINSD_10device_ptrIdEEEEjS9_d21square_diff_from_meanEEvT0_PT3_T1_NS0_13GridEvenShareISN_EET2_T4_ --------------------------
	.section	.text._ZN3cub18CUB_300001_SM_10006detail6reduce18DeviceReduceKernelINS2_10policy_hubIdjN4cuda3std3__44plusIdEEE10Policy1000EN6thrust24THRUST_300001_SM_1000_NS6detail15normal_iteratorINSD_10device_ptrIdEEEEjS9_d21square_diff_from_meanEEvT0_PT3_T1_NS0_13GridEvenShareISN_EET2_T4_,"ax",@progbits
	.align	128
        .global         _ZN3cub18CUB_300001_SM_10006detail6reduce18DeviceReduceKernelINS2_10policy_hubIdjN4cuda3std3__44plusIdEEE10Policy1000EN6thrust24THRUST_300001_SM_1000_NS6detail15normal_iteratorINSD_10device_ptrIdEEEEjS9_d21square_diff_from_meanEEvT0_PT3_T1_NS0_13GridEvenShareISN_EET2_T4_
        .type           _ZN3cub18CUB_300001_SM_10006detail6reduce18DeviceReduceKernelINS2_10policy_hubIdjN4cuda3std3__44plusIdEEE10Policy1000EN6thrust24THRUST_300001_SM_1000_NS6detail15normal_iteratorINSD_10device_ptrIdEEEEjS9_d21square_diff_from_meanEEvT0_PT3_T1_NS0_13GridEvenShareISN_EET2_T4_,@function
        .size           _ZN3cub18CUB_300001_SM_10006detail6reduce18DeviceReduceKernelINS2_10policy_hubIdjN4cuda3std3__44plusIdEEE10Policy1000EN6thrust24THRUST_300001_SM_1000_NS6detail15normal_iteratorINSD_10device_ptrIdEEEEjS9_d21square_diff_from_meanEEvT0_PT3_T1_NS0_13GridEvenShareISN_EET2_T4_,(.L_x_305 - _ZN3cub18CUB_300001_SM_10006detail6reduce18DeviceReduceKernelINS2_10policy_hubIdjN4cuda3std3__44plusIdEEE10Policy1000EN6thrust24THRUST_300001_SM_1000_NS6detail15normal_iteratorINSD_10device_ptrIdEEEEjS9_d21square_diff_from_meanEEvT0_PT3_T1_NS0_13GridEvenShareISN_EET2_T4_)
        .other          _ZN3cub18CUB_300001_SM_10006detail6reduce18DeviceReduceKernelINS2_10policy_hubIdjN4cuda3std3__44plusIdEEE10Policy1000EN6thrust24THRUST_300001_SM_1000_NS6detail15normal_iteratorINSD_10device_ptrIdEEEEjS9_d21square_diff_from_meanEEvT0_PT3_T1_NS0_13GridEvenShareISN_EET2_T4_,@"STO_CUDA_ENTRY STV_DEFAULT"
_ZN3cub18CUB_300001_SM_10006detail6reduce18DeviceReduceKernelINS2_10policy_hubIdjN4cuda3std3__44plusIdEEE10Policy1000EN6thrust24THRUST_300001_SM_1000_NS6detail15normal_iteratorINSD_10device_ptrIdEEEEjS9_d21square_diff_from_meanEEvT0_PT3_T1_NS0_13GridEvenShareISN_EET2_T4_:
.text._ZN3cub18CUB_300001_SM_10006detail6reduce18DeviceReduceKernelINS2_10policy_hubIdjN4cuda3std3__44plusIdEEE10Policy1000EN6thrust24THRUST_300001_SM_1000_NS6detail15normal_iteratorINSD_10device_ptrIdEEEEjS9_d21square_diff_from_meanEEvT0_PT3_T1_NS0_13GridEvenShareISN_EET2_T4_:
[----:B------:R-:W-:Y:S08]  /*0000*/  LDC R1, c[0x0][0x37c] ;  /* 0x0000df00ff017b82 */ /* 0x000ff00000000800 */
[----:B------:R-:W0:Y:S01]  /*0010*/  S2UR UR13, SR_CTAID.X ;  /* 0x00000000000d79c3 */ /* 0x000e220000002500 */
[----:B------:R-:W1:Y:S01]  /*0020*/  LDCU.64 UR10, c[0x0][0x3a8] ;  /* 0x00007500ff0a77ac */ /* 0x000e620008000a00 */
[----:B------:R-:W-:Y:S01]  /*0030*/  BSSY.RECONVERGENT B0, `(.L_x_59) ;  /* 0x0000340000007945 */ /* 0x000fe20003800200 */
[----:B------:R-:W2:Y:S01]  /*0040*/  LDCU.64 UR14, c[0x0][0x358] ;  /* 0x00006b00ff0e77ac */ /* 0x000ea20008000a00 */
[----:B-1----:R-:W-:-:S02]  /*0050*/  UIMAD UR9, UR11, 0x1400, URZ ;  /* 0x000014000b0978a4 */ /* 0x002fc4000f8e02ff */
[----:B0-----:R-:W-:-:S04]  /*0060*/  UIMAD UR12, UR13, -0x1400, UR10 ;  /* 0xffffec000d0c78a4 */ /* 0x001fc8000f8e020a */
[----:B------:R-:W-:-:S09]  /*0070*/  UISETP.GT.U32.AND UP0, UPT, UR12, 0x13ff, UPT ;  /* 0x000013ff0c00788c */ /* 0x000fd2000bf04070 */
[----:B--2---:R-:W-:Y:S05]  /*0080*/  BRA.U UP0, `(.L_x_60) ;  /* 0x0000001d00307547 */ /* 0x004fea000b800000 */
[----:B------:R-:W0:Y:S01]  /*0090*/  S2R R0, SR_TID.X ;  /* 0x0000000000007919 */ /* 0x000e220000002100 */
[----:B------:R-:W1:Y:S01]  /*00a0*/  LDCU.64 UR6, c[0x0][0x3c0] ;  /* 0x00007800ff0677ac */ /* 0x000e620008000a00 */
[----:B------:R-:W-:Y:S01]  /*00b0*/  BSSY.RECONVERGENT B1, `(.L_x_61) ;  /* 0x000000e000017945 */ /* 0x000fe20003800200 */
[----:B------:R-:W-:Y:S02]  /*00c0*/  CS2R R24, SRZ ;  /* 0x0000000000187805 */ /* 0x000fe4000001ff00 */
[----:B0-----:R-:W-:Y:S01]  /*00d0*/  ISETP.GE.U32.AND P0, PT, R0, UR12, PT ;  /* 0x0000000c00007c0c */ /* 0x001fe2000bf06070 */
[----:B------:R-:W-:-:S12]  /*00e0*/  IMAD.MOV.U32 R2, RZ, RZ, R0 ;  /* 0x000000ffff027224 */ /* 0x000fd800078e0000 */
[----:B-1----:R-:W-:Y:S05]  /*00f0*/  @P0 BRA `(.L_x_62) ;  /* 0x0000000000240947 */ /* 0x002fea0003800000 */
[----:B------:R-:W0:Y:S01]  /*0100*/  LDC.64 R4, c[0x0][0x380] ;  /* 0x0000e000ff047b82 */ /* 0x000e220000000a00 */
[----:B------:R-:W-:Y:S01]  /*0110*/  IMAD.U32 R3, RZ, RZ, UR13 ;  /* 0x0000000dff037e24 */ /* 0x000fe2000f8e00ff */
[----:B------:R-:W1:Y:S03]  /*0120*/  LDCU.64 UR4, c[0x0][0x3c0] ;  /* 0x00007800ff0477ac */ /* 0x000e660008000a00 */
[----:B------:R-:W-:-:S04]  /*0130*/  IMAD R3, R3, 0x1400, R0 ;  /* 0x0000140003037824 */ /* 0x000fc800078e0200 */
[----:B0-----:R-:W-:-:S06]  /*0140*/  IMAD.WIDE.U32 R4, R3, 0x8, R4 ;  /* 0x0000000803047825 */ /* 0x001fcc00078e0004 */
[----:B------:R-:W1:Y:S01]  /*0150*/  LDG.E.64 R4, desc[UR14][R4.64] ;  /* 0x0000000e04047981 */ /* 0x000e62000c1e1b00 */
[----:B------:R-:W-:Y:S01]  /*0160*/  VIADD R2, R0, 0x280 ;  /* 0x0000028000027836 */ /* 0x000fe20000000000 */
[----:B-1----:R-:W-:-:S08]  /*0170*/  DADD R24, R4, -UR4 ;  /* 0x8000000404187e29 */ /* 0x002fd00008000000 */
[----:B------:R-:W-:-:S11]  /*0180*/  DMUL R24, R24, R24 ;  /* 0x0000001818187228 */ /* 0x000fd60000000000 */
.L_x_62:
[----:B------:R-:W-:Y:S05]  /*0190*/  BSYNC.RECONVERGENT B1 ;  /* 0x0000000000017941 */ /* 0x000fea0003800200 */
.L_x_61:
[----:B------:R-:W-:Y:S01]  /*01a0*/  ISETP.GE.U32.AND P0, PT, R2, UR12, PT ;  /* 0x0000000c02007c0c */ /* 0x000fe2000bf06070 */
[----:B------:R-:W-:-:S12]  /*01b0*/  BSSY.RECONVERGENT B1, `(.L_x_63) ;  /* 0x00000cb000017945 */ /* 0x000fd80003800200 */
[----:B------:R-:W-:Y:S05]  /*01c0*/  @P0 BRA `(.L_x_64) ;  /* 0x0000000c00240947 */ /* 0x000fea0003800000 */
[----:B------:R-:W-:Y:S01]  /*01d0*/  LOP3.LUT R3, RZ, R2, RZ, 0x33, !PT ;  /* 0x00000002ff037212 */ /* 0x000fe200078e33ff */
[----:B------:R-:W-:Y:S01]  /*01e0*/  IMAD.U32 R4, RZ, RZ, UR13 ;  /* 0x0000000dff047e24 */ /* 0x000fe2000f8e00ff */
[----:B------:R-:W-:Y:S03]  /*01f0*/  BSSY.RECONVERGENT B2, `(.L_x_65) ;  /* 0x0000065000027945 */ /* 0x000fe60003800200 */
[----:B------:R-:W-:-:S04]  /*0200*/  VIADD R3, R3, UR10 ;  /* 0x0000000a03037c36 */ /* 0x000fc80008000000 */
[----:B------:R-:W-:-:S04]  /*0210*/  IMAD R3, R4, -0x1400, R3 ;  /* 0xffffec0004037824 */ /* 0x000fc800078e0203 */
[C---:B------:R-:W-:Y:S01]  /*0220*/  IMAD.HI.U32 R4, R3.reuse, -0x33333333, RZ ;  /* 0xcccccccd03047827 */ /* 0x040fe200078e00ff */
[----:B------:R-:W-:-:S04]  /*0230*/  ISETP.GE.U32.AND P0, PT, R3, 0x2580, PT ;  /* 0x000025800300780c */ /* 0x000fc80003f06070 */
[----:B------:R-:W-:-:S04]  /*0240*/  LEA.HI R3, R4, 0x1, RZ, 0x17 ;  /* 0x0000000104037811 */ /* 0x000fc800078fb8ff */
[----:B------:R-:W-:-:S05]  /*0250*/  LOP3.LUT R4, R3, 0xf, RZ, 0xc0, !PT ;  /* 0x0000000f03047812 */ /* 0x000fca00078ec0ff */
[----:B------:R-:W-:Y:S05]  /*0260*/  @!P0 BRA `(.L_x_66) ;  /* 0x0000000400748947 */ /* 0x000fea0003800000 */
[----:B------:R-:W0:Y:S01]  /*0270*/  LDC.64 R6, c[0x0][0x380] ;  /* 0x0000e000ff067b82 */ /* 0x000e220000000a00 */
[----:B------:R-:W-:Y:S01]  /*0280*/  IMAD.U32 R27, RZ, RZ, UR13 ;  /* 0x0000000dff1b7e24 */ /* 0x000fe2000f8e00ff */
[----:B------:R-:W-:Y:S01]  /*0290*/  LOP3.LUT R5, R3, 0xfffff0, RZ, 0xc0, !PT ;  /* 0x00fffff003057812 */ /* 0x000fe200078ec0ff */
[----:B------:R-:W-:Y:S02]  /*02a0*/  BSSY.RECONVERGENT B3, `(.L_x_67) ;  /* 0x0000058000037945 */ /* 0x000fe40003800200 */
[----:B------:R-:W-:Y:S02]  /*02b0*/  IMAD R27, R27, 0x1400, R2 ;  /* 0x000014001b1b7824 */ /* 0x000fe400078e0202 */
[----:B------:R-:W-:Y:S02]  /*02c0*/  VIADD R2, R2, 0x1400 ;  /* 0x0000140002027836 */ /* 0x000fe40000000000 */
[----:B------:R-:W-:-:S07]  /*02d0*/  IMAD.MOV R5, RZ, RZ, -R5 ;  /* 0x000000ffff057224 */ /* 0x000fce00078e0a05 */
.L_x_68:
[----:B0-----:R-:W-:-:S04]  /*02e0*/  IMAD.WIDE.U32 R22, R27, 0x8, R6 ;  /* 0x000000081b167825 */ /* 0x001fc800078e0006 */
[C---:B------:R-:W-:Y:S02]  /*02f0*/  VIADD R17, R27.reuse, 0x280 ;  /* 0x000002801b117836 */ /* 0x040fe40000000000 */
[----:B------:R-:W2:Y:S01]  /*0300*/  LDG.E.64 R22, desc[UR14][R22.64] ;  /* 0x0000000e16167981 */ /* 0x000ea2000c1e1b00 */
[----:B------:R-:W-:Y:S02]  /*0310*/  VIADD R19, R27, 0x500 ;  /* 0x000005001b137836 */ /* 0x000fe40000000000 */
[----:B------:R-:W-:-:S04]  /*0320*/  IMAD.WIDE.U32 R16, R17, 0x8, R6 ;  /* 0x0000000811107825 */ /* 0x000fc800078e0006 */
[--C-:B------:R-:W-:Y:S02]  /*0330*/  IMAD.WIDE.U32 R18, R19, 0x8, R6.reuse ;  /* 0x0000000813127825 */ /* 0x100fe400078e0006 */
[----:B------:R-:W3:Y:S02]  /*0340*/  LDG.E.64 R16, desc[UR14][R16.64] ;  /* 0x0000000e10107981 */ /* 0x000ee4000c1e1b00 */
[C---:B------:R-:W-:Y:S02]  /*0350*/  VIADD R21, R27.reuse, 0x780 ;  /* 0x000007801b157836 */ /* 0x040fe40000000000 */
[----:B------:R-:W4:Y:S01]  /*0360*/  LDG.E.64 R18, desc[UR14][R18.64] ;  /* 0x0000000e12127981 */ /* 0x000f22000c1e1b00 */
[----:B------:R-:W-:Y:S02]  /*0370*/  VIADD R15, R27, 0xa00 ;  /* 0x00000a001b0f7836 */ /* 0x000fe40000000000 */
[----:B------:R-:W-:-:S04]  /*0380*/  IMAD.WIDE.U32 R20, R21, 0x8, R6 ;  /* 0x0000000815147825 */ /* 0x000fc800078e0006 */
[--C-:B------:R-:W-:Y:S02]  /*0390*/  IMAD.WIDE.U32 R14, R15, 0x8, R6.reuse ;  /* 0x000000080f0e7825 */ /* 0x100fe400078e0006 */
[----:B------:R-:W5:Y:S02]  /*03a0*/  LDG.E.64 R20, desc[UR14][R20.64] ;  /* 0x0000000e14147981 */ /* 0x000f64000c1e1b00 */
[C---:B------:R-:W-:Y:S02]  /*03b0*/  VIADD R13, R27.reuse, 0xc80 ;  /* 0x00000c801b0d7836 */ /* 0x040fe40000000000 */
[----:B------:R-:W5:Y:S01]  /*03c0*/  LDG.E.64 R14, desc[UR14][R14.64] ;  /* 0x0000000e0e0e7981 */ /* 0x000f62000c1e1b00 */
[----:B------:R-:W-:Y:S01]  /*03d0*/  IADD3 R11, PT, PT, R27, 0xf00, RZ ;  /* 0x00000f001b0b7810 */ /* 0x000fe20007ffe0ff */
[----:B------:R-:W-:-:S06]  /*03e0*/  IMAD.WIDE.U32 R12, R13, 0x8, R6 ;  /* 0x000000080d0c7825 */ /* 0x000fcc00078e0006 */
[----:B------:R-:W5:Y:S01]  /*03f0*/  LDG.E.64 R12, desc[UR14][R12.64] ;  /* 0x0000000e0c0c7981 */ /* 0x000f62000c1e1b00 */
[----:B------:R-:W-:-:S04]  /*0400*/  IMAD.WIDE.U32 R10, R11, 0x8, R6 ;  /* 0x000000080b0a7825 */ /* 0x000fc800078e0006 */
[----:B------:R-:W-:Y:S02]  /*0410*/  VIADD R9, R27, 0x1180 ;  /* 0x000011801b097836 */ /* 0x000fe40000000000 */
[----:B------:R-:W5:Y:S02]  /*0420*/  LDG.E.64 R10, desc[UR14][R10.64] ;  /* 0x0000000e0a0a7981 */ /* 0x000f64000c1e1b00 */
[----:B------:R-:W-:-:S06]  /*0430*/  IMAD.WIDE.U32 R8, R9, 0x8, R6 ;  /* 0x0000000809087825 */ /* 0x000fcc00078e0006 */
[----:B------:R-:W5:Y:S01]  /*0440*/  LDG.E.64 R8, desc[UR14][R8.64] ;  /* 0x0000000e08087981 */ /* 0x000f62000c1e1b00 */
[----:B--2---:R-:W-:-:S08]  /*0450*/  DADD R22, R22, -UR6 ;  /* 0x8000000616167e29 */ /* 0x004fd00008000000 */
[----:B------:R-:W-:Y:S02]  /*0460*/  DFMA R22, R22, R22, R24 ;  /* 0x000000161616722b */ /* 0x000fe40000000018 */
[----:B---3--:R-:W-:Y:S02]  /*0470*/  DADD R16, R16, -UR6 ;  /* 0x8000000610107e29 */ /* 0x008fe40008000000 */
[----:B----4-:R-:W-:-:S06]  /*0480*/  DADD R18, R18, -UR6 ;  /* 0x8000000612127e29 */ /* 0x010fcc0008000000 */
[----:B------:R-:W-:Y:S01]  /*0490*/  DFMA R16, R16, R16, R22 ;  /* 0x000000101010722b */ /* 0x000fe20000000016 */
[----:B------:R-:W-:Y:S01]  /*04a0*/  VIADD R23, R27, 0x1400 ;  /* 0x000014001b177836 */ /* 0x000fe20000000000 */
[----:B-----5:R-:W-:-:S03]  /*04b0*/  DADD R20, R20, -UR6 ;  /* 0x8000000614147e29 */ /* 0x020fc60008000000 */
[----:B------:R-:W-:-:S03]  /*04c0*/  IMAD.WIDE.U32 R22, R23, 0x8, R6 ;  /* 0x0000000817167825 */ /* 0x000fc600078e0006 */
[----:B------:R-:W-:Y:S01]  /*04d0*/  DFMA R16, R18, R18, R16 ;  /* 0x000000121210722b */ /* 0x000fe20000000010 */
[----:B------:R-:W-:Y:S02]  /*04e0*/  VIADD R19, R27, 0x1680 ;  /* 0x000016801b137836 */ /* 0x000fe40000000000 */
[----:B------:R-:W2:Y:S01]  /*04f0*/  LDG.E.64 R22, desc[UR14][R22.64] ;  /* 0x0000000e16167981 */ /* 0x000ea2000c1e1b00 */
[----:B------:R-:W-:Y:S01]  /*0500*/  DADD R14, R14, -UR6 ;  /* 0x800000060e0e7e29 */ /* 0x000fe20008000000 */
[----:B------:R-:W-:-:S03]  /*0510*/  IMAD.WIDE.U32 R18, R19, 0x8, R6 ;  /* 0x0000000813127825 */ /* 0x000fc600078e0006 */
[----:B------:R-:W-:Y:S01]  /*0520*/  DFMA R20, R20, R20, R16 ;  /* 0x000000141414722b */ /* 0x000fe20000000010 */
[----:B------:R-:W-:Y:S02]  /*0530*/  VIADD R17, R27, 0x1900 ;  /* 0x000019001b117836 */ /* 0x000fe40000000000 */
[----:B------:R-:W3:Y:S01]  /*0540*/  LDG.E.64 R18, desc[UR14][R18.64] ;  /* 0x0000000e12127981 */ /* 0x000ee2000c1e1b00 */
[----:B------:R-:W-:Y:S01]  /*0550*/  DADD R12, R12, -UR6 ;  /* 0x800000060c0c7e29 */ /* 0x000fe20008000000 */
[----:B------:R-:W-:-:S03]  /*0560*/  IMAD.WIDE.U32 R16, R17, 0x8, R6 ;  /* 0x0000000811107825 */ /* 0x000fc600078e0006 */
[----:B------:R-:W-:Y:S01]  /*0570*/  DFMA R20, R14, R14, R20 ;  /* 0x0000000e0e14722b */ /* 0x000fe20000000014 */
[----:B------:R-:W-:Y:S02]  /*0580*/  VIADD R15, R27, 0x1b80 ;  /* 0x00001b801b0f7836 */ /* 0x000fe40000000000 */
[----:B------:R-:W4:Y:S01]  /*0590*/  LDG.E.64 R16, desc[UR14][R16.64] ;  /* 0x0000000e10107981 */ /* 0x000f22000c1e1b00 */
[----:B------:R-:W-:Y:S01]  /*05a0*/  DADD R10, R10, -UR6 ;  /* 0x800000060a0a7e29 */ /* 0x000fe20008000000 */
[----:B------:R-:W-:-:S03]  /*05b0*/  IMAD.WIDE.U32 R14, R15, 0x8, R6 ;  /* 0x000000080f0e7825 */ /* 0x000fc600078e0006 */
[----:B------:R-:W-:Y:S01]  /*05c0*/  DFMA R20, R12, R12, R20 ;  /* 0x0000000c0c14722b */ /* 0x000fe20000000014 */
[C---:B------:R-:W-:Y:S02]  /*05d0*/  VIADD R13, R27.reuse, 0x1e00 ;  /* 0x00001e001b0d7836 */ /* 0x040fe40000000000 */
[----:B------:R-:W5:Y:S01]  /*05e0*/  LDG.E.64 R14, desc[UR14][R14.64] ;  /* 0x0000000e0e0e7981 */ /* 0x000f62000c1e1b00 */
[----:B------:R-:W-:Y:S02]  /*05f0*/  VIADD R25, R27, 0x2080 ;  /* 0x000020801b197836 */ /* 0x000fe40000000000 */
[----:B------:R-:W-:Y:S02]  /*0600*/  IMAD.WIDE.U32 R12, R13, 0x8, R6 ;  /* 0x000000080d0c7825 */ /* 0x000fe400078e0006 */
[----:B------:R-:W-:Y:S02]  /*0610*/  DFMA R20, R10, R10, R20 ;  /* 0x0000000a0a14722b */ /* 0x000fe40000000014 */
[----:B------:R-:W-:-:S02]  /*0620*/  DADD R10, R8, -UR6 ;  /* 0x80000006080a7e29 */ /* 0x000fc40008000000 */
[----:B------:R-:W5:Y:S01]  /*0630*/  LDG.E.64 R12, desc[UR14][R12.64] ;  /* 0x0000000e0c0c7981 */ /* 0x000f62000c1e1b00 */
[----:B------:R-:W-:-:S04]  /*0640*/  IMAD.WIDE.U32 R8, R25, 0x8, R6 ;  /* 0x0000000819087825 */ /* 0x000fc800078e0006 */
[----:B------:R-:W-:Y:S01]  /*0650*/  VIADD R25, R27, 0x2300 ;  /* 0x000023001b197836 */ /* 0x000fe20000000000 */
[----:B------:R-:W-:Y:S01]  /*0660*/  DFMA R20, R10, R10, R20 ;  /* 0x0000000a0a14722b */ /* 0x000fe20000000014 */
[----:B------:R-:W5:Y:S02]  /*0670*/  LDG.E.64 R8, desc[UR14][R8.64] ;  /* 0x0000000e08087981 */ /* 0x000f64000c1e1b00 */
[----:B------:R-:W-:-:S04]  /*0680*/  IMAD.WIDE.U32 R10, R25, 0x8, R6 ;  /* 0x00000008190a7825 */ /* 0x000fc800078e0006 */
[----:B------:R-:W-:Y:S02]  /*0690*/  VIADD R25, R27, 0x2580 ;  /* 0x000025801b197836 */ /* 0x000fe40000000000 */
[----:B------:R-:W5:Y:S02]  /*06a0*/  LDG.E.64 R10, desc[UR14][R10.64] ;  /* 0x0000000e0a0a7981 */ /* 0x000f64000c1e1b00 */
[----:B------:R-:W-:-:S06]  /*06b0*/  IMAD.WIDE.U32 R24, R25, 0x8, R6 ;  /* 0x0000000819187825 */ /* 0x000fcc00078e0006 */
[----:B------:R-:W5:Y:S01]  /*06c0*/  LDG.E.64 R24, desc[UR14][R24.64] ;  /* 0x0000000e18187981 */ /* 0x000f62000c1e1b00 */
[----:B------:R-:W-:Y:S01]  /*06d0*/  VIADD R5, R5, 0x10 ;  /* 0x0000001005057836 */ /* 0x000fe20000000000 */
[----:B------:R-:W-:Y:S01]  /*06e0*/  IADD3 R27, PT, PT, R27, 0x2800, RZ ;  /* 0x000028001b1b7810 */ /* 0x000fe20007ffe0ff */
[----:B------:R-:W-:-:S03]  /*06f0*/  VIADD R2, R2, 0x2800 ;  /* 0x0000280002027836 */ /* 0x000fc60000000000 */
[----:B------:R-:W-:Y:S01]  /*0700*/  ISETP.NE.AND P0, PT, R5, RZ, PT ;  /* 0x000000ff0500720c */ /* 0x000fe20003f05270 */
        /* <DEDUP_REMOVED lines=17> */
[----:B------:R-:W-:Y:S05]  /*0820*/  BSYNC.RECONVERGENT B3 ;  /* 0x0000000000037941 */ /* 0x000fea0003800200 */
.L_x_67:
[----:B------:R-:W-:-:S07]  /*0830*/  VIADD R2, R2, 0xffffec00 ;  /* 0xffffec0002027836 */ /* 0x000fce0000000000 */
.L_x_66:
[----:B------:R-:W-:Y:S05]  /*0840*/  BSYNC.RECONVERGENT B2 ;  /* 0x0000000000027941 */ /* 0x000fea0003800200 */
.L_x_65:
[----:B------:R-:W-:-:S13]  /*0850*/  ISETP.NE.AND P0, PT, R4, RZ, PT ;  /* 0x000000ff0400720c */ /* 0x000fda0003f05270 */
[----:B------:R-:W-:Y:S05]  /*0860*/  @!P0 BRA `(.L_x_64) ;  /* 0x00000004007c8947 */ /* 0x000fea0003800000 */
[----:B------:R-:W-:Y:S01]  /*0870*/  ISETP.GE.U32.AND P0, PT, R4, 0x8, PT ;  /* 0x000000080400780c */ /* 0x000fe20003f06070 */
[----:B------:R-:W-:Y:S01]  /*0880*/  BSSY.RECONVERGENT B2, `(.L_x_69) ;  /* 0x0000030000027945 */ /* 0x000fe20003800200 */
[----:B------:R-:W-:-:S04]  /*0890*/  LOP3.LUT R22, R3, 0x7, RZ, 0xc0, !PT ;  /* 0x0000000703167812 */ /* 0x000fc800078ec0ff */
[----:B------:R-:W-:-:S07]  /*08a0*/  ISETP.NE.AND P1, PT, R22, RZ, PT ;  /* 0x000000ff1600720c */ /* 0x000fce0003f25270 */
[----:B------:R-:W-:Y:S06]  /*08b0*/  @!P0 BRA `(.L_x_70) ;  /* 0x0000000000b08947 */ /* 0x000fec0003800000 */
[----:B------:R-:W0:Y:S01]  /*08c0*/  LDC.64 R16, c[0x0][0x380] ;  /* 0x0000e000ff107b82 */ /* 0x000e220000000a00 */
[----:B------:R-:W-:Y:S01]  /*08d0*/  IMAD.U32 R19, RZ, RZ, UR13 ;  /* 0x0000000dff137e24 */ /* 0x000fe2000f8e00ff */
[----:B------:R-:W1:Y:S03]  /*08e0*/  LDCU.64 UR4, c[0x0][0x3c0] ;  /* 0x00007800ff0477ac */ /* 0x000e660008000a00 */
[----:B------:R-:W-:-:S04]  /*08f0*/  IMAD R19, R19, 0x1400, R2 ;  /* 0x0000140013137824 */ /* 0x000fc800078e0202 */
[C---:B------:R-:W-:Y:S02]  /*0900*/  VIADD R15, R19.reuse, 0x280 ;  /* 0x00000280130f7836 */ /* 0x040fe40000000000 */
[C---:B------:R-:W-:Y:S02]  /*0910*/  VIADD R13, R19.reuse, 0x500 ;  /* 0x00000500130d7836 */ /* 0x040fe40000000000 */
[----:B0-----:R-:W-:-:S04]  /*0920*/  IMAD.WIDE.U32 R4, R19, 0x8, R16 ;  /* 0x0000000813047825 */ /* 0x001fc800078e0010 */
[--C-:B------:R-:W-:Y:S02]  /*0930*/  IMAD.WIDE.U32 R14, R15, 0x8, R16.reuse ;  /* 0x000000080f0e7825 */ /* 0x100fe400078e0010 */
[----:B------:R-:W1:Y:S02]  /*0940*/  LDG.E.64 R4, desc[UR14][R4.64] ;  /* 0x0000000e04047981 */ /* 0x000e64000c1e1b00 */
[----:B------:R-:W-:Y:S02]  /*0950*/  IMAD.WIDE.U32 R12, R13, 0x8, R16 ;  /* 0x000000080d0c7825 */ /* 0x000fe400078e0010 */
[----:B------:R-:W2:Y:S02]  /*0960*/  LDG.E.64 R14, desc[UR14][R14.64] ;  /* 0x0000000e0e0e7981 */ /* 0x000ea4000c1e1b00 */
[C---:B------:R-:W-:Y:S02]  /*0970*/  VIADD R11, R19.reuse, 0x780 ;  /* 0x00000780130b7836 */ /* 0x040fe40000000000 */
[----:B------:R-:W3:Y:S01]  /*0980*/  LDG.E.64 R12, desc[UR14][R12.64] ;  /* 0x0000000e0c0c7981 */ /* 0x000ee2000c1e1b00 */
[----:B------:R-:W-:-:S02]  /*0990*/  VIADD R9, R19, 0xa00 ;  /* 0x00000a0013097836 */ /* 0x000fc40000000000 */
[----:B------:R-:W-:-:S04]  /*09a0*/  IMAD.WIDE.U32 R10, R11, 0x8, R16 ;  /* 0x000000080b0a7825 */ /* 0x000fc800078e0010 */
[--C-:B------:R-:W-:Y:S02]  /*09b0*/  IMAD.WIDE.U32 R8, R9, 0x8, R16.reuse ;  /* 0x0000000809087825 */ /* 0x100fe400078e0010 */
[----:B------:R-:W4:Y:S02]  /*09c0*/  LDG.E.64 R10, desc[UR14][R10.64] ;  /* 0x0000000e0a0a7981 */ /* 0x000f24000c1e1b00 */
[C---:B------:R-:W-:Y:S02]  /*09d0*/  VIADD R7, R19.reuse, 0xc80 ;  /* 0x00000c8013077836 */ /* 0x040fe40000000000 */
[----:B------:R-:W5:Y:S01]  /*09e0*/  LDG.E.64 R8, desc[UR14][R8.64] ;  /* 0x0000000e08087981 */ /* 0x000f62000c1e1b00 */
[----:B------:R-:W-:Y:S02]  /*09f0*/  VIADD R21, R19, 0xf00 ;  /* 0x00000f0013157836 */ /* 0x000fe40000000000 */
[----:B------:R-:W-:-:S06]  /*0a00*/  IMAD.WIDE.U32 R6, R7, 0x8, R16 ;  /* 0x0000000807067825 */ /* 0x000fcc00078e0010 */
[----:B------:R-:W5:Y:S01]  /*0a10*/  LDG.E.64 R6, desc[UR14][R6.64] ;  /* 0x0000000e06067981 */ /* 0x000f62000c1e1b00 */
[----:B------:R-:W-:-:S04]  /*0a20*/  IMAD.WIDE.U32 R20, R21, 0x8, R16 ;  /* 0x0000000815147825 */ /* 0x000fc800078e0010 */
[----:B------:R-:W-:Y:S02]  /*0a30*/  VIADD R23, R19, 0x1180 ;  /* 0x0000118013177836 */ /* 0x000fe40000000000 */
[----:B------:R-:W5:Y:S02]  /*0a40*/  LDG.E.64 R18, desc[UR14][R20.64] ;  /* 0x0000000e14127981 */ /* 0x000f64000c1e1b00 */
[----:B------:R-:W-:-:S06]  /*0a50*/  IMAD.WIDE.U32 R16, R23, 0x8, R16 ;  /* 0x0000000817107825 */ /* 0x000fcc00078e0010 */
[----:B------:R-:W5:Y:S01]  /*0a60*/  LDG.E.64 R16, desc[UR14][R16.64] ;  /* 0x0000000e10107981 */ /* 0x000f62000c1e1b00 */
[----:B------:R-:W-:Y:S01]  /*0a70*/  VIADD R2, R2, 0x1400 ;  /* 0x0000140002027836 */ /* 0x000fe20000000000 */
[----:B-1----:R-:W-:Y:S02]  /*0a80*/  DADD R4, R4, -UR4 ;  /* 0x8000000404047e29 */ /* 0x002fe40008000000 */
[----:B--2---:R-:W-:-:S06]  /*0a90*/  DADD R14, R14, -UR4 ;  /* 0x800000040e0e7e29 */ /* 0x004fcc0008000000 */
[----:B------:R-:W-:Y:S02]  /*0aa0*/  DFMA R4, R4, R4, R24 ;  /* 0x000000040404722b */ /* 0x000fe40000000018 */
[----:B---3--:R-:W-:-:S06]  /*0ab0*/  DADD R12, R12, -UR4 ;  /* 0x800000040c0c7e29 */ /* 0x008fcc0008000000 */
[----:B------:R-:W-:Y:S02]  /*0ac0*/  DFMA R4, R14, R14, R4 ;  /* 0x0000000e0e04722b */ /* 0x000fe40000000004 */
[----:B----4-:R-:W-:Y:S02]  /*0ad0*/  DADD R10, R10, -UR4 ;  /* 0x800000040a0a7e29 */ /* 0x010fe40008000000 */
[----:B-----5:R-:W-:-:S04]  /*0ae0*/  DADD R8, R8, -UR4 ;  /* 0x8000000408087e29 */ /* 0x020fc80008000000 */
[----:B------:R-:W-:Y:S02]  /*0af0*/  DFMA R4, R12, R12, R4 ;  /* 0x0000000c0c04722b */ /* 0x000fe40000000004 */
[----:B------:R-:W-:-:S06]  /*0b00*/  DADD R6, R6, -UR4 ;  /* 0x8000000406067e29 */ /* 0x000fcc0008000000 */
[----:B------:R-:W-:Y:S02]  /*0b10*/  DFMA R4, R10, R10, R4 ;  /* 0x0000000a0a04722b */ /* 0x000fe40000000004 */
[----:B------:R-:W-:-:S06]  /*0b20*/  DADD R18, R18, -UR4 ;  /* 0x8000000412127e29 */ /* 0x000fcc0008000000 */
[----:B------:R-:W-:Y:S02]  /*0b30*/  DFMA R4, R8, R8, R4 ;  /* 0x000000080804722b */ /* 0x000fe40000000004 */
[----:B------:R-:W-:-:S06]  /*0b40*/  DADD R16, R16, -UR4 ;  /* 0x8000000410107e29 */ /* 0x000fcc0008000000 */
[----:B------:R-:W-:-:S08]  /*0b50*/  DFMA R4, R6, R6, R4 ;  /* 0x000000060604722b */ /* 0x000fd00000000004 */
[----:B------:R-:W-:-:S08]  /*0b60*/  DFMA R4, R18, R18, R4 ;  /* 0x000000121204722b */ /* 0x000fd00000000004 */
[----:B------:R-:W-:-:S11]  /*0b70*/  DFMA R24, R16, R16, R4 ;  /* 0x000000101018722b */ /* 0x000fd60000000004 */
.L_x_70:
[----:B------:R-:W-:Y:S05]  /*0b80*/  BSYNC.RECONVERGENT B2 ;  /* 0x0000000000027941 */ /* 0x000fea0003800200 */
.L_x_69:
        /* <DEDUP_REMOVED lines=9> */
[----:B------:R-:W-:-:S05]  /*0c20*/  IMAD R13, R13, 0x1400, R2 ;  /* 0x000014000d0d7824 */ /* 0x000fca00078e0202 */
[C---:B------:R-:W-:Y:S01]  /*0c30*/  IADD3 R7, PT, PT, R13.reuse, 0x280, RZ ;  /* 0x000002800d077810 */ /* 0x040fe20007ffe0ff */
[C---:B------:R-:W-:Y:S02]  /*0c40*/  VIADD R11, R13.reuse, 0x500 ;  /* 0x000005000d0b7836 */ /* 0x040fe40000000000 */
[----:B0-----:R-:W-:-:S04]  /*0c50*/  IMAD.WIDE.U32 R4, R13, 0x8, R8 ;  /* 0x000000080d047825 */ /* 0x001fc800078e0008 */
[--C-:B------:R-:W-:Y:S02]  /*0c60*/  IMAD.WIDE.U32 R6, R7, 0x8, R8.reuse ;  /* 0x0000000807067825 */ /* 0x100fe400078e0008 */
[----:B------:R-:W1:Y:S02]  /*0c70*/  LDG.E.64 R4, desc[UR14][R4.64] ;  /* 0x0000000e04047981 */ /* 0x000e64000c1e1b00 */
[--C-:B------:R-:W-:Y:S02]  /*0c80*/  IMAD.WIDE.U32 R10, R11, 0x8, R8.reuse ;  /* 0x000000080b0a7825 */ /* 0x100fe400078e0008 */
[----:B------:R-:W2:Y:S02]  /*0c90*/  LDG.E.64 R6, desc[UR14][R6.64] ;  /* 0x0000000e06067981 */ /* 0x000ea4000c1e1b00 */
[----:B------:R-:W-:Y:S02]  /*0ca0*/  VIADD R15, R13, 0x780 ;  /* 0x000007800d0f7836 */ /* 0x000fe40000000000 */
[----:B------:R-:W3:Y:S02]  /*0cb0*/  LDG.E.64 R10, desc[UR14][R10.64] ;  /* 0x0000000e0a0a7981 */ /* 0x000ee4000c1e1b00 */
[----:B------:R-:W-:-:S06]  /*0cc0*/  IMAD.WIDE.U32 R14, R15, 0x8, R8 ;  /* 0x000000080f0e7825 */ /* 0x000fcc00078e0008 */
[----:B------:R-:W4:Y:S01]  /*0cd0*/  LDG.E.64 R14, desc[UR14][R14.64] ;  /* 0x0000000e0e0e7981 */ /* 0x000f22000c1e1b00 */
[----:B------:R-:W-:Y:S01]  /*0ce0*/  VIADD R2, R2, 0xa00 ;  /* 0x00000a0002027836 */ /* 0x000fe20000000000 */
[----:B-1----:R-:W-:Y:S02]  /*0cf0*/  DADD R8, R4, -UR4 ;  /* 0x8000000404087e29 */ /* 0x002fe40008000000 */
[----:B--2---:R-:W-:-:S06]  /*0d00*/  DADD R4, R6, -UR4 ;  /* 0x8000000406047e29 */ /* 0x004fcc0008000000 */
[----:B------:R-:W-:Y:S02]  /*0d10*/  DFMA R8, R8, R8, R24 ;  /* 0x000000080808722b */ /* 0x000fe40000000018 */
[----:B---3--:R-:W-:-:S06]  /*0d20*/  DADD R12, R10, -UR4 ;  /* 0x800000040a0c7e29 */ /* 0x008fcc0008000000 */
[----:B------:R-:W-:Y:S02]  /*0d30*/  DFMA R8, R4, R4, R8 ;  /* 0x000000040408722b */ /* 0x000fe40000000008 */
[----:B----4-:R-:W-:-:S06]  /*0d40*/  DADD R24, R14, -UR4 ;  /* 0x800000040e187e29 */ /* 0x010fcc0008000000 */
[----:B------:R-:W-:-:S08]  /*0d50*/  DFMA R8, R12, R12, R8 ;  /* 0x0000000c0c08722b */ /* 0x000fd00000000008 */
[----:B------:R-:W-:-:S11]  /*0d60*/  DFMA R24, R24, R24, R8 ;  /* 0x000000181818722b */ /* 0x000fd60000000008 */
.L_x_72:
[----:B------:R-:W-:Y:S05]  /*0d70*/  BSYNC.RECONVERGENT B2 ;  /* 0x0000000000027941 */ /* 0x000fea0003800200 */
.L_x_71:
[----:B------:R-:W-:Y:S05]  /*0d80*/  @!P1 BRA `(.L_x_64) ;  /* 0x0000000000349947 */ /* 0x000fea0003800000 */
[----:B------:R-:W0:Y:S01]  /*0d90*/  LDC.64 R6, c[0x0][0x380] ;  /* 0x0000e000ff067b82 */ /* 0x000e220000000a00 */
[----:B------:R-:W-:Y:S02]  /*0da0*/  IMAD.U32 R9, RZ, RZ, UR13 ;  /* 0x0000000dff097e24 */ /* 0x000fe4000f8e00ff */
[----:B------:R-:W-:Y:S02]  /*0db0*/  IMAD.MOV R8, RZ, RZ, -R3 ;  /* 0x000000ffff087224 */ /* 0x000fe400078e0a03 */
[----:B------:R-:W-:-:S07]  /*0dc0*/  IMAD R9, R9, 0x1400, R2 ;  /* 0x0000140009097824 */ /* 0x000fce00078e0202 */
.L_x_73:
[C---:B0-----:R-:W-:Y:S01]  /*0dd0*/  IMAD.WIDE.U32 R2, R9.reuse, 0x8, R6 ;  /* 0x0000000809027825 */ /* 0x041fe200078e0006 */
        /* <DEDUP_REMOVED lines=8> */
.L_x_64:
[----:B------:R-:W-:Y:S05]  /*0e60*/  BSYNC.RECONVERGENT B1 ;  /* 0x0000000000017941 */ /* 0x000fea0003800200 */
.L_x_63:
[----:B------:R-:W-:-:S09]  /*0e70*/  UISETP.GE.U32.AND UP0, UPT, UR12, 0x280, UPT ;  /* 0x000002800c00788c */ /* 0x000fd2000bf06070 */
[----:B------:R-:W-:Y:S05]  /*0e80*/  BRA.U !UP0, `(.L_x_74) ;  /* 0x00000005082c7547 */ /* 0x000fea000b800000 */
        /* <DEDUP_REMOVED lines=45> */
[----:B------:R-:W1:Y:S04]  /*1160*/  LDS.128 R12, [UR4+0x20] ;  /* 0x00002004ff0c7984 */ /* 0x000e680008000c00 */
[----:B0-----:R-:W0:Y:S04]  /*1170*/  LDS.128 R8, [UR4+0x30] ;  /* 0x00003004ff087984 */ /* 0x001e280008000c00 */
[----:B------:R-:W2:Y:S01]  /*1180*/  LDS.128 R4, [UR4+0x40] ;  /* 0x00004004ff047984 */ /* 0x000ea20008000c00 */
[----:B-1----:R-:W-:-:S08]  /*1190*/  DADD R12, R2, R12 ;  /* 0x00000000020c7229 */ /* 0x002fd0000000000c */
[----:B------:R-:W-:Y:S02]  /*11a0*/  DADD R2, R12, R14 ;  /* 0x000000000c027229 */ /* 0x000fe4000000000e */
[----:B------:R-:W1:Y:S06]  /*11b0*/  LDS.128 R12, [UR4+0x50] ;  /* 0x00005004ff0c7984 */ /* 0x000e6c0008000c00 */
[----:B0-----:R-:W-:-:S08]  /*11c0*/  DADD R2, R2, R8 ;  /* 0x0000000002027229 */ /* 0x001fd00000000008 */
[----:B------:R-:W-:Y:S01]  /*11d0*/  DADD R2, R2, R10 ;  /* 0x0000000002027229 */ /* 0x000fe2000000000a */
[----:B------:R-:W0:Y:S07]  /*11e0*/  LDS.128 R8, [UR4+0x60] ;  /* 0x00006004ff087984 */ /* 0x000e2e0008000c00 */
[----:B--2---:R-:W-:-:S08]  /*11f0*/  DADD R2, R2, R4 ;  /* 0x0000000002027229 */ /* 0x004fd00000000004 */
[----:B------:R-:W-:Y:S01]  /*1200*/  DADD R2, R2, R6 ;  /* 0x0000000002027229 */ /* 0x000fe20000000006 */
[----:B------:R-:W2:Y:S07]  /*1210*/  LDS.128 R4, [UR4+0x70] ;  /* 0x00007004ff047984 */ /* 0x000eae0008000c00 */
[----:B-1----:R-:W-:-:S08]  /*1220*/  DADD R2, R2, R12 ;  /* 0x0000000002027229 */ /* 0x002fd0000000000c */
[----:B------:R-:W-:Y:S01]  /*1230*/  DADD R2, R2, R14 ;  /* 0x0000000002027229 */ /* 0x000fe2000000000e */
[----:B------:R-:W1:Y:S07]  /*1240*/  LDS.128 R12, [UR4+0x80] ;  /* 0x00008004ff0c7984 */ /* 0x000e6e0008000c00 */
[----:B0-----:R-:W-:-:S08]  /*1250*/  DADD R2, R2, R8 ;  /* 0x0000000002027229 */ /* 0x001fd00000000008 */
[----:B------:R-:W-:Y:S01]  /*1260*/  DADD R2, R2, R10 ;  /* 0x0000000002027229 */ /* 0x000fe2000000000a */
[----:B------:R-:W0:Y:S07]  /*1270*/  LDS.128 R8, [UR4+0x90] ;  /* 0x00009004ff087984 */ /* 0x000e2e0008000c00 */
[----:B--2---:R-:W-:-:S08]  /*1280*/  DADD R2, R2, R4 ;  /* 0x0000000002027229 */ /* 0x004fd00000000004 */
[----:B------:R-:W-:Y:S01]  /*1290*/  DADD R2, R2, R6 ;  /* 0x0000000002027229 */ /* 0x000fe20000000006 */
[----:B------:R-:W2:Y:S07]  /*12a0*/  LDS.128 R4, [UR4+0xa0] ;  /* 0x0000a004ff047984 */ /* 0x000eae0008000c00 */
[----:B-1----:R-:W-:Y:S01]  /*12b0*/  DADD R2, R2, R12 ;  /* 0x0000000002027229 */ /* 0x002fe2000000000c */
[----:B------:R-:W1:Y:S07]  /*12c0*/  LDS.64 R12, [UR4+0xb0] ;  /* 0x0000b004ff0c7984 */ /* 0x000e6e0008000a00 */
[----:B------:R-:W-:-:S08]  /*12d0*/  DADD R2, R2, R14 ;  /* 0x0000000002027229 */ /* 0x000fd0000000000e */
[----:B0-----:R-:W-:-:S08]  /*12e0*/  DADD R2, R2, R8 ;  /* 0x0000000002027229 */ /* 0x001fd00000000008 */
[----:B------:R-:W-:-:S08]  /*12f0*/  DADD R2, R2, R10 ;  /* 0x0000000002027229 */ /* 0x000fd0000000000a */
[----:B--2---:R-:W-:-:S08]  /*1300*/  DADD R2, R2, R4 ;  /* 0x0000000002027229 */ /* 0x004fd00000000004 */
[----:B------:R-:W-:-:S08]  /*1310*/  DADD R2, R2, R6 ;  /* 0x0000000002027229 */ /* 0x000fd00000000006 */
[----:B-1----:R-:W-:Y:S01]  /*1320*/  DADD R2, R2, R12 ;  /* 0x0000000002027229 */ /* 0x002fe2000000000c */
[----:B------:R-:W-:Y:S10]  /*1330*/  BRA `(.L_x_75) ;  /* 0x00000020003c7947 */ /* 0x000ff40003800000 */
.L_x_74:
[----:B------:R-:W-:-:S05]  /*1340*/  LOP3.LUT R2, R0, 0x3e0, RZ, 0xc0, !PT ;  /* 0x000003e000027812 */ /* 0x000fca00078ec0ff */
[----:B------:R-:W-:Y:S01]  /*1350*/  VIADD R3, R2, 0x20 ;  /* 0x0000002002037836 */ /* 0x000fe20000000000 */
[----:B------:R-:W-:-:S04]  /*1360*/  LOP3.LUT R2, RZ, R2, RZ, 0x33, !PT ;  /* 0x00000002ff027212 */ /* 0x000fc800078e33ff */
[----:B------:R-:W-:Y:S01]  /*1370*/  ISETP.GT.U32.AND P0, PT, R3, UR12, PT ;  /* 0x0000000c03007c0c */ /* 0x000fe2000bf04070 */
[----:B------:R-:W-:-:S05]  /*1380*/  VIADD R2, R2, UR12 ;  /* 0x0000000c02027c36 */ /* 0x000fca0008000000 */
[----:B------:R-:W-:Y:S02]  /*1390*/  SEL R5, R2, 0x1f, P0 ;  /* 0x0000001f02057807 */ /* 0x000fe40000000000 */
[----:B------:R-:W0:Y:S03]  /*13a0*/  S2R R2, SR_LANEID ;  /* 0x0000000000027919 */ /* 0x000e260000000000 */
[----:B------:R-:W-:Y:S04]  /*13b0*/  SHFL.DOWN PT, R6, R24, 0x1, R5 ;  /* 0x0820000018067989 */ /* 0x000fe800000e0005 */
[----:B------:R-:W1:Y:S02]  /*13c0*/  SHFL.DOWN PT, R7, R25, 0x1, R5 ;  /* 0x0820000019077989 */ /* 0x000e6400000e0005 */
[----:B-1----:R-:W-:Y:S01]  /*13d0*/  DADD R6, R6, R24 ;  /* 0x0000000006067229 */ /* 0x002fe20000000018 */
[C---:B0-----:R-:W-:Y:S01]  /*13e0*/  ISETP.GE.AND P0, PT, R2.reuse, R5, PT ;  /* 0x000000050200720c */ /* 0x041fe20003f06270 */
[----:B------:R-:W-:-:S08]  /*13f0*/  VIADD R4, R2, 0x2 ;  /* 0x0000000202047836 */ /* 0x000fd00000000000 */
[----:B------:R-:W-:Y:S02]  /*1400*/  FSEL R8, R6, R24, !P0 ;  /* 0x0000001806087208 */ /* 0x000fe40004000000 */
[----:B------:R-:W-:Y:S02]  /*1410*/  FSEL R9, R7, R25, !P0 ;  /* 0x0000001907097208 */ /* 0x000fe40004000000 */
[----:B------:R-:W-:Y:S01]  /*1420*/  ISETP.GT.AND P0, PT, R4, R5, PT ;  /* 0x000000050400720c */ /* 0x000fe20003f04270 */
[----:B------:R-:W-:Y:S01]  /*1430*/  SHFL.DOWN PT, R6, R8, 0x2, R5 ;  /* 0x0840000008067989 */ /* 0x000fe200000e0005 */
[----:B------:R-:W-:-:S03]  /*1440*/  IADD3 R4, PT, PT, R2, 0x4, RZ ;  /* 0x0000000402047810 */ /* 0x000fc60007ffe0ff */
[----:B------:R-:W0:Y:S02]  /*1450*/  SHFL.DOWN PT, R7, R9, 0x2, R5 ;  /* 0x0840000009077989 */ /* 0x000e2400000e0005 */
[----:B0-----:R-:W-:-:S10]  /*1460*/  DADD R6, R6, R8 ;  /* 0x0000000006067229 */ /* 0x001fd40000000008 */
[----:B------:R-:W-:Y:S02]  /*1470*/  FSEL R10, R8, R6, P0 ;  /* 0x00000006080a7208 */ /* 0x000fe40000000000 */
[----:B------:R-:W-:Y:S02]  /*1480*/  FSEL R11, R9, R7, P0 ;  /* 0x00000007090b7208 */ /* 0x000fe40000000000 */
[----:B------:R-:W-:Y:S01]  /*1490*/  ISETP.GT.AND P0, PT, R4, R5, PT ;  /* 0x000000050400720c */ /* 0x000fe20003f04270 */
[----:B------:R-:W-:Y:S01]  /*14a0*/  SHFL.DOWN PT, R6, R10, 0x4, R5 ;  /* 0x088000000a067989 */ /* 0x000fe200000e0005 */
[----:B------:R-:W-:-:S03]  /*14b0*/  VIADD R4, R2, 0x8 ;  /* 0x0000000802047836 */ /* 0x000fc60000000000 */
[----:B------:R-:W0:Y:S02]  /*14c0*/  SHFL.DOWN PT, R7, R11, 0x4, R5 ;  /* 0x088000000b077989 */ /* 0x000e2400000e0005 */
[----:B------:R-:W-:Y:S01]  /*14d0*/  ISETP.GT.AND P1, PT, R4, R5, PT ;  /* 0x000000050400720c */ /* 0x000fe20003f24270 */
[----:B0-----:R-:W-:-:S10]  /*14e0*/  DADD R6, R6, R10 ;  /* 0x0000000006067229 */ /* 0x001fd4000000000a */
[----:B------:R-:W-:Y:S02]  /*14f0*/  FSEL R8, R10, R6, P0 ;  /* 0x000000060a087208 */ /* 0x000fe40000000000 */
[----:B------:R-:W-:Y:S02]  /*1500*/  FSEL R9, R11, R7, P0 ;  /* 0x000000070b097208 */ /* 0x000fe40000000000 */
[C---:B------:R-:W-:Y:S01]  /*1510*/  ISETP.NE.AND P0, PT, R2.reuse, RZ, PT ;  /* 0x000000ff0200720c */ /* 0x040fe20003f05270 */
[----:B------:R-:W-:Y:S01]  /*1520*/  SHFL.DOWN PT, R6, R8, 0x8, R5 ;  /* 0x0900000008067989 */ /* 0x000fe200000e0005 */
[----:B------:R-:W-:-:S03]  /*1530*/  VIADD R2, R2, 0x10 ;  /* 0x0000001002027836 */ /* 0x000fc60000000000 */
[----:B------:R-:W0:Y:S08]  /*1540*/  SHFL.DOWN PT, R7, R9, 0x8, R5 ;  /* 0x0900000009077989 */ /* 0x000e3000000e0005 */
[----:B------:R-:W1:Y:S01]  /*1550*/  @!P0 S2R R13, SR_CgaCtaId ;  /* 0x00000000000d8919 */ /* 0x000e620000008800 */
[----:B------:R-:W-:Y:S02]  /*1560*/  @!P0 MOV R4, 0x400 ;  /* 0x0000040000048802 */ /* 0x000fe40000000f00 */
[----:B------:R-:W-:Y:S01]  /*1570*/  @!P0 SHF.R.U32.HI R3, RZ, 0x2, R0 ;  /* 0x00000002ff038819 */ /* 0x000fe20000011600 */
[----:B0-----:R-:W-:-:S10]  /*1580*/  DADD R6, R6, R8 ;  /* 0x0000000006067229 */ /* 0x001fd40000000008 */
[----:B------:R-:W-:Y:S02]  /*1590*/  FSEL R10, R8, R6, P1 ;  /* 0x00000006080a7208 */ /* 0x000fe40000800000 */
[----:B------:R-:W-:Y:S02]  /*15a0*/  FSEL R11, R9, R7, P1 ;  /* 0x00000007090b7208 */ /* 0x000fe40000800000 */
[----:B------:R-:W-:Y:S01]  /*15b0*/  ISETP.GT.AND P1, PT, R2, R5, PT ;  /* 0x000000050200720c */ /* 0x000fe20003f24270 */
[----:B------:R-:W-:Y:S01]  /*15c0*/  SHFL.DOWN PT, R6, R10, 0x10, R5 ;  /* 0x0a0000000a067989 */ /* 0x000fe200000e0005 */
[----:B-1----:R-:W-:Y:S02]  /*15d0*/  @!P0 LEA R13, R13, R4, 0x18 ;  /* 0x000000040d0d8211 */ /* 0x002fe400078ec0ff */
[----:B------:R-:W-:Y:S01]  /*15e0*/  @!P0 LOP3.LUT R4, R3, 0xf8, RZ, 0xc0, !PT ;  /* 0x000000f803048812 */ /* 0x000fe200078ec0ff */
        /* <DEDUP_REMOVED lines=11> */
[----:B------:R-:W-:-:S06]  /*16a0*/  UISETP.GT.U32.AND UP0, UPT, UR12, 0x20, UPT ;  /* 0x000000200c00788c */ /* 0x000fcc000bf04070 */
[----:B------:R-:W-:Y:S01]  /*16b0*/  PLOP3.LUT P1, PT, PT, PT, UP0, 0x80, 0x8 ;  /* 0x000000000008781c */ /* 0x000fe20003f2f008 */
[----:B------:R-:W-:Y:S02]  /*16c0*/  UISETP.GT.U32.AND UP0, UPT, UR12, 0x40, UPT ;  /* 0x000000400c00788c */ /* 0x000fe4000bf04070 */
[----:B0-----:R-:W-:-:S09]  /*16d0*/  ULEA UR4, UR5, UR4, 0x18 ;  /* 0x0000000405047291 */ /* 0x001fd2000f8ec0ff */
[----:B------:R-:W0:Y:S04]  /*16e0*/  LDS.128 R8, [UR4+0x20] ;  /* 0x00002004ff087984 */ /* 0x000e280008000c00 */
[----:B------:R-:W1:Y:S01]  /*16f0*/  LDS.128 R4, [UR4+0x30] ;  /* 0x00003004ff047984 */ /* 0x000e620008000c00 */
[----:B0-----:R-:W-:-:S10]  /*1700*/  DADD R8, R2, R8 ;  /* 0x0000000002087229 */ /* 0x001fd40000000008 */
[----:B------:R-:W-:Y:S02]  /*1710*/  FSEL R2, R8, R2, P1 ;  /* 0x0000000208027208 */ /* 0x000fe40000800000 */
[----:B------:R-:W-:Y:S02]  /*1720*/  FSEL R3, R9, R3, P1 ;  /* 0x0000000309037208 */ /* 0x000fe40000800000 */
[----:B------:R-:W-:Y:S01]  /*1730*/  PLOP3.LUT P1, PT, PT, PT, UP0, 0x80, 0x8 ;  /* 0x000000000008781c */ /* 0x000fe20003f2f008 */
[----:B------:R-:W-:-:S03]  /*1740*/  UISETP.GT.U32.AND UP0, UPT, UR12, 0x60, UPT ;  /* 0x000000600c00788c */ /* 0x000fc6000bf04070 */
[----:B------:R-:W-:-:S10]  /*1750*/  DADD R10, R2, R10 ;  /* 0x00000000020a7229 */ /* 0x000fd4000000000a */
[----:B------:R-:W-:Y:S02]  /*1760*/  FSEL R2, R10, R2, P1 ;  /* 0x000000020a027208 */ /* 0x000fe40000800000 */
[----:B------:R-:W-:Y:S02]  /*1770*/  FSEL R3, R11, R3, P1 ;  /* 0x000000030b037208 */ /* 0x000fe40000800000 */
[----:B------:R-:W0:Y:S01]  /*1780*/  LDS.128 R8, [UR4+0x40] ;  /* 0x00004004ff087984 */ /* 0x000e220008000c00 */
[----:B------:R-:W-:Y:S01]  /*1790*/  PLOP3.LUT P1, PT, PT, PT, UP0, 0x80, 0x8 ;  /* 0x000000000008781c */ /* 0x000fe20003f2f008 */
[----:B------:R-:W-:Y:S02]  /*17a0*/  UISETP.GT.U32.AND UP0, UPT, UR12, 0x80, UPT ;  /* 0x000000800c00788c */ /* 0x000fe4000bf04070 */
[----:B-1----:R-:W-:-:S10]  /*17b0*/  DADD R4, R4, R2 ;  /* 0x0000000004047229 */ /* 0x002fd40000000002 */
[----:B------:R-:W-:Y:S02]  /*17c0*/  FSEL R2, R4, R2, P1 ;  /* 0x0000000204027208 */ /* 0x000fe40000800000 */
[----:B------:R-:W-:Y:S02]  /*17d0*/  FSEL R3, R5, R3, P1 ;  /* 0x0000000305037208 */ /* 0x000fe40000800000 */
[----:B------:R-:W-:Y:S01]  /*17e0*/  PLOP3.LUT P1, PT, PT, PT, UP0, 0x80, 0x8 ;  /* 0x000000000008781c */ /* 0x000fe20003f2f008 */
[----:B------:R-:W-:-:S03]  /*17f0*/  UISETP.GT.U32.AND UP0, UPT, UR12, 0xa0, UPT ;  /* 0x000000a00c00788c */ /* 0x000fc6000bf04070 */
[----:B------:R-:W-:-:S10]  /*1800*/  DADD R6, R2, R6 ;  /* 0x0000000002067229 */ /* 0x000fd40000000006 */
[----:B------:R-:W-:Y:S02]  /*1810*/  FSEL R2, R6, R2, P1 ;  /* 0x0000000206027208 */ /* 0x000fe40000800000 */
[----:B------:R-:W-:Y:S02]  /*1820*/  FSEL R3, R7, R3, P1 ;  /* 0x0000000307037208 */ /* 0x000fe40000800000 */
[----:B------:R-:W1:Y:S01]  /*1830*/  LDS.128 R4, [UR4+0x50] ;  /* 0x00005004ff047984 */ /* 0x000e620008000c00 */
[----:B------:R-:W-:Y:S01]  /*1840*/  PLOP3.LUT P1, PT, PT, PT, UP0, 0x80, 0x8 ;  /* 0x000000000008781c */ /* 0x000fe20003f2f008 */
[----:B------:R-:W-:Y:S02]  /*1850*/  UISETP.GT.U32.AND UP0, UPT, UR12, 0xc0, UPT ;  /* 0x000000c00c00788c */ /* 0x000fe4000bf04070 */
        /* <DEDUP_REMOVED lines=63> */
[----:B------:R-:W1:Y:S01]  /*1c50*/  LDS.64 R2, [UR4+0xb0] ;  /* 0x0000b004ff027984 */ /* 0x000e620008000a00 */
        /* <DEDUP_REMOVED lines=10> */
[----:B------:R-:W-:-:S04]  /*1d00*/  PLOP3.LUT P1, PT, PT, PT, UP0, 0x80, 0x8 ;  /* 0x000000000008781c */ /* 0x000fc80003f2f008 */
[----:B-1----:R-:W-:-:S10]  /*1d10*/  DADD R2, R2, R4 ;  /* 0x0000000002027229 */ /* 0x002fd40000000004 */
[----:B------:R-:W-:Y:S02]  /*1d20*/  FSEL R2, R2, R4, P1 ;  /* 0x0000000402027208 */ /* 0x000fe40000800000 */
[----:B------:R-:W-:Y:S01]  /*1d30*/  FSEL R3, R3, R5, P1 ;  /* 0x0000000503037208 */ /* 0x000fe20000800000 */
[----:B------:R-:W-:Y:S06]  /*1d40*/  BRA `(.L_x_75) ;  /* 0x0000001400b87947 */ /* 0x000fec0003800000 */
.L_x_60:
[----:B------:R-:W0:Y:S01]  /*1d50*/  S2R R0, SR_TID.X ;  /* 0x0000000000007919 */ /* 0x000e220000002100 */
[----:B------:R-:W1:Y:S01]  /*1d60*/  LDCU.64 UR4, c[0x0][0x380] ;  /* 0x00007000ff0477ac */ /* 0x000e620008000a00 */
[----:B------:R-:W-:Y:S01]  /*1d70*/  IMAD.U32 R21, RZ, RZ, UR13 ;  /* 0x0000000dff157e24 */ /* 0x000fe2000f8e00ff */
[----:B------:R-:W2:Y:S01]  /*1d80*/  LDCU.64 UR6, c[0x0][0x3c0] ;  /* 0x00007800ff0677ac */ /* 0x000ea20008000a00 */
[----:B-1----:R-:W-:Y:S02]  /*1d90*/  IMAD.U32 R6, RZ, RZ, UR4 ;  /* 0x00000004ff067e24 */ /* 0x002fe4000f8e00ff */
[----:B------:R-:W-:Y:S02]  /*1da0*/  IMAD.U32 R7, RZ, RZ, UR5 ;  /* 0x00000005ff077e24 */ /* 0x000fe4000f8e00ff */
[----:B0-----:R-:W-:-:S04]  /*1db0*/  IMAD R21, R21, 0x1400, R0 ;  /* 0x0000140015157824 */ /* 0x001fc800078e0200 */
[----:B------:R-:W-:-:S05]  /*1dc0*/  IMAD.WIDE.U32 R20, R21, 0x8, R6 ;  /* 0x0000000815147825 */ /* 0x000fca00078e0006 */
        /* <DEDUP_REMOVED lines=8> */
[----:B------:R-:W-:Y:S01]  /*1e50*/  UISETP.GE.U32.AND UP0, UPT, UR12, UR9, UPT ;  /* 0x000000090c00728c */ /* 0x000fe2000bf06070 */
[----:B--2---:R-:W-:-:S02]  /*1e60*/  DADD R18, R18, -UR6 ;  /* 0x8000000612127e29 */ /* 0x004fc40008000000 */
        /* <DEDUP_REMOVED lines=14> */
[----:B------:R-:W-:Y:S01]  /*1f50*/  DFMA R10, R2, R2, R18 ;  /* 0x00000002020a722b */ /* 0x000fe20000000012 */
[----:B------:R-:W-:Y:S10]  /*1f60*/  BRA.U !UP0, `(.L_x_76) ;  /* 0x0000001108087547 */ /* 0x000ff4000b800000 */
[----:B------:R-:W-:Y:S01]  /*1f70*/  UIADD3 UR5, UPT, UPT, UR13, UR11, URZ ;  /* 0x0000000b0d057290 */ /* 0x000fe2000fffe0ff */
[----:B------:R-:W-:Y:S01]  /*1f80*/  IMAD.U32 R3, RZ, RZ, UR9 ;  /* 0x00000009ff037e24 */ /* 0x000fe2000f8e00ff */
[----:B------:R-:W-:Y:S01]  /*1f90*/  UIADD3 UR11, UPT, UPT, UR10, -0x1400, URZ ;  /* 0xffffec000a0b7890 */ /* 0x000fe2000fffe0ff */
[----:B------:R-:W-:Y:S01]  /*1fa0*/  LOP3.LUT R2, RZ, R0, RZ, 0x33, !PT ;  /* 0x00000000ff027212 */ /* 0x000fe200078e33ff */
[----:B------:R-:W-:Y:S01]  /*1fb0*/  UIMAD UR5, UR5, 0x1400, URZ ;  /* 0x00001400050578a4 */ /* 0x000fe2000f8e02ff */
[----:B------:R-:W-:Y:S02]  /*1fc0*/  UMOV UR4, URZ ;  /* 0x000000ff00047c82 */ /* 0x000fe40008000000 */
[----:B------:R-:W-:Y:S01]  /*1fd0*/  IADD3 R2, PT, PT, -R3, UR10, R2 ;  /* 0x0000000a03027c10 */ /* 0x000fe2000fffe102 */
[----:B------:R-:W-:Y:S01]  /*1fe0*/  UISETP.GT.U32.AND UP0, UPT, UR5, UR11, UPT ;  /* 0x0000000b0500728c */ /* 0x000fe2000bf04070 */
[----:B------:R-:W-:Y:S02]  /*1ff0*/  IMAD.U32 R3, RZ, RZ, UR13 ;  /* 0x0000000dff037e24 */ /* 0x000fe4000f8e00ff */
[----:B------:R-:W-:Y:S01]  /*2000*/  IMAD.U32 R27, RZ, RZ, UR5 ;  /* 0x00000005ff1b7e24 */ /* 0x000fe2000f8e00ff */
[----:B------:R-:W-:Y:S01]  /*2010*/  UMOV UR8, UR5 ;  /* 0x0000000500087c82 */ /* 0x000fe20008000000 */
[----:B------:R-:W-:-:S02]  /*2020*/  IMAD R3, R3, -0x1400, R2 ;  /* 0xffffec0003037824 */ /* 0x000fc400078e0202 */
[----:B------:R-:W-:Y:S01]  /*2030*/  IMAD.U32 R5, RZ, RZ, UR5 ;  /* 0x00000005ff057e24 */ /* 0x000fe2000f8e00ff */
[----:B------:R-:W-:Y:S01]  /*2040*/  IADD3 R27, PT, PT, R27, 0x1400, R0 ;  /* 0x000014001b1b7810 */ /* 0x000fe20007ffe000 */
[----:B------:R-:W-:Y:S06]  /*2050*/  BRA.U UP0, `(.L_x_77) ;  /* 0x0000000100a07547 */ /* 0x000fec000b800000 */
[----:B------:R-:W0:Y:S01]  /*2060*/  LDC.64 R6, c[0x0][0x380] ;  /* 0x0000e000ff067b82 */ /* 0x000e220000000a00 */
[----:B------:R-:W1:Y:S01]  /*2070*/  LDCU.64 UR6, c[0x0][0x3c0] ;  /* 0x00007800ff0677ac */ /* 0x000e620008000a00 */
[----:B------:R-:W2:Y:S01]  /*2080*/  LDCU UR10, c[0x0][0x3a8] ;  /* 0x00007500ff0a77ac */ /* 0x000ea20008000800 */
[----:B------:R-:W-:Y:S01]  /*2090*/  NOP ;  /* 0x0000000000007918 */ /* 0x000fe20000000000 */
.L_x_78:
[----:B------:R-:W-:-:S04]  /*20a0*/  IMAD.IADD R29, R0, 0x1, R5 ;  /* 0x00000001001d7824 */ /* 0x000fc800078e0205 */
[----:B0-----:R-:W-:-:S05]  /*20b0*/  IMAD.WIDE.U32 R28, R29, 0x8, R6 ;  /* 0x000000081d1c7825 */ /* 0x001fca00078e0006 */
[----:B------:R-:W1:Y:S04]  /*20c0*/  LDG.E.64 R24, desc[UR14][R28.64] ;  /* 0x0000000e1c187981 */ /* 0x000e68000c1e1b00 */
[----:B------:R-:W3:Y:S04]  /*20d0*/  LDG.E.64 R8, desc[UR14][R28.64+0x1400] ;  /* 0x0014000e1c087981 */ /* 0x000ee8000c1e1b00 */
[----:B------:R-:W4:Y:S04]  /*20e0*/  LDG.E.64 R12, desc[UR14][R28.64+0x2800] ;  /* 0x0028000e1c0c7981 */ /* 0x000f28000c1e1b00 */
[----:B------:R-:W5:Y:S04]  /*20f0*/  LDG.E.64 R14, desc[UR14][R28.64+0x3c00] ;  /* 0x003c000e1c0e7981 */ /* 0x000f68000c1e1b00 */
[----:B------:R-:W5:Y:S04]  /*2100*/  LDG.E.64 R16, desc[UR14][R28.64+0x5000] ;  /* 0x0050000e1c107981 */ /* 0x000f68000c1e1b00 */
[----:B------:R-:W5:Y:S04]  /*2110*/  LDG.E.64 R18, desc[UR14][R28.64+0x6400] ;  /* 0x0064000e1c127981 */ /* 0x000f68000c1e1b00 */
[----:B------:R-:W5:Y:S04]  /*2120*/  LDG.E.64 R20, desc[UR14][R28.64+0x7800] ;  /* 0x0078000e1c147981 */ /* 0x000f68000c1e1b00 */
[----:B------:R-:W5:Y:S01]  /*2130*/  LDG.E.64 R22, desc[UR14][R28.64+0x8c00] ;  /* 0x008c000e1c167981 */ /* 0x000f62000c1e1b00 */
[----:B--2---:R-:W-:-:S04]  /*2140*/  IADD3 R2, PT, PT, -R5, UR10, RZ ;  /* 0x0000000a05027c10 */ /* 0x004fc8000fffe1ff */
[----:B------:R-:W-:Y:S01]  /*2150*/  ISETP.GE.U32.AND P0, PT, R2, UR9, PT ;  /* 0x0000000902007c0c */ /* 0x000fe2000bf06070 */
[----:B-1----:R-:W-:Y:S02]  /*2160*/  DADD R24, R24, -UR6 ;  /* 0x8000000618187e29 */ /* 0x002fe40008000000 */
        /* <DEDUP_REMOVED lines=15> */
[----:B------:R-:W-:Y:S10]  /*2260*/  @!P0 BRA `(.L_x_76) ;  /* 0x0000000c00488947 */ /* 0x000ff40003800000 */
[----:B------:R-:W-:Y:S01]  /*2270*/  IADD3 R5, PT, PT, R5, UR9, RZ ;  /* 0x0000000905057c10 */ /* 0x000fe2000fffe0ff */
[----:B------:R-:W-:Y:S01]  /*2280*/  UIADD3 UR4, UPT, UPT, UR4, 0x1, URZ ;  /* 0x0000000104047890 */ /* 0x000fe2000fffe0ff */
[----:B------:R-:W-:Y:S01]  /*2290*/  VIADD R3, R3, -UR9 ;  /* 0x8000000903037c36 */ /* 0x000fe20008000000 */
[----:B------:R-:W-:Y:S01]  /*22a0*/  UIADD3 UR8, UPT, UPT, UR9, UR8, URZ ;  /* 0x0000000809087290 */ /* 0x000fe2000fffe0ff */
[----:B------:R-:W-:Y:S01]  /*22b0*/  ISETP.GT.U32.AND P0, PT, R5, UR11, PT ;  /* 0x0000000b05007c0c */ /* 0x000fe2000bf04070 */
[----:B------:R-:W-:-:S12]  /*22c0*/  VIADD R27, R27, UR9 ;  /* 0x000000091b1b7c36 */ /* 0x000fd80008000000 */
[----:B------:R-:W-:Y:S05]  /*22d0*/  @!P0 BRA `(.L_x_78) ;  /* 0xfffffffc00708947 */ /* 0x000fea000383ffff */
.L_x_77:
[----:B------:R-:W-:Y:S01]  /*22e0*/  IADD3 R9, PT, PT, -R5, UR10, RZ ;  /* 0x0000000a05097c10 */ /* 0x000fe2000fffe1ff */
[----:B------:R-:W-:Y:S03]  /*22f0*/  BSSY.RECONVERGENT B1, `(.L_x_76) ;  /* 0x00000c9000017945 */ /* 0x000fe60003800200 */
[----:B------:R-:W-:-:S04]  /*2300*/  ISETP.GE.AND P0, PT, R0, R9, PT ;  /* 0x000000090000720c */ /* 0x000fc80003f06270 */
[----:B------:R-:W-:-:S13]  /*2310*/  ISETP.GE.U32.OR P0, PT, R5, UR10, P0 ;  /* 0x0000000a05007c0c */ /* 0x000fda0008706470 */
[----:B------:R-:W-:Y:S05]  /*2320*/  @P0 BRA `(.L_x_79) ;  /* 0x0000000c00140947 */ /* 0x000fea0003800000 */
[----:B------:R-:W0:Y:S01]  /*2330*/  LDC R9, c[0x0][0x3ac] ;  /* 0x0000eb00ff097b82 */ /* 0x000e220000000800 */
[----:B------:R-:W-:Y:S01]  /*2340*/  IMAD.U32 R13, RZ, RZ, UR5 ;  /* 0x00000005ff0d7e24 */ /* 0x000fe2000f8e00ff */
[----:B------:R-:W-:Y:S01]  /*2350*/  LOP3.LUT R2, RZ, R0, RZ, 0x33, !PT ;  /* 0x00000000ff027212 */ /* 0x000fe200078e33ff */
[----:B------:R-:W-:Y:S03]  /*2360*/  BSSY.RECONVERGENT B2, `(.L_x_80) ;  /* 0x0000066000027945 */ /* 0x000fe60003800200 */
[----:B------:R-:W-:Y:S01]  /*2370*/  IADD3 R2, PT, PT, -R13, UR10, R2 ;  /* 0x0000000a0d027c10 */ /* 0x000fe2000fffe102 */
[----:B0-----:R-:W-:-:S04]  /*2380*/  IMAD R9, R9, UR4, RZ ;  /* 0x0000000409097c24 */ /* 0x001fc8000f8e02ff */
[----:B------:R-:W-:-:S04]  /*2390*/  IMAD R2, R9, -0x1400, R2 ;  /* 0xffffec0009027824 */ /* 0x000fc800078e0202 */
[C---:B------:R-:W-:Y:S01]  /*23a0*/  IMAD.HI.U32 R24, R2.reuse, -0x33333333, RZ ;  /* 0xcccccccd02187827 */ /* 0x040fe200078e00ff */
[----:B------:R-:W-:-:S03]  /*23b0*/  ISETP.GE.U32.AND P0, PT, R2, 0x2580, PT ;  /* 0x000025800200780c */ /* 0x000fc60003f06070 */
[----:B------:R-:W-:Y:S01]  /*23c0*/  IMAD.MOV.U32 R2, RZ, RZ, R0 ;  /* 0x000000ffff027224 */ /* 0x000fe200078e0000 */
[----:B------:R-:W-:-:S04]  /*23d0*/  LEA.HI R24, R24, 0x1, RZ, 0x17 ;  /* 0x0000000118187811 */ /* 0x000fc800078fb8ff */
[----:B------:R-:W-:-:S05]  /*23e0*/  LOP3.LUT R25, R24, 0xf, RZ, 0xc0, !PT ;  /* 0x0000000f18197812 */ /* 0x000fca00078ec0ff */
[----:B------:R-:W-:Y:S05]  /*23f0*/  @!P0 BRA `(.L_x_81) ;  /* 0x0000000400708947 */ /* 0x000fea0003800000 */
[----:B------:R-:W-:Y:S01]  /*2400*/  IMAD.HI.U32 R2, R3, -0x33333333, RZ ;  /* 0xcccccccd03027827 */ /* 0x000fe200078e00ff */
[----:B------:R-:W-:Y:S04]  /*2410*/  BSSY.RECONVERGENT B3, `(.L_x_82) ;  /* 0x0000059000037945 */ /* 0x000fe80003800200 */
[----:B------:R-:W-:-:S04]  /*2420*/  LEA.HI R2, R2, 0x1, RZ, 0x17 ;  /* 0x0000000102027811 */ /* 0x000fc800078fb8ff */
[----:B------:R-:W-:Y:S02]  /*2430*/  LOP3.LUT R4, R2, 0xfffff0, RZ, 0xc0, !PT ;  /* 0x00fffff002047812 */ /* 0x000fe400078ec0ff */
[----:B------:R-:W-:-:S03]  /*2440*/  LOP3.LUT R2, R0, 0x1400, RZ, 0xfc, !PT ;  /* 0x0000140000027812 */ /* 0x000fc600078efcff */
[----:B------:R-:W-:-:S07]  /*2450*/  IMAD.MOV R4, RZ, RZ, -R4 ;  /* 0x000000ffff047224 */ /* 0x000fce00078e0a04 */
.L_x_83:
[----:B------:R-:W-:-:S04]  /*2460*/  VIADD R9, R27, 0xffffec00 ;  /* 0xffffec001b097836 */ /* 0x000fc80000000000 */
[----:B------:R-:W-:-:S06]  /*2470*/  IMAD.WIDE.U32 R8, R9, 0x8, R6 ;  /* 0x0000000809087825 */ /* 0x000fcc00078e0006 */
[----:B------:R-:W2:Y:S01]  /*2480*/  LDG.E.64 R8, desc[UR14][R8.64] ;  /* 0x0000000e08087981 */ /* 0x000ea2000c1e1b00 */
[----:B------:R-:W-:-:S04]  /*2490*/  VIADD R23, R27, 0xffffee80 ;  /* 0xffffee801b177836 */ /* 0x000fc80000000000 */
[----:B------:R-:W-:-:S06]  /*24a0*/  IMAD.WIDE.U32 R22, R23, 0x8, R6 ;  /* 0x0000000817167825 */ /* 0x000fcc00078e0006 */
[----:B------:R-:W3:Y:S01]  /*24b0*/  LDG.E.64 R22, desc[UR14][R22.64] ;  /* 0x0000000e16167981 */ /* 0x000ee2000c1e1b00 */
[C---:B------:R-:W-:Y:S02]  /*24c0*/  VIADD R21, R27.reuse, 0xfffff100 ;  /* 0xfffff1001b157836 */ /* 0x040fe40000000000 */
[----:B------:R-:W-:Y:S02]  /*24d0*/  VIADD R19, R27, 0xfffff380 ;  /* 0xfffff3801b137836 */ /* 0x000fe40000000000 */
[----:B------:R-:W-:-:S04]  /*24e0*/  IMAD.WIDE.U32 R20, R21, 0x8, R6 ;  /* 0x0000000815147825 */ /* 0x000fc800078e0006 */
[--C-:B------:R-:W-:Y:S02]  /*24f0*/  IMAD.WIDE.U32 R18, R19, 0x8, R6.reuse ;  /* 0x0000000813127825 */ /* 0x100fe400078e0006 */
[----:B------:R-:W4:Y:S02]  /*2500*/  LDG.E.64 R20, desc[UR14][R20.64] ;  /* 0x0000000e14147981 */ /* 0x000f24000c1e1b00 */
[C---:B------:R-:W-:Y:S02]  /*2510*/  VIADD R15, R27.reuse, 0xfffff600 ;  /* 0xfffff6001b0f7836 */ /* 0x040fe40000000000 */
[----:B------:R-:W5:Y:S01]  /*2520*/  LDG.E.64 R18, desc[UR14][R18.64] ;  /* 0x0000000e12127981 */ /* 0x000f62000c1e1b00 */
[----:B------:R-:W-:Y:S02]  /*2530*/  VIADD R17, R27, 0xfffff880 ;  /* 0xfffff8801b117836 */ /* 0x000fe40000000000 */
[----:B------:R-:W-:-:S04]  /*2540*/  IMAD.WIDE.U32 R14, R15, 0x8, R6 ;  /* 0x000000080f0e7825 */ /* 0x000fc800078e0006 */
[----:B------:R-:W-:Y:S02]  /*2550*/  IMAD.WIDE.U32 R16, R17, 0x8, R6 ;  /* 0x0000000811107825 */ /* 0x000fe400078e0006 */
[----:B------:R-:W5:Y:S01]  /*2560*/  LDG.E.64 R14, desc[UR14][R14.64] ;  /* 0x0000000e0e0e7981 */ /* 0x000f62000c1e1b00 */
[----:B------:R-:W-:-:S03]  /*2570*/  IADD3 R13, PT, PT, R27, -0x500, RZ ;  /* 0xfffffb001b0d7810 */ /* 0x000fc60007ffe0ff */
[----:B------:R-:W5:Y:S02]  /*2580*/  LDG.E.64 R16, desc[UR14][R16.64] ;  /* 0x0000000e10107981 */ /* 0x000f64000c1e1b00 */
[----:B------:R-:W-:-:S06]  /*2590*/  IMAD.WIDE.U32 R12, R13, 0x8, R6 ;  /* 0x000000080d0c7825 */ /* 0x000fcc00078e0006 */
[----:B------:R-:W5:Y:S01]  /*25a0*/  LDG.E.64 R12, desc[UR14][R12.64] ;  /* 0x0000000e0c0c7981 */ /* 0x000f62000c1e1b00 */
[----:B--2---:R-:W-:-:S08]  /*25b0*/  DADD R8, R8, -UR6 ;  /* 0x8000000608087e29 */ /* 0x004fd00008000000 */
[----:B------:R-:W-:Y:S01]  /*25c0*/  DFMA R8, R8, R8, R10 ;  /* 0x000000080808722b */ /* 0x000fe2000000000a */
[----:B------:R-:W-:Y:S01]  /*25d0*/  VIADD R11, R27, 0xfffffd80 ;  /* 0xfffffd801b0b7836 */ /* 0x000fe20000000000 */
[----:B---3--:R-:W-:-:S03]  /*25e0*/  DADD R22, R22, -UR6 ;  /* 0x8000000616167e29 */ /* 0x008fc60008000000 */
[----:B------:R-:W-:-:S06]  /*25f0*/  IMAD.WIDE.U32 R10, R11, 0x8, R6 ;  /* 0x000000080b0a7825 */ /* 0x000fcc00078e0006 */
[----:B------:R-:W2:Y:S01]  /*2600*/  LDG.E.64 R10, desc[UR14][R10.64] ;  /* 0x0000000e0a0a7981 */ /* 0x000ea2000c1e1b00 */
[----:B------:R-:W-:Y:S01]  /*2610*/  DFMA R22, R22, R22, R8 ;  /* 0x000000161616722b */ /* 0x000fe20000000008 */
[----:B------:R-:W-:-:S06]  /*2620*/  IMAD.WIDE.U32 R8, R27, 0x8, R6 ;  /* 0x000000081b087825 */ /* 0x000fcc00078e0006 */
[----:B------:R-:W3:Y:S01]  /*2630*/  LDG.E.64 R8, desc[UR14][R8.64] ;  /* 0x0000000e08087981 */ /* 0x000ee2000c1e1b00 */
[----:B----4-:R-:W-:Y:S02]  /*2640*/  DADD R20, R20, -UR6 ;  /* 0x8000000614147e29 */ /* 0x010fe40008000000 */
[----:B-----5:R-:W-:-:S06]  /*2650*/  DADD R18, R18, -UR6 ;  /* 0x8000000612127e29 */ /* 0x020fcc0008000000 */
[----:B------:R-:W-:Y:S02]  /*2660*/  DFMA R22, R20, R20, R22 ;  /* 0x000000141416722b */ /* 0x000fe40000000016 */
[----:B------:R-:W-:Y:S01]  /*2670*/  DADD R14, R14, -UR6 ;  /* 0x800000060e0e7e29 */ /* 0x000fe20008000000 */
[----:B------:R-:W-:-:S05]  /*2680*/  VIADD R21, R27, 0x280 ;  /* 0x000002801b157836 */ /* 0x000fca0000000000 */
[----:B------:R-:W-:Y:S01]  /*2690*/  DFMA R18, R18, R18, R22 ;  /* 0x000000121212722b */ /* 0x000fe20000000016 */
[----:B------:R-:W-:Y:S01]  /*26a0*/  IMAD.WIDE.U32 R20, R21, 0x8, R6 ;  /* 0x0000000815147825 */ /* 0x000fe200078e0006 */
[----:B------:R-:W-:-:S05]  /*26b0*/  DADD R16, R16, -UR6 ;  /* 0x8000000610107e29 */ /* 0x000fca0008000000 */
[----:B------:R-:W4:Y:S01]  /*26c0*/  LDG.E.64 R20, desc[UR14][R20.64] ;  /* 0x0000000e14147981 */ /* 0x000f22000c1e1b00 */
[----:B------:R-:W-:Y:S01]  /*26d0*/  DFMA R18, R14, R14, R18 ;  /* 0x0000000e0e12722b */ /* 0x000fe20000000012 */
[----:B------:R-:W-:Y:S01]  /*26e0*/  VIADD R15, R27, 0x500 ;  /* 0x000005001b0f7836 */ /* 0x000fe20000000000 */
[----:B------:R-:W-:-:S06]  /*26f0*/  DADD R12, R12, -UR6 ;  /* 0x800000060c0c7e29 */ /* 0x000fcc0008000000 */
[----:B------:R-:W-:Y:S01]  /*2700*/  DFMA R18, R16, R16, R18 ;  /* 0x000000101012722b */ /* 0x000fe20000000012 */
[----:B------:R-:W-:-:S04]  /*2710*/  IMAD.WIDE.U32 R16, R15, 0x8, R6 ;  /* 0x000000080f107825 */ /* 0x000fc800078e0006 */
[----:B------:R-:W-:Y:S02]  /*2720*/  VIADD R15, R27, 0x780 ;  /* 0x000007801b0f7836 */ /* 0x000fe40000000000 */
[----:B------:R-:W5:Y:S02]  /*2730*/  LDG.E.64 R16, desc[UR14][R16.64] ;  /* 0x0000000e10107981 */ /* 0x000f64000c1e1b00 */
[----:B------:R-:W-:Y:S01]  /*2740*/  IMAD.WIDE.U32 R14, R15, 0x8, R6 ;  /* 0x000000080f0e7825 */ /* 0x000fe200078e0006 */
[----:B------:R-:W-:-:S03]  /*2750*/  DFMA R18, R12, R12, R18 ;  /* 0x0000000c0c12722b */ /* 0x000fc60000000012 */
[----:B------:R-:W-:Y:S02]  /*2760*/  VIADD R13, R27, 0xa00 ;  /* 0x00000a001b0d7836 */ /* 0x000fe40000000000 */
[----:B------:R-:W5:Y:S02]  /*2770*/  LDG.E.64 R14, desc[UR14][R14.64] ;  /* 0x0000000e0e0e7981 */ /* 0x000f64000c1e1b00 */
[----:B------:R-:W-:-:S04]  /*2780*/  IMAD.WIDE.U32 R12, R13, 0x8, R6 ;  /* 0x000000080d0c7825 */ /* 0x000fc800078e0006 */
[----:B------:R-:W-:Y:S02]  /*2790*/  VIADD R23, R27, 0xc80 ;  /* 0x00000c801b177836 */ /* 0x000fe40000000000 */
[----:B------:R-:W5:Y:S01]  /*27a0*/  LDG.E.64 R12, desc[UR14][R12.64] ;  /* 0x0000000e0c0c7981 */ /* 0x000f62000c1e1b00 */
[----:B--2---:R-:W-:-:S08]  /*27b0*/  DADD R10, R10, -UR6 ;  /* 0x800000060a0a7e29 */ /* 0x004fd00008000000 */
[----:B------:R-:W-:Y:S02]  /*27c0*/  DFMA R18, R10, R10, R18 ;  /* 0x0000000a0a12722b */ /* 0x000fe40000000012 */
[----:B---3--:R-:W-:Y:S01]  /*27d0*/  DADD R10, R8, -UR6 ;  /* 0x80000006080a7e29 */ /* 0x008fe20008000000 */
[----:B------:R-:W-:-:S04]  /*27e0*/  IMAD.WIDE.U32 R8, R23, 0x8, R6 ;  /* 0x0000000817087825 */ /* 0x000fc800078e0006 */
[----:B------:R-:W-:Y:S02]  /*27f0*/  VIADD R23, R27, 0xf00 ;  /* 0x00000f001b177836 */ /* 0x000fe40000000000 */
[----:B------:R-:W2:Y:S01]  /*2800*/  LDG.E.64 R8, desc[UR14][R8.64] ;  /* 0x0000000e08087981 */ /* 0x000ea2000c1e1b00 */
[----:B------:R-:W-:Y:S01]  /*2810*/  DFMA R18, R10, R10, R18 ;  /* 0x0000000a0a12722b */ /* 0x000fe20000000012 */
[----:B------:R-:W-:-:S04]  /*2820*/  IMAD.WIDE.U32 R10, R23, 0x8, R6 ;  /* 0x00000008170a7825 */ /* 0x000fc800078e0006 */
[----:B------:R-:W-:Y:S02]  /*2830*/  VIADD R23, R27, 0x1180 ;  /* 0x000011801b177836 */ /* 0x000fe40000000000 */
[----:B------:R-:W3:Y:S02]  /*2840*/  LDG.E.64 R10, desc[UR14][R10.64] ;  /* 0x0000000e0a0a7981 */ /* 0x000ee4000c1e1b00 */
[----:B------:R-:W-:-:S06]  /*2850*/  IMAD.WIDE.U32 R22, R23, 0x8, R6 ;  /* 0x0000000817167825 */ /* 0x000fcc00078e0006 */
[----:B------:R-:W3:Y:S01]  /*2860*/  LDG.E.64 R22, desc[UR14][R22.64] ;  /* 0x0000000e16167981 */ /* 0x000ee2000c1e1b00 */
[----:B----4-:R-:W-:-:S08]  /*2870*/  DADD R20, R20, -UR6 ;  /* 0x8000000614147e29 */ /* 0x010fd00008000000 */
[----:B------:R-:W-:Y:S02]  /*2880*/  DFMA R18, R20, R20, R18 ;  /* 0x000000141412722b */ /* 0x000fe40000000012 */
[----:B-----5:R-:W-:-:S08]  /*2890*/  DADD R16, R16, -UR6 ;  /* 0x8000000610107e29 */ /* 0x020fd00008000000 */
[----:B------:R-:W-:Y:S02]  /*28a0*/  DFMA R18, R16, R16, R18 ;  /* 0x000000101012722b */ /* 0x000fe40000000012 */
[----:B------:R-:W-:Y:S02]  /*28b0*/  DADD R14, R14, -UR6 ;  /* 0x800000060e0e7e29 */ /* 0x000fe40008000000 */
[----:B------:R-:W-:-:S06]  /*28c0*/  DADD R12, R12, -UR6 ;  /* 0x800000060c0c7e29 */ /* 0x000fcc0008000000 */
[----:B------:R-:W-:Y:S01]  /*28d0*/  DFMA R18, R14, R14, R18 ;  /* 0x0000000e0e12722b */ /* 0x000fe20000000012 */
[----:B------:R-:W-:-:S07]  /*28e0*/  VIADD R4, R4, 0x10 ;  /* 0x0000001004047836 */ /* 0x000fce0000000000 */
[----:B------:R-:W-:Y:S01]  /*28f0*/  DFMA R18, R12, R12, R18 ;  /* 0x0000000c0c12722b */ /* 0x000fe20000000012 */
[----:B------:R-:W-:Y:S01]  /*2900*/  ISETP.NE.AND P0, PT, R4, RZ, PT ;  /* 0x000000ff0400720c */ /* 0x000fe20003f05270 */
[----:B------:R-:W-:Y:S02]  /*2910*/  VIADD R2, R2, 0x2800 ;  /* 0x0000280002027836 */ /* 0x000fe40000000000 */
[----:B------:R-:W-:Y:S01]  /*2920*/  VIADD R27, R27, 0x2800 ;  /* 0x000028001b1b7836 */ /* 0x000fe20000000000 */
[----:B--2---:R-:W-:-:S08]  /*2930*/  DADD R8, R8, -UR6 ;  /* 0x8000000608087e29 */ /* 0x004fd00008000000 */
[----:B------:R-:W-:Y:S02]  /*2940*/  DFMA R18, R8, R8, R18 ;  /* 0x000000080812722b */ /* 0x000fe40000000012 */
[----:B---3--:R-:W-:Y:S02]  /*2950*/  DADD R10, R10, -UR6 ;  /* 0x800000060a0a7e29 */ /* 0x008fe40008000000 */
[----:B------:R-:W-:-:S06]  /*2960*/  DADD R22, R22, -UR6 ;  /* 0x8000000616167e29 */ /* 0x000fcc0008000000 */
[----:B------:R-:W-:-:S08]  /*2970*/  DFMA R10, R10, R10, R18 ;  /* 0x0000000a0a0a722b */ /* 0x000fd00000000012 */
[----:B------:R-:W-:Y:S01]  /*2980*/  DFMA R10, R22, R22, R10 ;  /* 0x00000016160a722b */ /* 0x000fe2000000000a */
[----:B------:R-:W-:Y:S10]  /*2990*/  @P0 BRA `(.L_x_83) ;  /* 0xfffffff800b00947 */ /* 0x000ff4000383ffff */
[----:B------:R-:W-:Y:S05]  /*29a0*/  BSYNC.RECONVERGENT B3 ;  /* 0x0000000000037941 */ /* 0x000fea0003800200 */
.L_x_82:
[----:B------:R-:W-:-:S07]  /*29b0*/  IADD3 R2, PT, PT, R2, -0x1400, RZ ;  /* 0xffffec0002027810 */ /* 0x000fce0007ffe0ff */
.L_x_81:
[----:B------:R-:W-:Y:S05]  /*29c0*/  BSYNC.RECONVERGENT B2 ;  /* 0x0000000000027941 */ /* 0x000fea0003800200 */
.L_x_80:
[----:B------:R-:W-:-:S13]  /*29d0*/  ISETP.NE.AND P0, PT, R25, RZ, PT ;  /* 0x000000ff1900720c */ /* 0x000fda0003f05270 */
[----:B------:R-:W-:Y:S05]  /*29e0*/  @!P0 BRA `(.L_x_79) ;  /* 0x0000000400648947 */ /* 0x000fea0003800000 */
[----:B------:R-:W-:Y:S01]  /*29f0*/  ISETP.GE.U32.AND P0, PT, R25, 0x8, PT ;  /* 0x000000081900780c */ /* 0x000fe20003f06070 */
[----:B------:R-:W-:Y:S01]  /*2a00*/  BSSY.RECONVERGENT B2, `(.L_x_84) ;  /* 0x000002d000027945 */ /* 0x000fe20003800200 */
[----:B------:R-:W-:-:S04]  /*2a10*/  LOP3.LUT R4, R24, 0x7, RZ, 0xc0, !PT ;  /* 0x0000000718047812 */ /* 0x000fc800078ec0ff */
[----:B------:R-:W-:-:S07]  /*2a20*/  ISETP.NE.AND P1, PT, R4, RZ, PT ;  /* 0x000000ff0400720c */ /* 0x000fce0003f25270 */
[----:B------:R-:W-:Y:S06]  /*2a30*/  @!P0 BRA `(.L_x_85) ;  /* 0x0000000000a48947 */ /* 0x000fec0003800000 */
[----:B------:R-:W-:-:S04]  /*2a40*/  IMAD.IADD R25, R2, 0x1, R5 ;  /* 0x0000000102197824 */ /* 0x000fc800078e0205 */
[----:B------:R-:W-:-:S04]  /*2a50*/  IMAD.WIDE.U32 R22, R25, 0x8, R6 ;  /* 0x0000000819167825 */ /* 0x000fc800078e0006 */
        /* <DEDUP_REMOVED lines=14> */
[----:B------:R-:W-:Y:S02]  /*2b40*/  VIADD R13, R25, 0xf00 ;  /* 0x00000f00190d7836 */ /* 0x000fe40000000000 */
[----:B------:R-:W-:-:S04]  /*2b50*/  IMAD.WIDE.U32 R8, R9, 0x8, R6 ;  /* 0x0000000809087825 */ /* 0x000fc800078e0006 */
[--C-:B------:R-:W-:Y:S02]  /*2b60*/  IMAD.WIDE.U32 R12, R13, 0x8, R6.reuse ;  /* 0x000000080d0c7825 */ /* 0x100fe400078e0006 */
[----:B------:R-:W5:Y:S02]  /*2b70*/  LDG.E.64 R8, desc[UR14][R8.64] ;  /* 0x0000000e08087981 */ /* 0x000f64000c1e1b00 */
[----:B------:R-:W-:Y:S02]  /*2b80*/  VIADD R27, R25, 0x1180 ;  /* 0x00001180191b7836 */ /* 0x000fe40000000000 */
[----:B------:R-:W5:Y:S02]  /*2b90*/  LDG.E.64 R12, desc[UR14][R12.64] ;  /* 0x0000000e0c0c7981 */ /* 0x000f64000c1e1b00 */
[----:B------:R-:W-:-:S06]  /*2ba0*/  IMAD.WIDE.U32 R26, R27, 0x8, R6 ;  /* 0x000000081b1a7825 */ /* 0x000fcc00078e0006 */
[----:B------:R-:W5:Y:S01]  /*2bb0*/  LDG.E.64 R26, desc[UR14][R26.64] ;  /* 0x0000000e1a1a7981 */ /* 0x000f62000c1e1b00 */
[----:B------:R-:W-:Y:S01]  /*2bc0*/  VIADD R2, R2, 0x1400 ;  /* 0x0000140002027836 */ /* 0x000fe20000000000 */
        /* <DEDUP_REMOVED lines=9> */
[----:B------:R-:W-:Y:S02]  /*2c60*/  DADD R8, R8, -UR6 ;  /* 0x8000000608087e29 */ /* 0x000fe40008000000 */
[----:B------:R-:W-:-:S04]  /*2c70*/  DADD R12, R12, -UR6 ;  /* 0x800000060c0c7e29 */ /* 0x000fc80008000000 */
[----:B------:R-:W-:Y:S02]  /*2c80*/  DFMA R10, R14, R14, R10 ;  /* 0x0000000e0e0a722b */ /* 0x000fe4000000000a */
[----:B------:R-:W-:-:S06]  /*2c90*/  DADD R26, R26, -UR6 ;  /* 0x800000061a1a7e29 */ /* 0x000fcc0008000000 */
[----:B------:R-:W-:-:S08]  /*2ca0*/  DFMA R10, R8, R8, R10 ;  /* 0x00000008080a722b */ /* 0x000fd0000000000a */
[----:B------:R-:W-:-:S08]  /*2cb0*/  DFMA R10, R12, R12, R10 ;  /* 0x0000000c0c0a722b */ /* 0x000fd0000000000a */
[----:B------:R-:W-:-:S11]  /*2cc0*/  DFMA R10, R26, R26, R10 ;  /* 0x0000001a1a0a722b */ /* 0x000fd6000000000a */
.L_x_85:
[----:B------:R-:W-:Y:S05]  /*2cd0*/  BSYNC.RECONVERGENT B2 ;  /* 0x0000000000027941 */ /* 0x000fea0003800200 */
.L_x_84:
[----:B------:R-:W-:Y:S05]  /*2ce0*/  @!P1 BRA `(.L_x_79) ;  /* 0x0000000000a49947 */ /* 0x000fea0003800000 */
[----:B------:R-:W-:Y:S01]  /*2cf0*/  ISETP.GE.U32.AND P0, PT, R4, 0x4, PT ;  /* 0x000000040400780c */ /* 0x000fe20003f06070 */
[----:B------:R-:W-:Y:S01]  /*2d00*/  BSSY.RECONVERGENT B2, `(.L_x_86) ;  /* 0x0000018000027945 */ /* 0x000fe20003800200 */
[----:B------:R-:W-:-:S11]  /*2d10*/  LOP3.LUT P1, RZ, R24, 0x3, RZ, 0xc0, !PT ;  /* 0x0000000318ff7812 */ /* 0x000fd6000782c0ff */
[----:B------:R-:W-:Y:S05]  /*2d20*/  @!P0 BRA `(.L_x_87) ;  /* 0x0000000000548947 */ /* 0x000fea0003800000 */
[----:B------:R-:W-:-:S04]  /*2d30*/  IMAD.IADD R13, R2, 0x1, R5 ;  /* 0x00000001020d7824 */ /* 0x000fc800078e0205 */
[----:B------:R-:W-:-:S04]  /*2d40*/  IMAD.WIDE.U32 R4, R13, 0x8, R6 ;  /* 0x000000080d047825 */ /* 0x000fc800078e0006 */
[C---:B------:R-:W-:Y:S02]  /*2d50*/  VIADD R9, R13.reuse, 0x280 ;  /* 0x000002800d097836 */ /* 0x040fe40000000000 */
[----:B------:R-:W2:Y:S01]  /*2d60*/  LDG.E.64 R4, desc[UR14][R4.64] ;  /* 0x0000000e04047981 */ /* 0x000ea2000c1e1b00 */
[----:B------:R-:W-:Y:S01]  /*2d70*/  IADD3 R15, PT, PT, R13, 0x500, RZ ;  /* 0x000005000d0f7810 */ /* 0x000fe20007ffe0ff */
[----:B------:R-:W-:-:S04]  /*2d80*/  IMAD.WIDE.U32 R8, R9, 0x8, R6 ;  /* 0x0000000809087825 */ /* 0x000fc800078e0006 */
[--C-:B------:R-:W-:Y:S02]  /*2d90*/  IMAD.WIDE.U32 R14, R15, 0x8, R6.reuse ;  /* 0x000000080f0e7825 */ /* 0x100fe400078e0006 */
[----:B------:R-:W3:Y:S02]  /*2da0*/  LDG.E.64 R8, desc[UR14][R8.64] ;  /* 0x0000000e08087981 */ /* 0x000ee4000c1e1b00 */
[----:B------:R-:W-:Y:S02]  /*2db0*/  VIADD R17, R13, 0x780 ;  /* 0x000007800d117836 */ /* 0x000fe40000000000 */
[----:B------:R-:W4:Y:S02]  /*2dc0*/  LDG.E.64 R14, desc[UR14][R14.64] ;  /* 0x0000000e0e0e7981 */ /* 0x000f24000c1e1b00 */
        /* <DEDUP_REMOVED lines=9> */
[----:B------:R-:W-:-:S08]  /*2e60*/  DFMA R10, R12, R12, R10 ;  /* 0x0000000c0c0a722b */ /* 0x000fd0000000000a */
[----:B------:R-:W-:-:S11]  /*2e70*/  DFMA R10, R4, R4, R10 ;  /* 0x00000004040a722b */ /* 0x000fd6000000000a */
.L_x_87:
[----:B------:R-:W-:Y:S05]  /*2e80*/  BSYNC.RECONVERGENT B2 ;  /* 0x0000000000027941 */ /* 0x000fea0003800200 */
.L_x_86:
[----:B------:R-:W-:Y:S05]  /*2e90*/  @!P1 BRA `(.L_x_79) ;  /* 0x0000000000389947 */ /* 0x000fea0003800000 */
[----:B------:R-:W-:-:S04]  /*2ea0*/  IMAD.HI.U32 R3, R3, -0x33333333, RZ ;  /* 0xcccccccd03037827 */ /* 0x000fc800078e00ff */
[----:B------:R-:W-:Y:S01]  /*2eb0*/  VIADD R9, R2, UR8 ;  /* 0x0000000802097c36 */ /* 0x000fe20008000000 */
[----:B------:R-:W-:-:S04]  /*2ec0*/  LOP3.LUT R3, R3, 0xffff, RZ, 0xc0, !PT ;  /* 0x0000ffff03037812 */ /* 0x000fc800078ec0ff */
[----:B------:R-:W-:-:S04]  /*2ed0*/  LEA.HI R3, R3, 0x1, RZ, 0x17 ;  /* 0x0000000103037811 */ /* 0x000fc800078fb8ff */
[----:B------:R-:W-:-:S05]  /*2ee0*/  LOP3.LUT R3, R3, 0x3, RZ, 0xc0, !PT ;  /* 0x0000000303037812 */ /* 0x000fca00078ec0ff */
[----:B------:R-:W-:-:S07]  /*2ef0*/  IMAD.MOV R8, RZ, RZ, -R3 ;  /* 0x000000ffff087224 */ /* 0x000fce00078e0a03 */
.L_x_88:
[----:B------:R-:W-:-:S06]  /*2f00*/  IMAD.WIDE.U32 R2, R9, 0x8, R6 ;  /* 0x0000000809027825 */ /* 0x000fcc00078e0006 */
[----:B------:R-:W2:Y:S01]  /*2f10*/  LDG.E.64 R2, desc[UR14][R2.64] ;  /* 0x0000000e02027981 */ /* 0x000ea2000c1e1b00 */
[----:B------:R-:W-:Y:S02]  /*2f20*/  VIADD R8, R8, 0x1 ;  /* 0x0000000108087836 */ /* 0x000fe40000000000 */
[----:B------:R-:W-:-:S03]  /*2f30*/  VIADD R9, R9, 0x280 ;  /* 0x0000028009097836 */ /* 0x000fc60000000000 */
[----:B------:R-:W-:Y:S01]  /*2f40*/  ISETP.NE.AND P0, PT, R8, RZ, PT ;  /* 0x000000ff0800720c */ /* 0x000fe20003f05270 */
[----:B--2---:R-:W-:-:S08]  /*2f50*/  DADD R4, R2, -UR6 ;  /* 0x8000000602047e29 */ /* 0x004fd00008000000 */
[----:B------:R-:W-:-:S04]  /*2f60*/  DFMA R10, R4, R4, R10 ;  /* 0x00000004040a722b */ /* 0x000fc8000000000a */
[----:B------:R-:W-:Y:S07]  /*2f70*/  @P0 BRA `(.L_x_88) ;  /* 0xfffffffc00e00947 */ /* 0x000fee000383ffff */
.L_x_79:
[----:B------:R-:W-:Y:S05]  /*2f80*/  BSYNC.RECONVERGENT B1 ;  /* 0x0000000000017941 */ /* 0x000fea0003800200 */
.L_x_76:
        /* <DEDUP_REMOVED lines=45> */
[----:B------:R-:W0:Y:S04]  /*3260*/  LDS.128 R12, [UR4+0x20] ;  /* 0x00002004ff0c7984 */ /* 0x000e280008000c00 */
[----:B-1----:R-:W1:Y:S04]  /*3270*/  LDS.128 R8, [UR4+0x30] ;  /* 0x00003004ff087984 */ /* 0x002e680008000c00 */
[----:B------:R-:W2:Y:S01]  /*3280*/  LDS.128 R4, [UR4+0x40] ;  /* 0x00004004ff047984 */ /* 0x000ea20008000c00 */
[----:B0-----:R-:W-:-:S08]  /*3290*/  DADD R12, R2, R12 ;  /* 0x00000000020c7229 */ /* 0x001fd0000000000c */
[----:B------:R-:W-:Y:S02]  /*32a0*/  DADD R2, R12, R14 ;  /* 0x000000000c027229 */ /* 0x000fe4000000000e */
[----:B------:R-:W0:Y:S06]  /*32b0*/  LDS.128 R12, [UR4+0x50] ;  /* 0x00005004ff0c7984 */ /* 0x000e2c0008000c00 */
        /* <DEDUP_REMOVED lines=13> */
[----:B------:R-:W-:Y:S01]  /*3390*/  DADD R2, R2, R6 ;  /* 0x0000000002027229 */ /* 0x000fe20000000006 */
[----:B------:R-:W2:Y:S07]  /*33a0*/  LDS.128 R4, [UR4+0xa0] ;  /* 0x0000a004ff047984 */ /* 0x000eae0008000c00 */
[----:B0-----:R-:W-:Y:S01]  /*33b0*/  DADD R2, R2, R12 ;  /* 0x0000000002027229 */ /* 0x001fe2000000000c */
[----:B------:R-:W0:Y:S07]  /*33c0*/  LDS.64 R12, [UR4+0xb0] ;  /* 0x0000b004ff0c7984 */ /* 0x000e2e0008000a00 */
[----:B------:R-:W-:-:S08]  /*33d0*/  DADD R2, R2, R14 ;  /* 0x0000000002027229 */ /* 0x000fd0000000000e */
[----:B-1----:R-:W-:-:S08]  /*33e0*/  DADD R2, R2, R8 ;  /* 0x0000000002027229 */ /* 0x002fd00000000008 */
[----:B------:R-:W-:-:S08]  /*33f0*/  DADD R2, R2, R10 ;  /* 0x0000000002027229 */ /* 0x000fd0000000000a */
[----:B--2---:R-:W-:-:S08]  /*3400*/  DADD R2, R2, R4 ;  /* 0x0000000002027229 */ /* 0x004fd00000000004 */
[----:B------:R-:W-:-:S08]  /*3410*/  DADD R2, R2, R6 ;  /* 0x0000000002027229 */ /* 0x000fd00000000006 */
[----:B0-----:R-:W-:-:S11]  /*3420*/  DADD R2, R2, R12 ;  /* 0x0000000002027229 */ /* 0x001fd6000000000c */
.L_x_75:
[----:B------:R-:W-:Y:S05]  /*3430*/  BSYNC.RECONVERGENT B0 ;  /* 0x0000000000007941 */ /* 0x000fea0003800200 */
.L_x_59:
[----:B------:R-:W-:Y:S05]  /*3440*/  @P0 EXIT ;  /* 0x000000000000094d */ /* 0x000fea0003800000 */
[----:B------:R-:W2:Y:S02]  /*3450*/  LDCU.64 UR4, c[0x0][0x388] ;  /* 0x00007100ff0477ac */ /* 0x000ea40008000a00 */
[----:B--2---:R-:W-:-:S06]  /*3460*/  UIMAD.WIDE.U32 UR4, UR13, 0x8, UR4 ;  /* 0x000000080d0478a5 */ /* 0x004fcc000f8e0004 */
[----:B01----:R-:W-:Y:S02]  /*3470*/  IMAD.U32 R4, RZ, RZ, UR4 ;  /* 0x00000004ff047e24 */ /* 0x003fe4000f8e00ff */
[----:B------:R-:W-:-:S05]  /*3480*/  IMAD.U32 R5, RZ, RZ, UR5 ;  /* 0x00000005ff057e24 */ /* 0x000fca000f8e00ff */
[----:B------:R-:W-:Y:S01]  /*3490*/  STG.E.64 desc[UR14][R4.64], R2 ;  /* 0x0000000204007986 */ /* 0x000fe2000c101b0e */
[----:B------:R-:W-:Y:S05]  /*34a0*/  EXIT ;  /* 0x000000000000794d */ /* 0x000fea0003800000 */
.L_x_89:
        /* <DEDUP_REMOVED lines=13> */
.L_x_305:


//--------------------- .text._ZN3cub18CUB_300001_SM_10006detail6reduce28DeviceReduceSingleTileKernelINS2_10policy_hubIdjN4cuda3std3__44plusIdEEE10Policy1000EN6thrust24THRUST_300001_SM_1000_NS6detail15normal_iteratorINSD_10device_ptrIdEEEEPdjS9_dd21square_diff_from_meanEEvT0_T1_T2_T3_T4_T6_ --------------------------
	.section	.text._ZN3cub18CUB_300001_SM_10006detail6reduce28DeviceReduceSingleTileKernelINS2_10policy_hubIdjN4cuda3std3__44plusIdEEE10Policy1000EN6thrust24THRUST_300001_SM_1000_NS6detail15normal_iteratorINSD_10device_ptrIdEEEEPdjS9_dd21square_diff_from_meanEEvT0_T1_T2_T3_T4_T6_,"ax",@progbits
	.align	128
        .global         _ZN3cub18CUB_300001_SM_10006detail6reduce28DeviceReduceSingleTileKernelINS2_10policy_hubIdjN4cuda3std3__44plusIdEEE10Policy1000EN6thrust24THRUST_300001_SM_1000_NS6detail15normal_iteratorINSD_10device_ptrIdEEEEPdjS9_dd21square_diff_from_meanEEvT0_T1_T2_T3_T4_T6_
        .type           _ZN3cub18CUB_300001_SM_10006detail6reduce28DeviceReduceSingleTileKernelINS2_10policy_hubIdjN4cuda3std3__44plusIdEEE10Policy1000EN6thrust24THRUST_300001_SM_1000_NS6detail15normal_iteratorINSD_10device_ptrIdEEEEPdjS9_dd21square_diff_from_meanEEvT0_T1_T2_T3_T4_T6_,@function
        .size           _ZN3cub18CUB_300001_SM_10006detail6reduce28DeviceReduceSingleTileKernelINS2_10policy_hubIdjN4cuda3std3__44plusIdEEE10Policy1000EN6thrust24THRUST_300001_SM_1000_NS6detail15normal_iteratorINSD_10device_ptrIdEEEEPdjS9_dd21square_diff_from_meanEEvT0_T1_T2_T3_T4_T6_,(.L_x_306 - _ZN3cub18CUB_300001_SM_10006detail6reduce28DeviceReduceSingleTileKernelINS2_10policy_hubIdjN4cuda3std3__44plusIdEEE10Policy1000EN6thrust24THRUST_300001_SM_1000_NS6detail15normal_iteratorINSD_10device_ptrIdEEEEPdjS9_dd21square_diff_from_meanEEvT0_T1_T2_T3_T4_T6_)
        .other          _ZN3cub18CUB_300001_SM_10006detail6reduce28DeviceReduceSingleTileKernelINS2_10policy_hubIdjN4cuda3std3__44plusIdEEE10Policy1000EN6thrust24THRUST_300001_SM_1000_NS6detail15normal_iteratorINSD_10device_ptrIdEEEEPdjS9_dd21square_diff_from_meanEEvT0_T1_T2_T3_T4_T6_,@"STO_CUDA_ENTRY STV_DEFAULT"
_ZN3cub18CUB_300001_SM_10006detail6reduce28DeviceReduceSingleTileKernelINS2_10policy_hubIdjN4cuda3std3__44plusIdEEE10Policy1000EN6thrust24THRUST_300001_SM_1000_NS6detail15normal_iteratorINSD_10device_ptrIdEEEEPdjS9_dd21square_diff_from_meanEEvT0_T1_T2_T3_T4_T6_:
.text._ZN3cub18CUB_300001_SM_10006detail6reduce28DeviceReduceSingleTileKernelINS2_10policy_hubIdjN4cuda3std3__44plusIdEEE10Policy1000EN6thrust24THRUST_300001_SM_1000_NS6detail15normal_iteratorINSD_10device_ptrIdEEEEPdjS9_dd21square_diff_from_meanEEvT0_T1_T2_T3_T4_T6_:
[----:B------:R-:W-:Y:S01]  /*0000*/  LDC R1, c[0x0][0x37c] ;  /* 0x0000df00ff017b82 */ /* 0x000fe20000000800 */
[----:B------:R-:W0:Y:S01]  /*0010*/  LDCU UR4, c[0x0][0x390] ;  /* 0x00007200ff0477ac */ /* 0x000e220008000800 */
[----:B------:R-:W1:Y:S01]  /*0020*/  LDCU.64 UR8, c[0x0][0x358] ;  /* 0x00006b00ff0877ac */ /* 0x000e620008000a00 */
[----:B0-----:R-:W-:-:S05]  /*0030*/  IMAD.U32 R2, RZ, RZ, UR4 ;  /* 0x00000004ff027e24 */ /* 0x001fca000f8e00ff */
[----:B------:R-:W-:-:S13]  /*0040*/  ISETP.NE.AND P0, PT, R2, RZ, PT ;  /* 0x000000ff0200720c */ /* 0x000fda0003f05270 */
        /* <DEDUP_REMOVED lines=8> */
.L_x_90:
[----:B------:R-:W-:Y:S01]  /*00d0*/  ISETP.GT.U32.AND P0, PT, R2, 0x13ff, PT ;  /* 0x000013ff0200780c */ /* 0x000fe20003f04070 */
[----:B------:R-:W-:-:S12]  /*00e0*/  BSSY.RECONVERGENT B0, `(.L_x_91) ;  /* 0x00002d2000007945 */ /* 0x000fd80003800200 */
        /* <DEDUP_REMOVED lines=15> */
.L_x_94:
[----:B------:R-:W-:Y:S05]  /*01e0*/  BSYNC.RECONVERGENT B1 ;  /* 0x0000000000017941 */ /* 0x000fea0003800200 */
.L_x_93:
[----:B------:R-:W-:Y:S01]  /*01f0*/  ISETP.GE.U32.AND P0, PT, R5, R2, PT ;  /* 0x000000020500720c */ /* 0x000fe20003f06070 */
[----:B------:R-:W-:-:S12]  /*0200*/  BSSY.RECONVERGENT B1, `(.L_x_95) ;  /* 0x0000091000017945 */ /* 0x000fd80003800200 */
[----:B------:R-:W-:Y:S05]  /*0210*/  @P0 BRA `(.L_x_96) ;  /* 0x00000008003c0947 */ /* 0x000fea0003800000 */
[----:B------:R-:W-:Y:S01]  /*0220*/  LOP3.LUT R7, RZ, R5, RZ, 0x33, !PT ;  /* 0x00000005ff077212 */ /* 0x000fe200078e33ff */
[----:B------:R-:W-:Y:S04]  /*0230*/  BSSY.RECONVERGENT B2, `(.L_x_97) ;  /* 0x0000044000027945 */ /* 0x000fe80003800200 */
[----:B------:R-:W-:-:S04]  /*0240*/  IMAD.IADD R7, R7, 0x1, R2 ;  /* 0x0000000107077824 */ /* 0x000fc800078e0202 */
[C---:B------:R-:W-:Y:S01]  /*0250*/  IMAD.HI.U32 R0, R7.reuse, -0x33333333, RZ ;  /* 0xcccccccd07007827 */ /* 0x040fe200078e00ff */
[----:B------:R-:W-:-:S04]  /*0260*/  ISETP.GE.U32.AND P1, PT, R7, 0x2580, PT ;  /* 0x000025800700780c */ /* 0x000fc80003f26070 */
[----:B------:R-:W-:-:S04]  /*0270*/  LEA.HI R0, R0, 0x1, RZ, 0x17 ;  /* 0x0000000100007811 */ /* 0x000fc800078fb8ff */
[----:B------:R-:W-:-:S04]  /*0280*/  LOP3.LUT R4, R0, 0xf, RZ, 0xc0, !PT ;  /* 0x0000000f00047812 */ /* 0x000fc800078ec0ff */
[----:B------:R-:W-:Y:S01]  /*0290*/  ISETP.NE.AND P0, PT, R4, RZ, PT ;  /* 0x000000ff0400720c */ /* 0x000fe20003f05270 */
[----:B------:R-:W-:-:S12]  /*02a0*/  @!P1 BRA `(.L_x_98) ;  /* 0x0000000000f09947 */ /* 0x000fd80003800000 */
[----:B------:R-:W0:Y:S01]  /*02b0*/  LDC.64 R6, c[0x0][0x380] ;  /* 0x0000e000ff067b82 */ /* 0x000e220000000a00 */
[----:B------:R-:W-:-:S05]  /*02c0*/  LOP3.LUT R42, R0, 0xfffff0, RZ, 0xc0, !PT ;  /* 0x00fffff0002a7812 */ /* 0x000fca00078ec0ff */
[----:B------:R-:W-:Y:S02]  /*02d0*/  IMAD.MOV R42, RZ, RZ, -R42 ;  /* 0x000000ffff2a7224 */ /* 0x000fe400078e0a2a */
[----:B0-----:R-:W-:-:S03]  /*02e0*/  IMAD.WIDE.U32 R6, R5, 0x8, R6 ;  /* 0x0000000805067825 */ /* 0x001fc600078e0006 */
[----:B------:R-:W-:-:S05]  /*02f0*/  IADD3 R6, P1, PT, R6, 0xa000, RZ ;  /* 0x0000a00006067810 */ /* 0x000fca0007f3e0ff */
[----:B------:R-:W-:-:S08]  /*0300*/  IMAD.X R7, RZ, RZ, R7, P1 ;  /* 0x000000ffff077224 */ /* 0x000fd000008e0607 */
.L_x_99:
        /* <DEDUP_REMOVED lines=54> */
.L_x_98:
[----:B------:R-:W-:Y:S05]  /*0670*/  BSYNC.RECONVERGENT B2 ;  /* 0x0000000000027941 */ /* 0x000fea0003800200 */
.L_x_97:
        /* <DEDUP_REMOVED lines=34> */
.L_x_101:
[----:B------:R-:W-:Y:S05]  /*08a0*/  BSYNC.RECONVERGENT B2 ;  /* 0x0000000000027941 */ /* 0x000fea0003800200 */
.L_x_100:
        /* <DEDUP_REMOVED lines=22> */
.L_x_103:
[----:B------:R-:W-:Y:S05]  /*0a10*/  BSYNC.RECONVERGENT B2 ;  /* 0x0000000000027941 */ /* 0x000fea0003800200 */
.L_x_102:
[----:B------:R-:W-:Y:S05]  /*0a20*/  @!P1 BRA `(.L_x_96) ;  /* 0x0000000000389947 */ /* 0x000fea0003800000 */
[----:B------:R-:W0:Y:S01]  /*0a30*/  LDC.64 R6, c[0x0][0x380] ;  /* 0x0000e000ff067b82 */ /* 0x000e220000000a00 */
[----:B------:R-:W-:Y:S02]  /*0a40*/  IMAD.MOV R0, RZ, RZ, -R0 ;  /* 0x000000ffff007224 */ /* 0x000fe400078e0a00 */
[----:B0-----:R-:W-:-:S04]  /*0a50*/  IMAD.WIDE.U32 R4, R5, 0x8, R6 ;  /* 0x0000000805047825 */ /* 0x001fc800078e0006 */
[----:B------:R-:W-:Y:S02]  /*0a60*/  IMAD.MOV.U32 R6, RZ, RZ, R4 ;  /* 0x000000ffff067224 */ /* 0x000fe400078e0004 */
[----:B------:R-:W-:-:S07]  /*0a70*/  IMAD.MOV.U32 R7, RZ, RZ, R5 ;  /* 0x000000ffff077224 */ /* 0x000fce00078e0005 */
.L_x_104:
[----:B------:R0:W2:Y:S01]  /*0a80*/  LDG.E.64 R4, desc[UR8][R6.64] ;  /* 0x0000000806047981 */ /* 0x0000a2000c1e1b00 */
[----:B------:R-:W2:Y:S01]  /*0a90*/  LDCU.64 UR4, c[0x0][0x3a0] ;  /* 0x00007400ff0477ac */ /* 0x000ea20008000a00 */
[----:B------:R-:W-:-:S05]  /*0aa0*/  VIADD R0, R0, 0x1 ;  /* 0x0000000100007836 */ /* 0x000fca0000000000 */
[----:B------:R-:W-:Y:S02]  /*0ab0*/  ISETP.NE.AND P0, PT, R0, RZ, PT ;  /* 0x000000ff0000720c */ /* 0x000fe40003f05270 */
[----:B0-----:R-:W-:-:S05]  /*0ac0*/  IADD3 R6, P1, PT, R6, 0x1400, RZ ;  /* 0x0000140006067810 */ /* 0x001fca0007f3e0ff */
[----:B------:R-:W-:Y:S01]  /*0ad0*/  IMAD.X R7, RZ, RZ, R7, P1 ;  /* 0x000000ffff077224 */ /* 0x000fe200008e0607 */
[----:B--2---:R-:W-:-:S08]  /*0ae0*/  DADD R4, R4, -UR4 ;  /* 0x8000000404047e29 */ /* 0x004fd00008000000 */
[----:B------:R-:W-:Y:S01]  /*0af0*/  DFMA R38, R4, R4, R38 ;  /* 0x000000040426722b */ /* 0x000fe20000000026 */
[----:B------:R-:W-:Y:S10]  /*0b00*/  @P0 BRA `(.L_x_104) ;  /* 0xfffffffc00dc0947 */ /* 0x000ff4000383ffff */
.L_x_96:
[----:B------:R-:W-:Y:S05]  /*0b10*/  BSYNC.RECONVERGENT B1 ;  /* 0x0000000000017941 */ /* 0x000fea0003800200 */
.L_x_95:
[----:B------:R-:W-:-:S13]  /*0b20*/  ISETP.GE.U32.AND P0, PT, R2, 0x280, PT ;  /* 0x000002800200780c */ /* 0x000fda0003f06070 */
        /* <DEDUP_REMOVED lines=29> */
[----:B0-----:R-:W-:-:S10]  /*0d00*/  DADD R4, R4, R10 ;  /* 0x0000000004047229 */ /* 0x001fd4000000000a */
[----:B------:R-:W-:Y:S02]  /*0d10*/  FSEL R6, R10, R4, P0 ;  /* 0x000000040a067208 */ /* 0x000fe40000000000 */
[----:B------:R-:W-:Y:S01]  /*0d20*/  FSEL R7, R11, R5, P0 ;  /* 0x000000050b077208 */ /* 0x000fe20000000000 */
[----:B------:R-:W-:Y:S01]  /*0d30*/  @!P1 IMAD.IADD R11, R0, 0x1, R9 ;  /* 0x00000001000b9824 */ /* 0x000fe200078e0209 */
        /* <DEDUP_REMOVED lines=14> */
[----:B------:R-:W2:Y:S04]  /*0e20*/  LDS.128 R16, [UR4+0x30] ;  /* 0x00003004ff107984 */ /* 0x000ea80008000c00 */
[----:B-1----:R-:W1:Y:S01]  /*0e30*/  LDS.128 R4, [UR4+0x40] ;  /* 0x00004004ff047984 */ /* 0x002e620008000c00 */
[----:B0-----:R-:W-:-:S03]  /*0e40*/  DADD R12, R8, R12 ;  /* 0x00000000080c7229 */ /* 0x001fc6000000000c */
[----:B------:R-:W0:Y:S05]  /*0e50*/  LDS.128 R8, [UR4+0x50] ;  /* 0x00005004ff087984 */ /* 0x000e2a0008000c00 */
[----:B------:R-:W-:-:S08]  /*0e60*/  DADD R12, R12, R14 ;  /* 0x000000000c0c7229 */ /* 0x000fd0000000000e */
[----:B--2---:R-:W-:-:S08]  /*0e70*/  DADD R12, R12, R16 ;  /* 0x000000000c0c7229 */ /* 0x004fd00000000010 */
[----:B------:R-:W-:Y:S02]  /*0e80*/  DADD R18, R12, R18 ;  /* 0x000000000c127229 */ /* 0x000fe40000000012 */
[----:B------:R-:W2:Y:S06]  /*0e90*/  LDS.128 R12, [UR4+0x60] ;  /* 0x00006004ff0c7984 */ /* 0x000eac0008000c00 */
        /* <DEDUP_REMOVED lines=12> */
[----:B0-----:R-:W-:Y:S01]  /*0f60*/  DADD R2, R2, R8 ;  /* 0x0000000002027229 */ /* 0x001fe20000000008 */
[----:B------:R-:W0:Y:S07]  /*0f70*/  LDS.64 R8, [UR4+0xb0] ;  /* 0x0000b004ff087984 */ /* 0x000e2e0008000a00 */
[----:B------:R-:W-:-:S08]  /*0f80*/  DADD R2, R2, R10 ;  /* 0x0000000002027229 */ /* 0x000fd0000000000a */
[----:B--2---:R-:W-:-:S08]  /*0f90*/  DADD R2, R2, R12 ;  /* 0x0000000002027229 */ /* 0x004fd0000000000c */
[----:B------:R-:W-:-:S08]  /*0fa0*/  DADD R2, R2, R14 ;  /* 0x0000000002027229 */ /* 0x000fd0000000000e */
[----:B-1----:R-:W-:-:S08]  /*0fb0*/  DADD R2, R2, R4 ;  /* 0x0000000002027229 */ /* 0x002fd00000000004 */
[----:B------:R-:W-:-:S08]  /*0fc0*/  DADD R2, R2, R6 ;  /* 0x0000000002027229 */ /* 0x000fd00000000006 */
[----:B0-----:R-:W-:Y:S01]  /*0fd0*/  DADD R8, R2, R8 ;  /* 0x0000000002087229 */ /* 0x001fe20000000008 */
[----:B------:R-:W-:Y:S10]  /*0fe0*/  BRA `(.L_x_106) ;  /* 0x0000001c00847947 */ /* 0x000ff40003800000 */
.L_x_105:
        /* <DEDUP_REMOVED lines=12> */
[----:B-1----:R-:W-:-:S10]  /*10b0*/  DADD R4, R4, R38 ;  /* 0x0000000004047229 */ /* 0x002fd40000000026 */
[----:B------:R-:W-:Y:S02]  /*10c0*/  FSEL R6, R4, R38, !P0 ;  /* 0x0000002604067208 */ /* 0x000fe40004000000 */
[----:B------:R-:W-:Y:S02]  /*10d0*/  FSEL R7, R5, R39, !P0 ;  /* 0x0000002705077208 */ /* 0x000fe40004000000 */
[----:B------:R-:W-:Y:S01]  /*10e0*/  ISETP.GT.AND P0, PT, R0, R13, PT ;  /* 0x0000000d0000720c */ /* 0x000fe20003f04270 */
[----:B------:R-:W-:Y:S01]  /*10f0*/  SHFL.DOWN PT, R4, R6, 0x2, R13 ;  /* 0x0840000006047989 */ /* 0x000fe200000e000d */
[----:B------:R-:W-:-:S03]  /*1100*/  VIADD R0, R12, 0x4 ;  /* 0x000000040c007836 */ /* 0x000fc60000000000 */
        /* <DEDUP_REMOVED lines=8> */
[----:B0-----:R-:W-:-:S10]  /*1190*/  DADD R4, R4, R8 ;  /* 0x0000000004047229 */ /* 0x001fd40000000008 */
[----:B------:R-:W-:Y:S02]  /*11a0*/  FSEL R6, R8, R4, P0 ;  /* 0x0000000408067208 */ /* 0x000fe40000000000 */
[----:B------:R-:W-:Y:S01]  /*11b0*/  FSEL R7, R9, R5, P0 ;  /* 0x0000000509077208 */ /* 0x000fe20000000000 */
[----:B------:R-:W0:Y:S01]  /*11c0*/  @!P1 S2R R8, SR_CgaCtaId ;  /* 0x0000000000089919 */ /* 0x000e220000008800 */
[----:B------:R-:W-:Y:S01]  /*11d0*/  ISETP.GT.AND P0, PT, R0, R13, PT ;  /* 0x0000000d0000720c */ /* 0x000fe20003f04270 */
[----:B------:R-:W-:Y:S01]  /*11e0*/  VIADD R0, R12, 0x10 ;  /* 0x000000100c007836 */ /* 0x000fe20000000000 */
[----:B------:R-:W-:Y:S04]  /*11f0*/  SHFL.DOWN PT, R4, R6, 0x8, R13 ;  /* 0x0900000006047989 */ /* 0x000fe800000e000d */
[----:B------:R-:W1:Y:S02]  /*1200*/  SHFL.DOWN PT, R5, R7, 0x8, R13 ;  /* 0x0900000007057989 */ /* 0x000e6400000e000d */
[----:B-1----:R-:W-:-:S10]  /*1210*/  DADD R4, R4, R6 ;  /* 0x0000000004047229 */ /* 0x002fd40000000006 */
[----:B------:R-:W-:Y:S02]  /*1220*/  FSEL R10, R6, R4, P0 ;  /* 0x00000004060a7208 */ /* 0x000fe40000000000 */
[----:B------:R-:W-:Y:S02]  /*1230*/  FSEL R11, R7, R5, P0 ;  /* 0x00000005070b7208 */ /* 0x000fe40000000000 */
[----:B------:R-:W-:Y:S01]  /*1240*/  @!P1 MOV R7, 0x400 ;  /* 0x0000040000079802 */ /* 0x000fe20000000f00 */
[----:B------:R-:W-:Y:S01]  /*1250*/  SHFL.DOWN PT, R4, R10, 0x10, R13 ;  /* 0x0a0000000a047989 */ /* 0x000fe200000e000d */
[----:B------:R-:W-:Y:S02]  /*1260*/  ISETP.GT.AND P0, PT, R0, R13, PT ;  /* 0x0000000d0000720c */ /* 0x000fe40003f04270 */
[----:B------:R-:W-:Y:S01]  /*1270*/  @!P1 SHF.R.U32.HI R6, RZ, 0x2, R3 ;  /* 0x00000002ff069819 */ /* 0x000fe20000011603 */
[----:B------:R-:W1:Y:S01]  /*1280*/  SHFL.DOWN PT, R5, R11, 0x10, R13 ;  /* 0x0a0000000b057989 */ /* 0x000e6200000e000d */
[----:B0-----:R-:W-:-:S02]  /*1290*/  @!P1 LEA R7, R8, R7, 0x18 ;  /* 0x0000000708079211 */ /* 0x001fc400078ec0ff */
[----:B------:R-:W-:-:S05]  /*12a0*/  @!P1 LOP3.LUT R6, R6, 0xf8, RZ, 0xc0, !PT ;  /* 0x000000f806069812 */ /* 0x000fca00078ec0ff */
[----:B------:R-:W-:Y:S01]  /*12b0*/  @!P1 IMAD.IADD R7, R6, 0x1, R7 ;  /* 0x0000000106079824 */ /* 0x000fe200078e0207 */
[----:B-1----:R-:W-:-:S10]  /*12c0*/  DADD R4, R4, R10 ;  /* 0x0000000004047229 */ /* 0x002fd4000000000a */
[----:B------:R-:W-:Y:S02]  /*12d0*/  FSEL R8, R10, R4, P0 ;  /* 0x000000040a087208 */ /* 0x000fe40000000000 */
[----:B------:R-:W-:Y:S02]  /*12e0*/  FSEL R9, R11, R5, P0 ;  /* 0x000000050b097208 */ /* 0x000fe40000000000 */
[----:B------:R-:W-:-:S03]  /*12f0*/  ISETP.NE.AND P0, PT, R3, RZ, PT ;  /* 0x000000ff0300720c */ /* 0x000fc60003f05270 */
[----:B------:R0:W-:Y:S01]  /*1300*/  @!P1 STS.64 [R7+0x18], R8 ;  /* 0x0000180807009388 */ /* 0x0001e20000000a00 */
[----:B------:R-:W-:Y:S09]  /*1310*/  BAR.SYNC.DEFER_BLOCKING 0x0 ;  /* 0x0000000000007b1d */ /* 0x000ff20000010000 */
[----:B------:R-:W-:Y:S05]  /*1320*/  @P0 BRA `(.L_x_106) ;  /* 0x0000001800b40947 */ /* 0x000fea0003800000 */
[----:B------:R-:W1:Y:S01]  /*1330*/  S2UR UR5, SR_CgaCtaId ;  /* 0x00000000000579c3 */ /* 0x000e620000008800 */
[----:B------:R-:W-:Y:S01]  /*1340*/  UMOV UR4, 0x400 ;  /* 0x0000040000047882 */ /* 0x000fe20000000000 */
[----:B------:R-:W-:Y:S01]  /*1350*/  ISETP.GT.U32.AND P1, PT, R2, 0x20, PT ;  /* 0x000000200200780c */ /* 0x000fe20003f24070 */
[----:B-1----:R-:W-:-:S09]  /*1360*/  ULEA UR4, UR5, UR4, 0x18 ;  /* 0x0000000405047291 */ /* 0x002fd2000f8ec0ff */
[----:B------:R-:W1:Y:S04]  /*1370*/  LDS.128 R12, [UR4+0x20] ;  /* 0x00002004ff0c7984 */ /* 0x000e680008000c00 */
[----:B0-----:R-:W0:Y:S01]  /*1380*/  LDS.128 R4, [UR4+0x30] ;  /* 0x00003004ff047984 */ /* 0x001e220008000c00 */
[----:B-1----:R-:W-:-:S10]  /*1390*/  DADD R12, R8, R12 ;  /* 0x00000000080c7229 */ /* 0x002fd4000000000c */
[----:B------:R-:W-:Y:S02]  /*13a0*/  FSEL R8, R12, R8, P1 ;  /* 0x000000080c087208 */ /* 0x000fe40000800000 */
[----:B------:R-:W-:Y:S02]  /*13b0*/  FSEL R9, R13, R9, P1 ;  /* 0x000000090d097208 */ /* 0x000fe40000800000 */
[----:B------:R-:W-:-:S04]  /*13c0*/  ISETP.GT.U32.AND P1, PT, R2, 0x40, PT ;  /* 0x000000400200780c */ /* 0x000fc80003f24070 */
[----:B------:R-:W-:-:S10]  /*13d0*/  DADD R14, R8, R14 ;  /* 0x00000000080e7229 */ /* 0x000fd4000000000e */
[----:B------:R-:W-:Y:S02]  /*13e0*/  FSEL R12, R14, R8, P1 ;  /* 0x000000080e0c7208 */ /* 0x000fe40000800000 */
[----:B------:R-:W-:Y:S02]  /*13f0*/  FSEL R13, R15, R9, P1 ;  /* 0x000000090f0d7208 */ /* 0x000fe40000800000 */
[----:B------:R-:W1:Y:S01]  /*1400*/  LDS.128 R8, [UR4+0x40] ;  /* 0x00004004ff087984 */ /* 0x000e620008000c00 */
[----:B------:R-:W-:-:S03]  /*1410*/  ISETP.GT.U32.AND P1, PT, R2, 0x60, PT ;  /* 0x000000600200780c */ /* 0x000fc60003f24070 */
[----:B0-----:R-:W-:-:S10]  /*1420*/  DADD R4, R4, R12 ;  /* 0x0000000004047229 */ /* 0x001fd4000000000c */
[----:B------:R-:W-:Y:S02]  /*1430*/  FSEL R4, R4, R12, P1 ;  /* 0x0000000c04047208 */ /* 0x000fe40000800000 */
[----:B------:R-:W-:Y:S02]  /*1440*/  FSEL R5, R5, R13, P1 ;  /* 0x0000000d05057208 */ /* 0x000fe40000800000 */
[----:B------:R-:W-:-:S04]  /*1450*/  ISETP.GT.U32.AND P1, PT, R2, 0x80, PT ;  /* 0x000000800200780c */ /* 0x000fc80003f24070 */
[----:B------:R-:W-:-:S10]  /*1460*/  DADD R6, R4, R6 ;  /* 0x0000000004067229 */ /* 0x000fd40000000006 */
[----:B------:R-:W-:Y:S02]  /*1470*/  FSEL R12, R6, R4, P1 ;  /* 0x00000004060c7208 */ /* 0x000fe40000800000 */
[----:B------:R-:W-:Y:S02]  /*1480*/  FSEL R13, R7, R5, P1 ;  /* 0x00000005070d7208 */ /* 0x000fe40000800000 */
[----:B------:R-:W0:Y:S01]  /*1490*/  LDS.128 R4, [UR4+0x50] ;  /* 0x00005004ff047984 */ /* 0x000e220008000c00 */
[----:B------:R-:W-:-:S03]  /*14a0*/  ISETP.GT.U32.AND P1, PT, R2, 0xa0, PT ;  /* 0x000000a00200780c */ /* 0x000fc60003f24070 */
        /* <DEDUP_REMOVED lines=52> */
[----:B------:R-:W0:Y:S01]  /*17f0*/  LDS.64 R4, [UR4+0xb0] ;  /* 0x0000b004ff047984 */ /* 0x000e220008000a00 */
        /* <DEDUP_REMOVED lines=8> */
[----:B------:R-:W-:-:S04]  /*1880*/  ISETP.GT.U32.AND P1, PT, R2, 0x260, PT ;  /* 0x000002600200780c */ /* 0x000fc80003f24070 */
[----:B0-----:R-:W-:-:S10]  /*1890*/  DADD R4, R4, R6 ;  /* 0x0000000004047229 */ /* 0x001fd40000000006 */
[----:B------:R-:W-:Y:S02]  /*18a0*/  FSEL R8, R4, R6, P1 ;  /* 0x0000000604087208 */ /* 0x000fe40000800000 */
[----:B------:R-:W-:Y:S01]  /*18b0*/  FSEL R9, R5, R7, P1 ;  /* 0x0000000705097208 */ /* 0x000fe20000800000 */
[----:B------:R-:W-:Y:S06]  /*18c0*/  BRA `(.L_x_106) ;  /* 0x00000014004c7947 */ /* 0x000fec0003800000 */
.L_x_92:
[----:B------:R-:W0:Y:S01]  /*18d0*/  S2R R0, SR_TID.X ;  /* 0x0000000000007919 */ /* 0x000e220000002100 */
[----:B------:R-:W1:Y:S02]  /*18e0*/  LDCU.64 UR4, c[0x0][0x380] ;  /* 0x00007000ff0477ac */ /* 0x000e640008000a00 */
[----:B-1----:R-:W-:Y:S02]  /*18f0*/  IMAD.U32 R6, RZ, RZ, UR4 ;  /* 0x00000004ff067e24 */ /* 0x002fe4000f8e00ff */
[----:B------:R-:W-:Y:S01]  /*1900*/  IMAD.U32 R7, RZ, RZ, UR5 ;  /* 0x00000005ff077e24 */ /* 0x000fe2000f8e00ff */
        /* <DEDUP_REMOVED lines=11> */
[----:B------:R-:W-:-:S04]  /*19c0*/  UMOV UR6, 0x1400 ;  /* 0x0000140000067882 */ /* 0x000fc80000000000 */
[----:B------:R-:W-:Y:S01]  /*19d0*/  ISETP.GE.U32.AND P0, PT, R3, 0x1400, PT ;  /* 0x000014000300780c */ /* 0x000fe20003f06070 */
[----:B-1----:R-:W-:Y:S02]  /*19e0*/  DADD R12, R12, -UR4 ;  /* 0x800000040c0c7e29 */ /* 0x002fe40008000000 */
[----:B--2---:R-:W-:-:S06]  /*19f0*/  DADD R10, R10, -UR4 ;  /* 0x800000040a0a7e29 */ /* 0x004fcc0008000000 */
[----:B------:R-:W-:Y:S02]  /*1a00*/  DMUL R12, R12, R12 ;  /* 0x0000000c0c0c7228 */ /* 0x000fe40000000000 */
        /* <DEDUP_REMOVED lines=14> */
[----:B------:R-:W0:Y:S01]  /*1af0*/  LDC R2, c[0x0][0x390] ;  /* 0x0000e400ff027b82 */ /* 0x000e220000000800 */
[----:B------:R-:W1:Y:S01]  /*1b00*/  LDCU.64 UR4, c[0x0][0x3a0] ;  /* 0x00007400ff0477ac */ /* 0x000e620008000a00 */
[----:B------:R-:W-:-:S06]  /*1b10*/  UMOV UR6, 0x1400 ;  /* 0x0000140000067882 */ /* 0x000fcc0000000000 */
[----:B------:R-:W2:Y:S02]  /*1b20*/  LDC.64 R6, c[0x0][0x380] ;  /* 0x0000e000ff067b82 */ /* 0x000ea40000000a00 */
.L_x_109:
[----:B------:R-:W-:-:S04]  /*1b30*/  VIADD R15, R0, UR6 ;  /* 0x00000006000f7c36 */ /* 0x000fc80008000000 */
[----:B--2---:R-:W-:-:S05]  /*1b40*/  IMAD.WIDE.U32 R14, R15, 0x8, R6 ;  /* 0x000000080f0e7825 */ /* 0x004fca00078e0006 */
        /* <DEDUP_REMOVED lines=22> */
[----:B------:R-:W-:Y:S01]  /*1cb0*/  DFMA R16, R8, R8, R16 ;  /* 0x000000080810722b */ /* 0x000fe20000000010 */
[----:B0-----:R-:W-:-:S05]  /*1cc0*/  VIADD R8, R2, -UR6 ;  /* 0x8000000602087c36 */ /* 0x001fca0008000000 */
[----:B------:R-:W-:Y:S02]  /*1cd0*/  ISETP.GE.U32.AND P0, PT, R8, 0x1400, PT ;  /* 0x000014000800780c */ /* 0x000fe40003f06070 */
[----:B------:R-:W-:-:S11]  /*1ce0*/  DFMA R36, R4, R4, R16 ;  /* 0x000000040424722b */ /* 0x000fd60000000010 */
[----:B------:R-:W-:Y:S05]  /*1cf0*/  @!P0 BRA `(.L_x_108) ;  /* 0x0000000c00188947 */ /* 0x000fea0003800000 */
[----:B------:R-:W-:-:S06]  /*1d00*/  UIADD3 UR6, UPT, UPT, UR6, 0x1400, URZ ;  /* 0x0000140006067890 */ /* 0x000fcc000fffe0ff */
[----:B------:R-:W-:-:S13]  /*1d10*/  ISETP.LT.U32.AND P0, PT, R3, UR6, PT ;  /* 0x0000000603007c0c */ /* 0x000fda000bf01070 */
[----:B------:R-:W-:Y:S05]  /*1d20*/  @!P0 BRA `(.L_x_109) ;  /* 0xfffffffc00808947 */ /* 0x000fea000383ffff */
.L_x_107:
[----:B------:R-:W-:Y:S01]  /*1d30*/  VIADD R3, R2, -UR6 ;  /* 0x8000000602037c36 */ /* 0x000fe20008000000 */
[----:B------:R-:W-:Y:S04]  /*1d40*/  BSSY.RECONVERGENT B1, `(.L_x_108) ;  /* 0x00000c1000017945 */ /* 0x000fe80003800200 */
[----:B------:R-:W-:-:S04]  /*1d50*/  ISETP.GE.AND P0, PT, R0, R3, PT ;  /* 0x000000030000720c */ /* 0x000fc80003f06270 */
[----:B------:R-:W-:-:S13]  /*1d60*/  ISETP.LE.U32.OR P0, PT, R2, UR6, P0 ;  /* 0x0000000602007c0c */ /* 0x000fda0008703470 */
[----:B------:R-:W-:Y:S05]  /*1d70*/  @P0 BRA `(.L_x_110) ;  /* 0x0000000800f40947 */ /* 0x000fea0003800000 */
[----:B------:R-:W-:Y:S01]  /*1d80*/  LOP3.LUT R3, RZ, R0, RZ, 0x33, !PT ;  /* 0x00000000ff037212 */ /* 0x000fe200078e33ff */
[----:B------:R-:W-:Y:S03]  /*1d90*/  BSSY.RECONVERGENT B2, `(.L_x_111) ;  /* 0x0000063000027945 */ /* 0x000fe60003800200 */
[----:B------:R-:W-:-:S04]  /*1da0*/  IADD3 R3, PT, PT, R2, -UR6, R3 ;  /* 0x8000000602037c10 */ /* 0x000fc8000fffe003 */
[C---:B------:R-:W-:Y:S01]  /*1db0*/  ISETP.GE.U32.AND P0, PT, R3.reuse, 0x2580, PT ;  /* 0x000025800300780c */ /* 0x040fe20003f06070 */
[----:B------:R-:W-:-:S05]  /*1dc0*/  IMAD.HI.U32 R2, R3, -0x33333333, RZ ;  /* 0xcccccccd03027827 */ /* 0x000fca00078e00ff */
[----:B------:R-:W-:Y:S01]  /*1dd0*/  LEA.HI R3, R2, 0x1, RZ, 0x17 ;  /* 0x0000000102037811 */ /* 0x000fe200078fb8ff */
[----:B------:R-:W-:-:S03]  /*1de0*/  IMAD.MOV.U32 R2, RZ, RZ, R0 ;  /* 0x000000ffff027224 */ /* 0x000fc600078e0000 */
[----:B------:R-:W-:-:S03]  /*1df0*/  LOP3.LUT R4, R3, 0xf, RZ, 0xc0, !PT ;  /* 0x0000000f03047812 */ /* 0x000fc600078ec0ff */
[----:B------:R-:W-:Y:S05]  /*1e00*/  @!P0 BRA `(.L_x_112) ;  /* 0x00000004006c8947 */ /* 0x000fea0003800000 */
[----:B------:R-:W-:Y:S01]  /*1e10*/  LOP3.LUT R42, R3, 0xfffff0, RZ, 0xc0, !PT ;  /* 0x00fffff0032a7812 */ /* 0x000fe200078ec0ff */
[----:B------:R-:W-:Y:S01]  /*1e20*/  BSSY.RECONVERGENT B3, `(.L_x_113) ;  /* 0x0000058000037945 */ /* 0x000fe20003800200 */
[C---:B------:R-:W-:Y:S01]  /*1e30*/  LOP3.LUT R2, R0.reuse, 0x1400, RZ, 0xfc, !PT ;  /* 0x0000140000027812 */ /* 0x040fe200078efcff */
[----:B------:R-:W-:Y:S02]  /*1e40*/  VIADD R5, R0, UR6 ;  /* 0x0000000600057c36 */ /* 0x000fe40008000000 */
[----:B------:R-:W-:-:S07]  /*1e50*/  IMAD.MOV R42, RZ, RZ, -R42 ;  /* 0x000000ffff2a7224 */ /* 0x000fce00078e0a2a */
.L_x_114:
        /* <DEDUP_REMOVED lines=47> */
[----:B------:R-:W-:Y:S02]  /*2150*/  VIADD R42, R42, 0x10 ;  /* 0x000000102a2a7836 */ /* 0x000fe40000000000 */
[----:B------:R-:W-:Y:S02]  /*2160*/  VIADD R2, R2, 0x2800 ;  /* 0x0000280002027836 */ /* 0x000fe40000000000 */
[----:B------:R-:W-:Y:S01]  /*2170*/  VIADD R5, R5, 0x2800 ;  /* 0x0000280005057836 */ /* 0x000fe20000000000 */
        /* <DEDUP_REMOVED lines=31> */
[----:B------:R-:W-:-:S08]  /*2370*/  DFMA R36, R10, R10, R36 ;  /* 0x0000000a0a24722b */ /* 0x000fd00000000024 */
[----:B------:R-:W-:Y:S01]  /*2380*/  DFMA R36, R40, R40, R36 ;  /* 0x000000282824722b */ /* 0x000fe20000000024 */
[----:B------:R-:W-:Y:S10]  /*2390*/  @P0 BRA `(.L_x_114) ;  /* 0xfffffff800b00947 */ /* 0x000ff4000383ffff */
[----:B------:R-:W-:Y:S05]  /*23a0*/  BSYNC.RECONVERGENT B3 ;  /* 0x0000000000037941 */ /* 0x000fea0003800200 */
.L_x_113:
[----:B------:R-:W-:-:S07]  /*23b0*/  VIADD R2, R2, 0xffffec00 ;  /* 0xffffec0002027836 */ /* 0x000fce0000000000 */
.L_x_112:
[----:B------:R-:W-:Y:S05]  /*23c0*/  BSYNC.RECONVERGENT B2 ;  /* 0x0000000000027941 */ /* 0x000fea0003800200 */
.L_x_111:
[----:B------:R-:W-:-:S13]  /*23d0*/  ISETP.NE.AND P0, PT, R4, RZ, PT ;  /* 0x000000ff0400720c */ /* 0x000fda0003f05270 */
[----:B------:R-:W-:Y:S05]  /*23e0*/  @!P0 BRA `(.L_x_110) ;  /* 0x0000000400588947 */ /* 0x000fea0003800000 */
[----:B------:R-:W-:Y:S01]  /*23f0*/  ISETP.GE.U32.AND P0, PT, R4, 0x8, PT ;  /* 0x000000080400780c */ /* 0x000fe20003f06070 */
[----:B------:R-:W-:Y:S01]  /*2400*/  BSSY.RECONVERGENT B2, `(.L_x_115) ;  /* 0x000002d000027945 */ /* 0x000fe20003800200 */
[----:B------:R-:W-:-:S04]  /*2410*/  LOP3.LUT R22, R3, 0x7, RZ, 0xc0, !PT ;  /* 0x0000000703167812 */ /* 0x000fc800078ec0ff */
[----:B------:R-:W-:-:S07]  /*2420*/  ISETP.NE.AND P1, PT, R22, RZ, PT ;  /* 0x000000ff1600720c */ /* 0x000fce0003f25270 */
[----:B------:R-:W-:Y:S06]  /*2430*/  @!P0 BRA `(.L_x_116) ;  /* 0x0000000000a48947 */ /* 0x000fec0003800000 */
[----:B------:R-:W-:-:S04]  /*2440*/  VIADD R5, R2, UR6 ;  /* 0x0000000602057c36 */ /* 0x000fc80008000000 */
        /* <DEDUP_REMOVED lines=40> */
.L_x_116:
[----:B------:R-:W-:Y:S05]  /*26d0*/  BSYNC.RECONVERGENT B2 ;  /* 0x0000000000027941 */ /* 0x000fea0003800200 */
.L_x_115:
        /* <DEDUP_REMOVED lines=27> */
.L_x_118:
[----:B------:R-:W-:Y:S05]  /*2890*/  BSYNC.RECONVERGENT B2 ;  /* 0x0000000000027941 */ /* 0x000fea0003800200 */
.L_x_117:
[----:B------:R-:W-:Y:S05]  /*28a0*/  @!P1 BRA `(.L_x_110) ;  /* 0x0000000000289947 */ /* 0x000fea0003800000 */
[----:B------:R-:W-:Y:S02]  /*28b0*/  VIADD R9, R2, UR6 ;  /* 0x0000000602097c36 */ /* 0x000fe40008000000 */
[----:B------:R-:W-:-:S07]  /*28c0*/  IMAD.MOV R8, RZ, RZ, -R3 ;  /* 0x000000ffff087224 */ /* 0x000fce00078e0a03 */
.L_x_119:
        /* <DEDUP_REMOVED lines=8> */
.L_x_110:
[----:B------:R-:W-:Y:S05]  /*2950*/  BSYNC.RECONVERGENT B1 ;  /* 0x0000000000017941 */ /* 0x000fea0003800200 */
.L_x_108:
        /* <DEDUP_REMOVED lines=46> */
[----:B------:R-:W1:Y:S04]  /*2c40*/  LDS.128 R16, [UR4+0x30] ;  /* 0x00003004ff107984 */ /* 0x000e680008000c00 */
[----:B--2---:R-:W2:Y:S01]  /*2c50*/  LDS.128 R4, [UR4+0x40] ;  /* 0x00004004ff047984 */ /* 0x004ea20008000c00 */
[----:B0-----:R-:W-:-:S03]  /*2c60*/  DADD R12, R8, R12 ;  /* 0x00000000080c7229 */ /* 0x001fc6000000000c */
[----:B------:R-:W0:Y:S05]  /*2c70*/  LDS.128 R8, [UR4+0x50] ;  /* 0x00005004ff087984 */ /* 0x000e2a0008000c00 */
[----:B------:R-:W-:-:S08]  /*2c80*/  DADD R12, R12, R14 ;  /* 0x000000000c0c7229 */ /* 0x000fd0000000000e */
[----:B-1----:R-:W-:-:S08]  /*2c90*/  DADD R12, R12, R16 ;  /* 0x000000000c0c7229 */ /* 0x002fd00000000010 */
[----:B------:R-:W-:Y:S02]  /*2ca0*/  DADD R18, R12, R18 ;  /* 0x000000000c127229 */ /* 0x000fe40000000012 */
[----:B------:R-:W1:Y:S06]  /*2cb0*/  LDS.128 R12, [UR4+0x60] ;  /* 0x00006004ff0c7984 */ /* 0x000e6c0008000c00 */
[----:B--2---:R-:W-:-:S08]  /*2cc0*/  DADD R4, R18, R4 ;  /* 0x0000000012047229 */ /* 0x004fd00000000004 */
[----:B------:R-:W-:Y:S02]  /*2cd0*/  DADD R2, R4, R6 ;  /* 0x0000000004027229 */ /* 0x000fe40000000006 */
[----:B------:R-:W2:Y:S06]  /*2ce0*/  LDS.128 R4, [UR4+0x70] ;  /* 0x00007004ff047984 */ /* 0x000eac0008000c00 */
        /* <DEDUP_REMOVED lines=17> */
.L_x_106:
[----:B------:R-:W-:Y:S05]  /*2e00*/  BSYNC.RECONVERGENT B0 ;  /* 0x0000000000007941 */ /* 0x000fea0003800200 */
.L_x_91:
[----:B------:R-:W-:Y:S05]  /*2e10*/  @P0 EXIT ;  /* 0x000000000000094d */ /* 0x000fea0003800000 */
[----:B------:R-:W0:Y:S01]  /*2e20*/  LDCU.64 UR4, c[0x0][0x398] ;  /* 0x00007300ff0477ac */ /* 0x000e220008000a00 */
[----:B--2---:R-:W2:Y:S01]  /*2e30*/  LDC.64 R2, c[0x0][0x388] ;  /* 0x0000e200ff027b82 */ /* 0x004ea20000000a00 */
[----:B0-----:R-:W-:-:S07]  /*2e40*/  DADD R8, R8, UR4 ;  /* 0x0000000408087e29 */ /* 0x001fce0008000000 */
[----:B--2---:R-:W-:Y:S01]  /*2e50*/  STG.E.64 desc[UR8][R2.64], R8 ;  /* 0x0000000802007986 */ /* 0x004fe2000c101b08 */
[----:B------:R-:W-:Y:S05]  /*2e60*/  EXIT ;  /* 0x000000000000794d */ /* 0x000fea0003800000 */
.L_x_120:
        /* <DEDUP_REMOVED lines=9> */
.L_x_306:


//--------------------- .text._ZN3cub18CUB_300001_SM_10006detail6reduce28DeviceReduceSingleTileKernelINS2_10policy_hubIdyN4cuda3std3__44plusIdEEE10Policy1000EPdSC_iS9_ddNS7_10__identityEEEvT0_T1_T2_T3_T4_T6_ --------------------------
	.section	.text._ZN3cub18CUB_300001_SM_10006detail6reduce28DeviceReduceSingleTileKernelINS2_10policy_hubIdyN4cuda3std3__44plusIdEEE10Policy1000EPdSC_iS9_ddNS7_10__identityEEEvT0_T1_T2_T3_T4_T6_,"ax",@progbits
	.align	128
        .global         _ZN3cub18CUB_300001_SM_10006detail6reduce28DeviceReduceSingleTileKernelINS2_10policy_hubIdyN4cuda3std3__44plusIdEEE10Policy1000EPdSC_iS9_ddNS7_10__identityEEEvT0_T1_T2_T3_T4_T6_
        .type           _ZN3cub18CUB_300001_SM_10006detail6reduce28DeviceReduceSingleTileKernelINS2_10policy_hubIdyN4cuda3std3__44plusIdEEE10Policy1000EPdSC_iS9_ddNS7_10__identityEEEvT0_T1_T2_T3_T4_T6_,@function
        .size           _ZN3cub18CUB_300001_SM_10006detail6reduce28DeviceReduceSingleTileKernelINS2_10policy_hubIdyN4cuda3std3__44plusIdEEE10Policy1000EPdSC_iS9_ddNS7_10__identityEEEvT0_T1_T2_T3_T4_T6_,(.L_x_307 - _ZN3cub18CUB_300001_SM_10006detail6reduce28DeviceReduceSingleTileKernelINS2_10policy_hubIdyN4cuda3std3__44plusIdEEE10Policy1000EPdSC_iS9_ddNS7_10__identityEEEvT0_T1_T2_T3_T4_T6_)
        .other          _ZN3cub18CUB_300001_SM_10006detail6reduce28DeviceReduceSingleTileKernelINS2_10policy_hubIdyN4cuda3std3__44plusIdEEE10Policy1000EPdSC_iS9_ddNS7_10__identityEEEvT0_T1_T2_T3_T4_T6_,@"STO_CUDA_ENTRY STV_DEFAULT"
_ZN3cub18CUB_300001_SM_10006detail6reduce28DeviceReduceSingleTileKernelINS2_10policy_hubIdyN4cuda3std3__44plusIdEEE10Policy1000EPdSC_iS9_ddNS7_10__identityEEEvT0_T1_T2_T3_T4_T6_:
.text._ZN3cub18CUB_300001_SM_10006detail6reduce28DeviceReduceSingleTileKernelINS2_10policy_hubIdyN4cuda3std3__44plusIdEEE10Policy1000EPdSC_iS9_ddNS7_10__identityEEEvT0_T1_T2_T3_T4_T6_:
        /* <DEDUP_REMOVED lines=13> */
.L_x_121:
[----:B------:R-:W-:Y:S01]  /*00d0*/  ISETP.GT.AND P0, PT, R4, 0xdff, PT ;  /* 0x00000dff0400780c */ /* 0x000fe20003f04270 */
[----:B------:R-:W-:-:S12]  /*00e0*/  BSSY.RECONVERGENT B0, `(.L_x_122) ;  /* 0x0000242000007945 */ /* 0x000fd80003800200 */
[----:B------:R-:W-:Y:S05]  /*00f0*/  @P0 BRA `(.L_x_123) ;  /* 0x0000001400180947 */ /* 0x000fea0003800000 */
[----:B------:R-:W0:Y:S01]  /*0100*/  S2R R5, SR_TID.X ;  /* 0x0000000000057919 */ /* 0x000e220000002100 */
[----:B------:R-:W-:Y:S01]  /*0110*/  BSSY.RECONVERGENT B1, `(.L_x_124) ;  /* 0x0000009000017945 */ /* 0x000fe20003800200 */
[----:B------:R-:W-:Y:S02]  /*0120*/  CS2R R2, SRZ ;  /* 0x0000000000027805 */ /* 0x000fe4000001ff00 */
[----:B0-----:R-:W-:Y:S01]  /*0130*/  ISETP.GE.AND P0, PT, R5, R4, PT ;  /* 0x000000040500720c */ /* 0x001fe20003f06270 */
[----:B------:R-:W-:-:S12]  /*0140*/  IMAD.MOV.U32 R7, RZ, RZ, R5 ;  /* 0x000000ffff077224 */ /* 0x000fd800078e0005 */
[----:B------:R-:W-:Y:S05]  /*0150*/  @P0 BRA `(.L_x_125) ;  /* 0x0000000000100947 */ /* 0x000fea0003800000 */
[----:B------:R-:W0:Y:S02]  /*0160*/  LDC.64 R2, c[0x0][0x380] ;  /* 0x0000e000ff027b82 */ /* 0x000e240000000a00 */
[----:B0-----:R-:W-:-:S06]  /*0170*/  IMAD.WIDE.U32 R2, R5, 0x8, R2 ;  /* 0x0000000805027825 */ /* 0x001fcc00078e0002 */
[----:B------:R-:W5:Y:S01]  /*0180*/  LDG.E.64.CONSTANT R2, desc[UR6][R2.64] ;  /* 0x0000000602027981 */ /* 0x000f62000c1e9b00 */
[----:B------:R-:W-:-:S07]  /*0190*/  VIADD R7, R5, 0x200 ;  /* 0x0000020005077836 */ /* 0x000fce0000000000 */
.L_x_125:
[----:B------:R-:W-:Y:S05]  /*01a0*/  BSYNC.RECONVERGENT B1 ;  /* 0x0000000000017941 */ /* 0x000fea0003800200 */
.L_x_124:
[----:B------:R-:W-:Y:S01]  /*01b0*/  ISETP.GE.AND P0, PT, R7, R4, PT ;  /* 0x000000040700720c */ /* 0x000fe20003f06270 */
[----:B------:R-:W-:-:S12]  /*01c0*/  BSSY.RECONVERGENT B1, `(.L_x_126) ;  /* 0x0000076000017945 */ /* 0x000fd80003800200 */
[----:B------:R-:W-:Y:S05]  /*01d0*/  @P0 BRA `(.L_x_127) ;  /* 0x0000000400d00947 */ /* 0x000fea0003800000 */
[----:B------:R-:W-:Y:S01]  /*01e0*/  LOP3.LUT R9, RZ, R7, RZ, 0x33, !PT ;  /* 0x00000007ff097212 */ /* 0x000fe200078e33ff */
[----:B------:R-:W-:Y:S04]  /*01f0*/  BSSY.RECONVERGENT B2, `(.L_x_128) ;  /* 0x0000017000027945 */ /* 0x000fe80003800200 */
[----:B------:R-:W-:-:S05]  /*0200*/  IMAD.IADD R0, R9, 0x1, R4 ;  /* 0x0000000109007824 */ /* 0x000fca00078e0204 */
[C---:B------:R-:W-:Y:S02]  /*0210*/  LOP3.LUT R6, R0.reuse, 0x600, RZ, 0xc0, !PT ;  /* 0x0000060000067812 */ /* 0x040fe400078ec0ff */
[----:B------:R-:W-:Y:S02]  /*0220*/  ISETP.GE.U32.AND P0, PT, R0, 0x600, PT ;  /* 0x000006000000780c */ /* 0x000fe40003f06070 */
[----:B------:R-:W-:-:S13]  /*0230*/  ISETP.NE.AND P1, PT, R6, 0x600, PT ;  /* 0x000006000600780c */ /* 0x000fda0003f25270 */
[----:B------:R-:W-:Y:S05]  /*0240*/  @!P1 BRA `(.L_x_129) ;  /* 0x0000000000449947 */ /* 0x000fea0003800000 */
[----:B------:R-:W0:Y:S01]  /*0250*/  LDC.64 R8, c[0x0][0x380] ;  /* 0x0000e000ff087b82 */ /* 0x000e220000000a00 */
[----:B------:R-:W-:-:S04]  /*0260*/  LEA.HI R0, R0, 0x1, RZ, 0x17 ;  /* 0x0000000100007811 */ /* 0x000fc800078fb8ff */
[----:B------:R-:W-:-:S05]  /*0270*/  LOP3.LUT R0, R0, 0x3, RZ, 0xc0, !PT ;  /* 0x0000000300007812 */ /* 0x000fca00078ec0ff */
[----:B------:R-:W-:Y:S02]  /*0280*/  IMAD.MOV R0, RZ, RZ, -R0 ;  /* 0x000000ffff007224 */ /* 0x000fe400078e0a00 */
[----:B0-----:R-:W-:-:S04]  /*0290*/  IMAD.WIDE.U32 R8, R7, 0x8, R8 ;  /* 0x0000000807087825 */ /* 0x001fc800078e0008 */
[----:B------:R-:W-:Y:S02]  /*02a0*/  IMAD.MOV.U32 R6, RZ, RZ, R8 ;  /* 0x000000ffff067224 */ /* 0x000fe400078e0008 */
[----:B------:R-:W-:-:S07]  /*02b0*/  IMAD.MOV.U32 R11, RZ, RZ, R9 ;  /* 0x000000ffff0b7224 */ /* 0x000fce00078e0009 */
.L_x_130:
[----:B------:R-:W-:Y:S02]  /*02c0*/  IMAD.MOV.U32 R8, RZ, RZ, R6 ;  /* 0x000000ffff087224 */ /* 0x000fe400078e0006 */
[----:B------:R-:W-:-:S06]  /*02d0*/  IMAD.MOV.U32 R9, RZ, RZ, R11 ;  /* 0x000000ffff097224 */ /* 0x000fcc00078e000b */
[----:B------:R-:W2:Y:S01]  /*02e0*/  LDG.E.64.CONSTANT R8, desc[UR6][R8.64] ;  /* 0x0000000608087981 */ /* 0x000ea2000c1e9b00 */
[----:B------:R-:W-:Y:S01]  /*02f0*/  VIADD R0, R0, 0x1 ;  /* 0x0000000100007836 */ /* 0x000fe20000000000 */
[----:B------:R-:W-:Y:S01]  /*0300*/  IADD3 R6, P2, PT, R6, 0x1000, RZ ;  /* 0x0000100006067810 */ /* 0x000fe20007f5e0ff */
[----:B------:R-:W-:-:S03]  /*0310*/  VIADD R7, R7, 0x200 ;  /* 0x0000020007077836 */ /* 0x000fc60000000000 */
[----:B------:R-:W-:Y:S01]  /*0320*/  ISETP.NE.AND P1, PT, R0, RZ, PT ;  /* 0x000000ff0000720c */ /* 0x000fe20003f25270 */
[----:B------:R-:W-:Y:S01]  /*0330*/  IMAD.X R11, RZ, RZ, R11, P2 ;  /* 0x000000ffff0b7224 */ /* 0x000fe200010e060b */
[----:B--2--5:R-:W-:-:S11]  /*0340*/  DADD R2, R8, R2 ;  /* 0x0000000008027229 */ /* 0x024fd60000000002 */
[----:B------:R-:W-:Y:S05]  /*0350*/  @P1 BRA `(.L_x_130) ;  /* 0xfffffffc00d81947 */ /* 0x000fea000383ffff */
.L_x_129:
[----:B------:R-:W-:Y:S05]  /*0360*/  BSYNC.RECONVERGENT B2 ;  /* 0x0000000000027941 */ /* 0x000fea0003800200 */
.L_x_128:
[----:B------:R-:W-:Y:S05]  /*0370*/  @!P0 BRA `(.L_x_127) ;  /* 0x0000000400688947 */ /* 0x000fea0003800000 */
[----:B------:R-:W-:Y:S01]  /*0380*/  IMAD.IADD R0, R4, 0x1, -R7 ;  /* 0x0000000104007824 */ /* 0x000fe200078e0a07 */
[----:B------:R-:W-:Y:S01]  /*0390*/  BSSY.RECONVERGENT B2, `(.L_x_131) ;  /* 0x0000031000027945 */ /* 0x000fe20003800200 */
[----:B------:R-:W-:-:S03]  /*03a0*/  PLOP3.LUT P0, PT, PT, PT, PT, 0x80, 0x8 ;  /* 0x000000000008781c */ /* 0x000fc60003f0f070 */
[----:B------:R-:W-:-:S13]  /*03b0*/  ISETP.GT.AND P1, PT, R0, 0x1800, PT ;  /* 0x000018000000780c */ /* 0x000fda0003f24270 */
[----:B------:R-:W-:Y:S05]  /*03c0*/  @!P1 BRA `(.L_x_132) ;  /* 0x0000000000b49947 */ /* 0x000fea0003800000 */
[----:B------:R-:W-:Y:S01]  /*03d0*/  PLOP3.LUT P0, PT, PT, PT, PT, 0x8, 0x80 ;  /* 0x000000000080781c */ /* 0x000fe20003f0e170 */
[----:B------:R-:W-:-:S12]  /*03e0*/  VIADD R0, R4, 0xffffe800 ;  /* 0xffffe80004007836 */ /* 0x000fd80000000000 */
.L_x_133:
[----:B------:R-:W0:Y:S02]  /*03f0*/  LDC.64 R32, c[0x0][0x380] ;  /* 0x0000e000ff207b82 */ /* 0x000e240000000a00 */
[----:B0-----:R-:W-:-:S05]  /*0400*/  IMAD.WIDE R14, R7, 0x8, R32 ;  /* 0x00000008070e7825 */ /* 0x001fca00078e0220 */
[----:B------:R-:W2:Y:S04]  /*0410*/  LDG.E.64.CONSTANT R8, desc[UR6][R14.64] ;  /* 0x000000060e087981 */ /* 0x000ea8000c1e9b00 */
[----:B------:R-:W3:Y:S04]  /*0420*/  LDG.E.64.CONSTANT R10, desc[UR6][R14.64+0x1000] ;  /* 0x001000060e0a7981 */ /* 0x000ee8000c1e9b00 */
[----:B------:R-:W4:Y:S01]  /*0430*/  LDG.E.64.CONSTANT R12, desc[UR6][R14.64+0x2000] ;  /* 0x002000060e0c7981 */ /* 0x000f22000c1e9b00 */
[----:B------:R-:W-:-:S03]  /*0440*/  VIADD R41, R7, 0x800 ;  /* 0x0000080007297836 */ /* 0x000fc60000000000 */
[----:B------:R-:W4:Y:S01]  /*0450*/  LDG.E.64.CONSTANT R30, desc[UR6][R14.64+0x3000] ;  /* 0x003000060e1e7981 */ /* 0x000f22000c1e9b00 */
[----:B------:R-:W-:-:S05]  /*0460*/  IMAD.WIDE R40, R41, 0x8, R32 ;  /* 0x0000000829287825 */ /* 0x000fca00078e0220 */
[----:B------:R-:W4:Y:S04]  /*0470*/  LDG.E.64.CONSTANT R28, desc[UR6][R40.64] ;  /* 0x00000006281c7981 */ /* 0x000f28000c1e9b00 */
[----:B------:R-:W4:Y:S04]  /*0480*/  LDG.E.64.CONSTANT R26, desc[UR6][R40.64+0x1000] ;  /* 0x00100006281a7981 */ /* 0x000f28000c1e9b00 */
        /* <DEDUP_REMOVED lines=12> */
[----:B------:R-:W4:Y:S04]  /*0550*/  LDG.E.64.CONSTANT R34, desc[UR6][R44.64+0x2000] ;  /* 0x002000062c227981 */ /* 0x000f28000c1e9b00 */
[----:B------:R-:W4:Y:S01]  /*0560*/  LDG.E.64.CONSTANT R32, desc[UR6][R44.64+0x3000] ;  /* 0x003000062c207981 */ /* 0x000f22000c1e9b00 */
[----:B------:R-:W-:-:S05]  /*0570*/  VIADD R7, R7, 0x2000 ;  /* 0x0000200007077836 */ /* 0x000fca0000000000 */
[----:B------:R-:W-:Y:S01]  /*0580*/  ISETP.GE.AND P1, PT, R7, R0, PT ;  /* 0x000000000700720c */ /* 0x000fe20003f26270 */
[----:B--2--5:R-:W-:-:S08]  /*0590*/  DADD R8, R8, R2 ;  /* 0x0000000008087229 */ /* 0x024fd00000000002 */
[----:B---3--:R-:W-:-:S08]  /*05a0*/  DADD R8, R8, R10 ;  /* 0x0000000008087229 */ /* 0x008fd0000000000a */
[----:B----4-:R-:W-:-:S08]  /*05b0*/  DADD R8, R8, R12 ;  /* 0x0000000008087229 */ /* 0x010fd0000000000c */
[----:B------:R-:W-:-:S08]  /*05c0*/  DADD R8, R8, R30 ;  /* 0x0000000008087229 */ /* 0x000fd0000000001e */
        /* <DEDUP_REMOVED lines=11> */
[----:B------:R-:W-:Y:S01]  /*0680*/  DADD R2, R8, R32 ;  /* 0x0000000008027229 */ /* 0x000fe20000000020 */
[----:B------:R-:W-:Y:S10]  /*0690*/  @!P1 BRA `(.L_x_133) ;  /* 0xfffffffc00549947 */ /* 0x000ff4000383ffff */
.L_x_132:
[----:B------:R-:W-:Y:S05]  /*06a0*/  BSYNC.RECONVERGENT B2 ;  /* 0x0000000000027941 */ /* 0x000fea0003800200 */
.L_x_131:
[----:B------:R-:W-:Y:S01]  /*06b0*/  IMAD.IADD R0, R4, 0x1, -R7 ;  /* 0x0000000104007824 */ /* 0x000fe200078e0a07 */
[----:B------:R-:W-:Y:S04]  /*06c0*/  BSSY.RECONVERGENT B2, `(.L_x_134) ;  /* 0x0000019000027945 */ /* 0x000fe80003800200 */
[----:B------:R-:W-:-:S13]  /*06d0*/  ISETP.GT.AND P1, PT, R0, 0x800, PT ;  /* 0x000008000000780c */ /* 0x000fda0003f24270 */
[----:B------:R-:W-:Y:S05]  /*06e0*/  @!P1 BRA `(.L_x_135) ;  /* 0x0000000000589947 */ /* 0x000fea0003800000 */
        /* <DEDUP_REMOVED lines=12> */
[----:B------:R-:W-:Y:S01]  /*07b0*/  PLOP3.LUT P0, PT, PT, PT, PT, 0x8, 0x80 ;  /* 0x000000000080781c */ /* 0x000fe20003f0e170 */
[----:B------:R-:W-:Y:S01]  /*07c0*/  VIADD R7, R7, 0x1000 ;  /* 0x0000100007077836 */ /* 0x000fe20000000000 */
[----:B--2--5:R-:W-:-:S08]  /*07d0*/  DADD R10, R2, R10 ;  /* 0x00000000020a7229 */ /* 0x024fd0000000000a */
[----:B---3--:R-:W-:-:S08]  /*07e0*/  DADD R10, R10, R12 ;  /* 0x000000000a0a7229 */ /* 0x008fd0000000000c */
[----:B----4-:R-:W-:-:S08]  /*07f0*/  DADD R10, R10, R14 ;  /* 0x000000000a0a7229 */ /* 0x010fd0000000000e */
[----:B------:R-:W-:-:S08]  /*0800*/  DADD R10, R10, R16 ;  /* 0x000000000a0a7229 */ /* 0x000fd00000000010 */
[----:B------:R-:W-:-:S08]  /*0810*/  DADD R10, R10, R20 ;  /* 0x000000000a0a7229 */ /* 0x000fd00000000014 */
[----:B------:R-:W-:-:S08]  /*0820*/  DADD R10, R10, R22 ;  /* 0x000000000a0a7229 */ /* 0x000fd00000000016 */
[----:B------:R-:W-:-:S08]  /*0830*/  DADD R10, R10, R24 ;  /* 0x000000000a0a7229 */ /* 0x000fd00000000018 */
[----:B------:R-:W-:-:S11]  /*0840*/  DADD R2, R10, R26 ;  /* 0x000000000a027229 */ /* 0x000fd6000000001a */
.L_x_135:
[----:B------:R-:W-:Y:S05]  /*0850*/  BSYNC.RECONVERGENT B2 ;  /* 0x0000000000027941 */ /* 0x000fea0003800200 */
.L_x_134:
[----:B------:R-:W-:-:S13]  /*0860*/  ISETP.LT.OR P0, PT, R7, R4, P0 ;  /* 0x000000040700720c */ /* 0x000fda0000701670 */
[----:B------:R-:W-:Y:S05]  /*0870*/  @!P0 BRA `(.L_x_127) ;  /* 0x0000000000288947 */ /* 0x000fea0003800000 */
[----:B------:R-:W0:Y:S02]  /*0880*/  LDC.64 R8, c[0x0][0x380] ;  /* 0x0000e000ff087b82 */ /* 0x000e240000000a00 */
[----:B0-----:R-:W-:-:S05]  /*0890*/  IMAD.WIDE R6, R7, 0x8, R8 ;  /* 0x0000000807067825 */ /* 0x001fca00078e0208 */
[----:B------:R-:W2:Y:S04]  /*08a0*/  LDG.E.64.CONSTANT R8, desc[UR6][R6.64] ;  /* 0x0000000606087981 */ /* 0x000ea8000c1e9b00 */
[----:B------:R-:W3:Y:S04]  /*08b0*/  LDG.E.64.CONSTANT R10, desc[UR6][R6.64+0x1000] ;  /* 0x00100006060a7981 */ /* 0x000ee8000c1e9b00 */
[----:B------:R-:W4:Y:S04]  /*08c0*/  LDG.E.64.CONSTANT R12, desc[UR6][R6.64+0x2000] ;  /* 0x00200006060c7981 */ /* 0x000f28000c1e9b00 */
[----:B------:R-:W4:Y:S01]  /*08d0*/  LDG.E.64.CONSTANT R14, desc[UR6][R6.64+0x3000] ;  /* 0x00300006060e7981 */ /* 0x000f22000c1e9b00 */
[----:B--2--5:R-:W-:-:S08]  /*08e0*/  DADD R8, R2, R8 ;  /* 0x0000000002087229 */ /* 0x024fd00000000008 */
[----:B---3--:R-:W-:-:S08]  /*08f0*/  DADD R8, R8, R10 ;  /* 0x0000000008087229 */ /* 0x008fd0000000000a */
[----:B----4-:R-:W-:-:S08]  /*0900*/  DADD R8, R8, R12 ;  /* 0x0000000008087229 */ /* 0x010fd0000000000c */
[----:B------:R-:W-:-:S11]  /*0910*/  DADD R2, R8, R14 ;  /* 0x0000000008027229 */ /* 0x000fd6000000000e */
.L_x_127:
[----:B------:R-:W-:Y:S05]  /*0920*/  BSYNC.RECONVERGENT B1 ;  /* 0x0000000000017941 */ /* 0x000fea0003800200 */
.L_x_126:
[----:B------:R-:W-:-:S13]  /*0930*/  ISETP.GE.AND P0, PT, R4, 0x200, PT ;  /* 0x000002000400780c */ /* 0x000fda0003f06270 */
[----:B------:R-:W-:Y:S05]  /*0940*/  @!P0 BRA `(.L_x_136) ;  /* 0x0000000400148947 */ /* 0x000fea0003800000 */
[----:B------:R-:W0:Y:S01]  /*0950*/  S2R R12, SR_LANEID ;  /* 0x00000000000c7919 */ /* 0x000e220000000000 */
[----:B-----5:R-:W-:Y:S04]  /*0960*/  SHFL.DOWN PT, R6, R2, 0x1, 0x1f ;  /* 0x08201f0002067f89 */ /* 0x020fe800000e0000 */
        /* <DEDUP_REMOVED lines=12> */
[----:B0-----:R-:W-:-:S10]  /*0a30*/  DADD R6, R6, R8 ;  /* 0x0000000006067229 */ /* 0x001fd40000000008 */
        /* <DEDUP_REMOVED lines=15> */
[----:B-1----:R-:W-:Y:S01]  /*0b30*/  @!P1 LEA R11, R9, R4, 0x18 ;  /* 0x00000004090b9211 */ /* 0x002fe200078ec0ff */
[----:B------:R-:W-:Y:S01]  /*0b40*/  SHFL.DOWN PT, R2, R6, 0x10, 0x1f ;  /* 0x0a001f0006027f89 */ /* 0x000fe200000e0000 */
[----:B------:R-:W-:-:S03]  /*0b50*/  ISETP.NE.AND P0, PT, R5, RZ, PT ;  /* 0x000000ff0500720c */ /* 0x000fc60003f05270 */
[----:B------:R-:W0:Y:S01]  /*0b60*/  SHFL.DOWN PT, R3, R7, 0x10, 0x1f ;  /* 0x0a001f0007037f89 */ /* 0x000e2200000e0000 */
[----:B------:R-:W-:Y:S01]  /*0b70*/  @!P1 IMAD.IADD R11, R0, 0x1, R11 ;  /* 0x00000001000b9824 */ /* 0x000fe200078e020b */
        /* <DEDUP_REMOVED lines=10> */
[----:B------:R-:W0:Y:S04]  /*0c20*/  LDS.64 R4, [UR4+0x18] ;  /* 0x00001804ff047984 */ /* 0x000e280008000a00 */
[----:B-1----:R-:W1:Y:S04]  /*0c30*/  LDS.128 R8, [UR4+0x20] ;  /* 0x00002004ff087984 */ /* 0x002e680008000c00 */
        /* <DEDUP_REMOVED lines=22> */
.L_x_136:
[----:B------:R-:W-:Y:S01]  /*0da0*/  LOP3.LUT R0, R5, 0x3e0, RZ, 0xc0, !PT ;  /* 0x000003e005007812 */ /* 0x000fe200078ec0ff */
[----:B------:R-:W0:Y:S03]  /*0db0*/  S2R R10, SR_LANEID ;  /* 0x00000000000a7919 */ /* 0x000e260000000000 */
[----:B------:R-:W-:Y:S01]  /*0dc0*/  LOP3.LUT R9, RZ, R0, RZ, 0x33, !PT ;  /* 0x00000000ff097212 */ /* 0x000fe200078e33ff */
[----:B------:R-:W-:-:S04]  /*0dd0*/  VIADD R7, R0, 0x20 ;  /* 0x0000002000077836 */ /* 0x000fc80000000000 */
[----:B------:R-:W-:Y:S01]  /*0de0*/  IMAD.IADD R9, R9, 0x1, R4 ;  /* 0x0000000109097824 */ /* 0x000fe200078e0204 */
[----:B------:R-:W-:-:S04]  /*0df0*/  ISETP.GT.AND P0, PT, R7, R4, PT ;  /* 0x000000040700720c */ /* 0x000fc80003f04270 */
[----:B------:R-:W-:-:S05]  /*0e00*/  SEL R11, R9, 0x1f, P0 ;  /* 0x0000001f090b7807 */ /* 0x000fca0000000000 */
[----:B-----5:R-:W-:Y:S04]  /*0e10*/  SHFL.DOWN PT, R6, R2, 0x1, R11 ;  /* 0x0820000002067989 */ /* 0x020fe800000e000b */
        /* <DEDUP_REMOVED lines=31> */
[----:B------:R-:W-:Y:S02]  /*1010*/  @!P1 MOV R9, 0x400 ;  /* 0x0000040000099802 */ /* 0x000fe40000000f00 */
        /* <DEDUP_REMOVED lines=14> */
[----:B------:R-:W-:Y:S01]  /*1100*/  ISETP.GT.AND P1, PT, R4, 0x20, PT ;  /* 0x000000200400780c */ /* 0x000fe20003f24270 */
[----:B-1----:R-:W-:-:S09]  /*1110*/  ULEA UR4, UR5, UR4, 0x18 ;  /* 0x0000000405047291 */ /* 0x002fd2000f8ec0ff */
[----:B------:R-:W1:Y:S04]  /*1120*/  LDS.64 R6, [UR4+0x18] ;  /* 0x00001804ff067984 */ /* 0x000e680008000a00 */
[----:B------:R-:W2:Y:S04]  /*1130*/  LDS.128 R12, [UR4+0x20] ;  /* 0x00002004ff0c7984 */ /* 0x000ea80008000c00 */
[----:B0-----:R-:W0:Y:S01]  /*1140*/  LDS.128 R8, [UR4+0x30] ;  /* 0x00003004ff087984 */ /* 0x001e220008000c00 */
[----:B-1----:R-:W-:-:S10]  /*1150*/  DADD R6, R2, R6 ;  /* 0x0000000002067229 */ /* 0x002fd40000000006 */
[----:B------:R-:W-:Y:S02]  /*1160*/  FSEL R2, R6, R2, P1 ;  /* 0x0000000206027208 */ /* 0x000fe40000800000 */
[----:B------:R-:W-:Y:S02]  /*1170*/  FSEL R3, R7, R3, P1 ;  /* 0x0000000307037208 */ /* 0x000fe40000800000 */
[----:B------:R-:W-:-:S04]  /*1180*/  ISETP.GT.AND P1, PT, R4, 0x40, PT ;  /* 0x000000400400780c */ /* 0x000fc80003f24270 */
        /* <DEDUP_REMOVED lines=61> */
.L_x_123:
[----:B------:R-:W0:Y:S01]  /*1560*/  S2R R41, SR_TID.X ;  /* 0x0000000000297919 */ /* 0x000e220000002100 */
[----:B------:R-:W1:Y:S02]  /*1570*/  LDCU.64 UR4, c[0x0][0x380] ;  /* 0x00007000ff0477ac */ /* 0x000e640008000a00 */
[----:B-1----:R-:W-:Y:S02]  /*1580*/  IMAD.U32 R2, RZ, RZ, UR4 ;  /* 0x00000004ff027e24 */ /* 0x002fe4000f8e00ff */
[----:B------:R-:W-:Y:S02]  /*1590*/  IMAD.U32 R3, RZ, RZ, UR5 ;  /* 0x00000005ff037e24 */ /* 0x000fe4000f8e00ff */
[----:B0-----:R-:W-:-:S05]  /*15a0*/  IMAD.WIDE.U32 R18, R41, 0x8, R2 ;  /* 0x0000000829127825 */ /* 0x001fca00078e0002 */
[----:B------:R-:W2:Y:S04]  /*15b0*/  LDG.E.64.CONSTANT R20, desc[UR6][R18.64] ;  /* 0x0000000612147981 */ /* 0x000ea8000c1e9b00 */
[----:B------:R-:W2:Y:S04]  /*15c0*/  LDG.E.64.CONSTANT R6, desc[UR6][R18.64+0x1000] ;  /* 0x0010000612067981 */ /* 0x000ea8000c1e9b00 */
[----:B------:R-:W3:Y:S04]  /*15d0*/  LDG.E.64.CONSTANT R8, desc[UR6][R18.64+0x2000] ;  /* 0x0020000612087981 */ /* 0x000ee8000c1e9b00 */
[----:B------:R-:W4:Y:S04]  /*15e0*/  LDG.E.64.CONSTANT R10, desc[UR6][R18.64+0x3000] ;  /* 0x00300006120a7981 */ /* 0x000f28000c1e9b00 */
[----:B------:R-:W5:Y:S04]  /*15f0*/  LDG.E.64.CONSTANT R12, desc[UR6][R18.64+0x4000] ;  /* 0x00400006120c7981 */ /* 0x000f68000c1e9b00 */
[----:B------:R-:W5:Y:S04]  /*1600*/  LDG.E.64.CONSTANT R14, desc[UR6][R18.64+0x5000] ;  /* 0x00500006120e7981 */ /* 0x000f68000c1e9b00 */
[----:B------:R-:W5:Y:S01]  /*1610*/  LDG.E.64.CONSTANT R16, desc[UR6][R18.64+0x6000] ;  /* 0x0060000612107981 */ /* 0x000f62000c1e9b00 */
[----:B------:R-:W-:Y:S01]  /*1620*/  ISETP.GE.U32.AND P0, PT, R4, 0x1c00, PT ;  /* 0x00001c000400780c */ /* 0x000fe20003f06070 */
[----:B------:R-:W-:Y:S01]  /*1630*/  UMOV UR4, 0xe00 ;  /* 0x00000e0000047882 */ /* 0x000fe20000000000 */
[----:B--2---:R-:W-:-:S08]  /*1640*/  DADD R6, R20, R6 ;  /* 0x0000000014067229 */ /* 0x004fd00000000006 */
[----:B---3--:R-:W-:-:S08]  /*1650*/  DADD R6, R8, R6 ;  /* 0x0000000008067229 */ /* 0x008fd00000000006 */
[----:B----4-:R-:W-:-:S08]  /*1660*/  DADD R6, R10, R6 ;  /* 0x000000000a067229 */ /* 0x010fd00000000006 */
[----:B-----5:R-:W-:-:S08]  /*1670*/  DADD R6, R12, R6 ;  /* 0x000000000c067229 */ /* 0x020fd00000000006 */
[----:B------:R-:W-:-:S08]  /*1680*/  DADD R6, R14, R6 ;  /* 0x000000000e067229 */ /* 0x000fd00000000006 */
[----:B------:R-:W-:Y:S01]  /*1690*/  DADD R6, R16, R6 ;  /* 0x0000000010067229 */ /* 0x000fe20000000006 */
[----:B------:R-:W-:Y:S10]  /*16a0*/  @!P0 BRA `(.L_x_138) ;  /* 0x00000000006c8947 */ /* 0x000ff40003800000 */
[----:B------:R-:W0:Y:S01]  /*16b0*/  LDC R22, c[0x0][0x390] ;  /* 0x0000e400ff167b82 */ /* 0x000e220000000800 */
[----:B------:R-:W-:Y:S01]  /*16c0*/  VIADD R23, R4, 0xfffff200 ;  /* 0xfffff20004177836 */ /* 0x000fe20000000000 */
[----:B------:R-:W-:-:S06]  /*16d0*/  UMOV UR4, 0xe00 ;  /* 0x00000e0000047882 */ /* 0x000fcc0000000000 */
[----:B------:R-:W1:Y:S02]  /*16e0*/  LDC.64 R2, c[0x0][0x380] ;  /* 0x0000e000ff027b82 */ /* 0x000e640000000a00 */
.L_x_140:
[----:B------:R-:W-:-:S04]  /*16f0*/  VIADD R9, R41, UR4 ;  /* 0x0000000429097c36 */ /* 0x000fc80008000000 */
[----:B-1----:R-:W-:-:S05]  /*1700*/  IMAD.WIDE.U32 R8, R9, 0x8, R2 ;  /* 0x0000000809087825 */ /* 0x002fca00078e0002 */
[----:B------:R-:W2:Y:S04]  /*1710*/  LDG.E.64.CONSTANT R4, desc[UR6][R8.64] ;  /* 0x0000000608047981 */ /* 0x000ea8000c1e9b00 */
[----:B------:R-:W3:Y:S04]  /*1720*/  LDG.E.64.CONSTANT R10, desc[UR6][R8.64+0x1000] ;  /* 0x00100006080a7981 */ /* 0x000ee8000c1e9b00 */
[----:B------:R-:W4:Y:S04]  /*1730*/  LDG.E.64.CONSTANT R12, desc[UR6][R8.64+0x2000] ;  /* 0x00200006080c7981 */ /* 0x000f28000c1e9b00 */
[----:B------:R-:W5:Y:S04]  /*1740*/  LDG.E.64.CONSTANT R14, desc[UR6][R8.64+0x3000] ;  /* 0x00300006080e7981 */ /* 0x000f68000c1e9b00 */
[----:B------:R-:W5:Y:S04]  /*1750*/  LDG.E.64.CONSTANT R16, desc[UR6][R8.64+0x4000] ;  /* 0x0040000608107981 */ /* 0x000f68000c1e9b00 */
[----:B------:R-:W5:Y:S04]  /*1760*/  LDG.E.64.CONSTANT R18, desc[UR6][R8.64+0x5000] ;  /* 0x0050000608127981 */ /* 0x000f68000c1e9b00 */
[----:B------:R-:W5:Y:S01]  /*1770*/  LDG.E.64.CONSTANT R20, desc[UR6][R8.64+0x6000] ;  /* 0x0060000608147981 */ /* 0x000f62000c1e9b00 */
[----:B--2---:R-:W-:-:S08]  /*1780*/  DADD R4, R4, R6 ;  /* 0x0000000004047229 */ /* 0x004fd00000000006 */
[----:B---3--:R-:W-:-:S08]  /*1790*/  DADD R4, R10, R4 ;  /* 0x000000000a047229 */ /* 0x008fd00000000004 */
[----:B----4-:R-:W-:-:S08]  /*17a0*/  DADD R4, R12, R4 ;  /* 0x000000000c047229 */ /* 0x010fd00000000004 */
[----:B-----5:R-:W-:-:S08]  /*17b0*/  DADD R4, R14, R4 ;  /* 0x000000000e047229 */ /* 0x020fd00000000004 */
[----:B------:R-:W-:Y:S01]  /*17c0*/  DADD R16, R16, R4 ;  /* 0x0000000010107229 */ /* 0x000fe20000000004 */
[----:B0-----:R-:W-:-:S04]  /*17d0*/  IMAD.MOV.U32 R4, RZ, RZ, R22 ;  /* 0x000000ffff047224 */ /* 0x001fc800078e0016 */
[----:B------:R-:W-:-:S03]  /*17e0*/  VIADD R0, R4, -UR4 ;  /* 0x8000000404007c36 */ /* 0x000fc60008000000 */
[----:B------:R-:W-:Y:S02]  /*17f0*/  DADD R16, R18, R16 ;  /* 0x0000000012107229 */ /* 0x000fe40000000010 */
[----:B------:R-:W-:-:S06]  /*1800*/  ISETP.GE.AND P0, PT, R0, 0xe00, PT ;  /* 0x00000e000000780c */ /* 0x000fcc0003f06270 */
[----:B------:R-:W-:-:S07]  /*1810*/  DADD R6, R20, R16 ;  /* 0x0000000014067229 */ /* 0x000fce0000000010 */
[----:B------:R-:W-:Y:S05]  /*1820*/  @!P0 BRA `(.L_x_139) ;  /* 0x00000008001c8947 */ /* 0x000fea0003800000 */
[----:B------:R-:W-:-:S06]  /*1830*/  UIADD3 UR4, UPT, UPT, UR4, 0xe00, URZ ;  /* 0x00000e0004047890 */ /* 0x000fcc000fffe0ff */
[----:B------:R-:W-:-:S13]  /*1840*/  ISETP.LT.AND P0, PT, R23, UR4, PT ;  /* 0x0000000417007c0c */ /* 0x000fda000bf01270 */
[----:B------:R-:W-:Y:S05]  /*1850*/  @!P0 BRA `(.L_x_140) ;  /* 0xfffffffc00a48947 */ /* 0x000fea000383ffff */
.L_x_138:
[----:B------:R-:W-:-:S13]  /*1860*/  ISETP.LE.AND P0, PT, R4, UR4, PT ;  /* 0x0000000404007c0c */ /* 0x000fda000bf03270 */
[----:B------:R-:W-:Y:S05]  /*1870*/  @P0 BRA `(.L_x_139) ;  /* 0x0000000800080947 */ /* 0x000fea0003800000 */
[----:B------:R-:W-:Y:S01]  /*1880*/  VIADD R0, R4, -UR4 ;  /* 0x8000000404007c36 */ /* 0x000fe20008000000 */
[----:B------:R-:W-:Y:S04]  /*1890*/  BSSY.RECONVERGENT B1, `(.L_x_139) ;  /* 0x0000080000017945 */ /* 0x000fe80003800200 */
[----:B------:R-:W-:-:S13]  /*18a0*/  ISETP.GE.AND P0, PT, R41, R0, PT ;  /* 0x000000002900720c */ /* 0x000fda0003f06270 */
[----:B------:R-:W-:Y:S05]  /*18b0*/  @P0 BRA `(.L_x_141) ;  /* 0x0000000400f40947 */ /* 0x000fea0003800000 */
[----:B------:R-:W-:Y:S01]  /*18c0*/  LOP3.LUT R5, RZ, R41, RZ, 0x33, !PT ;  /* 0x00000029ff057212 */ /* 0x000fe200078e33ff */
[----:B------:R-:W-:Y:S01]  /*18d0*/  BSSY.RECONVERGENT B2, `(.L_x_142) ;  /* 0x0000014000027945 */ /* 0x000fe20003800200 */
[----:B------:R-:W-:Y:S02]  /*18e0*/  IMAD.MOV.U32 R45, RZ, RZ, R41 ;  /* 0x000000ffff2d7224 */ /* 0x000fe400078e0029 */
[----:B------:R-:W-:-:S04]  /*18f0*/  IADD3 R4, PT, PT, R4, -UR4, R5 ;  /* 0x8000000404047c10 */ /* 0x000fc8000fffe005 */
[C---:B------:R-:W-:Y:S02]  /*1900*/  LOP3.LUT R5, R4.reuse, 0x600, RZ, 0xc0, !PT ;  /* 0x0000060004057812 */ /* 0x040fe400078ec0ff */
[----:B------:R-:W-:Y:S02]  /*1910*/  ISETP.GE.U32.AND P1, PT, R4, 0x600, PT ;  /* 0x000006000400780c */ /* 0x000fe40003f26070 */
[----:B------:R-:W-:-:S13]  /*1920*/  ISETP.NE.AND P0, PT, R5, 0x600, PT ;  /* 0x000006000500780c */ /* 0x000fda0003f05270 */
[----:B------:R-:W-:Y:S05]  /*1930*/  @!P0 BRA `(.L_x_143) ;  /* 0x0000000000348947 */ /* 0x000fea0003800000 */
[----:B------:R-:W-:Y:S01]  /*1940*/  LEA.HI R4, R4, 0x1, RZ, 0x17 ;  /* 0x0000000104047811 */ /* 0x000fe200078fb8ff */
[----:B------:R-:W-:Y:S02]  /*1950*/  VIADD R9, R41, UR4 ;  /* 0x0000000429097c36 */ /* 0x000fe40008000000 */
[----:B------:R-:W-:Y:S01]  /*1960*/  IMAD.MOV.U32 R45, RZ, RZ, R41 ;  /* 0x000000ffff2d7224 */ /* 0x000fe200078e0029 */
[----:B------:R-:W-:-:S05]  /*1970*/  LOP3.LUT R4, R4, 0x3, RZ, 0xc0, !PT ;  /* 0x0000000304047812 */ /* 0x000fca00078ec0ff */
[----:B------:R-:W-:-:S07]  /*1980*/  IMAD.MOV R8, RZ, RZ, -R4 ;  /* 0x000000ffff087224 */ /* 0x000fce00078e0a04 */
.L_x_144:
[----:B------:R-:W-:-:S06]  /*1990*/  IMAD.WIDE.U32 R4, R9, 0x8, R2 ;  /* 0x0000000809047825 */ /* 0x000fcc00078e0002 */
[----:B------:R-:W2:Y:S01]  /*19a0*/  LDG.E.64.CONSTANT R4, desc[UR6][R4.64] ;  /* 0x0000000604047981 */ /* 0x000ea2000c1e9b00 */
[----:B------:R-:W-:Y:S02]  /*19b0*/  VIADD R8, R8, 0x1 ;  /* 0x0000000108087836 */ /* 0x000fe40000000000 */
[----:B------:R-:W-:Y:S02]  /*19c0*/  VIADD R45, R45, 0x200 ;  /* 0x000002002d2d7836 */ /* 0x000fe40000000000 */
[----:B------:R-:W-:Y:S01]  /*19d0*/  VIADD R9, R9, 0x200 ;  /* 0x0000020009097836 */ /* 0x000fe20000000000 */
[----:B------:R-:W-:Y:S01]  /*19e0*/  ISETP.NE.AND P0, PT, R8, RZ, PT ;  /* 0x000000ff0800720c */ /* 0x000fe20003f05270 */
[----:B--2---:R-:W-:-:S12]  /*19f0*/  DADD R6, R4, R6 ;  /* 0x0000000004067229 */ /* 0x004fd80000000006 */
[----:B------:R-:W-:Y:S05]  /*1a00*/  @P0 BRA `(.L_x_144) ;  /* 0xfffffffc00e00947 */ /* 0x000fea000383ffff */
.L_x_143:
[----:B------:R-:W-:Y:S05]  /*1a10*/  BSYNC.RECONVERGENT B2 ;  /* 0x0000000000027941 */ /* 0x000fea0003800200 */
.L_x_142:
[----:B------:R-:W-:Y:S05]  /*1a20*/  @!P1 BRA `(.L_x_141) ;  /* 0x0000000400989947 */ /* 0x000fea0003800000 */
[----:B------:R-:W0:Y:S01]  /*1a30*/  LDCU.64 UR8, c[0x0][0x380] ;  /* 0x00007000ff0877ac */ /* 0x000e220008000a00 */
[----:B------:R-:W-:Y:S01]  /*1a40*/  IMAD.IADD R9, R0, 0x1, -R45 ;  /* 0x0000000100097824 */ /* 0x000fe200078e0a2d */
[C---:B------:R-:W-:Y:S01]  /*1a50*/  IADD3 R5, P0, PT, R45.reuse, UR4, RZ ;  /* 0x000000042d057c10 */ /* 0x040fe2000ff1e0ff */
[----:B------:R-:W-:Y:S01]  /*1a60*/  BSSY.RECONVERGENT B2, `(.L_x_145) ;  /* 0x0000039000027945 */ /* 0x000fe20003800200 */
[----:B------:R-:W-:Y:S02]  /*1a70*/  VIADD R43, R45, UR4 ;  /* 0x000000042d2b7c36 */ /* 0x000fe40008000000 */
[----:B------:R-:W-:Y:S01]  /*1a80*/  ISETP.GT.AND P1, PT, R9, 0x1800, PT ;  /* 0x000018000900780c */ /* 0x000fe20003f24270 */
[----:B------:R-:W-:Y:S01]  /*1a90*/  IMAD.X R8, RZ, RZ, RZ, P0 ;  /* 0x000000ffff087224 */ /* 0x000fe200000e06ff */
[----:B0-----:R-:W-:-:S04]  /*1aa0*/  LEA R4, P0, R5, UR8, 0x3 ;  /* 0x0000000805047c11 */ /* 0x001fc8000f8018ff */
[----:B------:R-:W-:Y:S02]  /*1ab0*/  LEA.HI.X R5, R5, UR9, R8, 0x3, P0 ;  /* 0x0000000905057c11 */ /* 0x000fe400080f1c08 */
[----:B------:R-:W-:-:S05]  /*1ac0*/  IADD3 R4, P0, PT, R4, 0x2000, RZ ;  /* 0x0000200004047810 */ /* 0x000fca0007f1e0ff */
[----:B------:R-:W-:Y:S01]  /*1ad0*/  IMAD.X R5, RZ, RZ, R5, P0 ;  /* 0x000000ffff057224 */ /* 0x000fe200000e0605 */
[----:B------:R-:W-:Y:S01]  /*1ae0*/  PLOP3.LUT P0, PT, PT, PT, PT, 0x80, 0x8 ;  /* 0x000000000008781c */ /* 0x000fe20003f0f070 */
[----:B------:R-:W-:-:S12]  /*1af0*/  @!P1 BRA `(.L_x_146) ;  /* 0x0000000000bc9947 */ /* 0x000fd80003800000 */
[----:B------:R-:W-:Y:S01]  /*1b00*/  PLOP3.LUT P0, PT, PT, PT, PT, 0x8, 0x80 ;  /* 0x000000000080781c */ /* 0x000fe20003f0e170 */
[----:B------:R-:W-:-:S12]  /*1b10*/  VIADD R40, R0, 0xffffe800 ;  /* 0xffffe80000287836 */ /* 0x000fd80000000000 */
.L_x_147:
[C---:B------:R-:W-:Y:S01]  /*1b20*/  IMAD.WIDE.U32 R38, R43.reuse, 0x8, R2 ;  /* 0x000000082b267825 */ /* 0x040fe200078e0002 */
[----:B------:R-:W2:Y:S04]  /*1b30*/  LDG.E.64.CONSTANT R8, desc[UR6][R4.64+-0x1000] ;  /* 0xfff0000604087981 */ /* 0x000ea8000c1e9b00 */
[----:B------:R-:W3:Y:S04]  /*1b40*/  LDG.E.64.CONSTANT R10, desc[UR6][R4.64] ;  /* 0x00000006040a7981 */ /* 0x000ee8000c1e9b00 */
[----:B------:R-:W4:Y:S01]  /*1b50*/  LDG.E.64.CONSTANT R38, desc[UR6][R38.64] ;  /* 0x0000000626267981 */ /* 0x000f22000c1e9b00 */
[----:B------:R-:W-:-:S03]  /*1b60*/  VIADD R15, R43, 0x800 ;  /* 0x000008002b0f7836 */ /* 0x000fc60000000000 */
[----:B------:R-:W5:Y:S01]  /*1b70*/  LDG.E.64.CONSTANT R12, desc[UR6][R4.64+0x1000] ;  /* 0x00100006040c7981 */ /* 0x000f62000c1e9b00 */
[----:B------:R-:W-:-:S03]  /*1b80*/  IMAD.WIDE.U32 R14, R15, 0x8, R2 ;  /* 0x000000080f0e7825 */ /* 0x000fc600078e0002 */
[----:B------:R-:W5:Y:S04]  /*1b90*/  LDG.E.64.CONSTANT R16, desc[UR6][R4.64+0x3000] ;  /* 0x0030000604107981 */ /* 0x000f68000c1e9b00 */
[----:B------:R-:W5:Y:S04]  /*1ba0*/  LDG.E.64.CONSTANT R14, desc[UR6][R14.64] ;  /* 0x000000060e0e7981 */ /* 0x000f68000c1e9b00 */
[----:B------:R-:W5:Y:S01]  /*1bb0*/  LDG.E.64.CONSTANT R18, desc[UR6][R4.64+0x4000] ;  /* 0x0040000604127981 */ /* 0x000f62000c1e9b00 */
        /* <DEDUP_REMOVED lines=11> */
[----:B------:R-:W5:Y:S04]  /*1c70*/  LDG.E.64.CONSTANT R34, desc[UR6][R4.64+0xc000] ;  /* 0x00c0000604227981 */ /* 0x000f68000c1e9b00 */
[----:B------:R0:W5:Y:S01]  /*1c80*/  LDG.E.64.CONSTANT R36, desc[UR6][R4.64+0xd000] ;  /* 0x00d0000604247981 */ /* 0x000162000c1e9b00 */
[----:B------:R-:W-:-:S05]  /*1c90*/  VIADD R45, R45, 0x2000 ;  /* 0x000020002d2d7836 */ /* 0x000fca0000000000 */
[----:B------:R-:W-:Y:S02]  /*1ca0*/  ISETP.GE.AND P1, PT, R45, R40, PT ;  /* 0x000000282d00720c */ /* 0x000fe40003f26270 */
[----:B0-----:R-:W-:Y:S01]  /*1cb0*/  IADD3 R4, P2, PT, R4, 0x10000, RZ ;  /* 0x0001000004047810 */ /* 0x001fe20007f5e0ff */
[----:B------:R-:W-:-:S04]  /*1cc0*/  VIADD R43, R43, 0x2000 ;  /* 0x000020002b2b7836 */ /* 0x000fc80000000000 */
[----:B------:R-:W-:Y:S01]  /*1cd0*/  IMAD.X R5, RZ, RZ, R5, P2 ;  /* 0x000000ffff057224 */ /* 0x000fe200010e0605 */
[----:B----4-:R-:W-:-:S08]  /*1ce0*/  DADD R38, R38, R6 ;  /* 0x0000000026267229 */ /* 0x010fd00000000006 */
[----:B--2---:R-:W-:-:S08]  /*1cf0*/  DADD R8, R38, R8 ;  /* 0x0000000026087229 */ /* 0x004fd00000000008 */
[----:B---3--:R-:W-:-:S08]  /*1d00*/  DADD R8, R8, R10 ;  /* 0x0000000008087229 */ /* 0x008fd0000000000a */
[----:B-----5:R-:W-:-:S08]  /*1d10*/  DADD R8, R8, R12 ;  /* 0x0000000008087229 */ /* 0x020fd0000000000c */
        /* <DEDUP_REMOVED lines=13> */
.L_x_146:
[----:B------:R-:W-:Y:S05]  /*1df0*/  BSYNC.RECONVERGENT B2 ;  /* 0x0000000000027941 */ /* 0x000fea0003800200 */
.L_x_145:
[----:B------:R-:W-:Y:S01]  /*1e00*/  IMAD.IADD R8, R0, 0x1, -R45 ;  /* 0x0000000100087824 */ /* 0x000fe200078e0a2d */
[----:B------:R-:W-:Y:S04]  /*1e10*/  BSSY.RECONVERGENT B2, `(.L_x_148) ;  /* 0x000001c000027945 */ /* 0x000fe80003800200 */
[----:B------:R-:W-:-:S13]  /*1e20*/  ISETP.GT.AND P1, PT, R8, 0x800, PT ;  /* 0x000008000800780c */ /* 0x000fda0003f24270 */
[----:B------:R-:W-:Y:S05]  /*1e30*/  @!P1 BRA `(.L_x_149) ;  /* 0x0000000000649947 */ /* 0x000fea0003800000 */
        /* <DEDUP_REMOVED lines=9> */
[----:B------:R-:W5:Y:S04]  /*1ed0*/  LDG.E.64.CONSTANT R22, desc[UR6][R4.64+0x4000] ;  /* 0x0040000604167981 */ /* 0x000f68000c1e9b00 */
[----:B------:R0:W5:Y:S01]  /*1ee0*/  LDG.E.64.CONSTANT R8, desc[UR6][R4.64+0x5000] ;  /* 0x0050000604087981 */ /* 0x000162000c1e9b00 */
[----:B------:R-:W-:Y:S01]  /*1ef0*/  PLOP3.LUT P0, PT, PT, PT, PT, 0x8, 0x80 ;  /* 0x000000000080781c */ /* 0x000fe20003f0e170 */
[----:B------:R-:W-:-:S02]  /*1f00*/  VIADD R45, R45, 0x1000 ;  /* 0x000010002d2d7836 */ /* 0x000fc40000000000 */
[----:B------:R-:W-:Y:S01]  /*1f10*/  VIADD R43, R43, 0x1000 ;  /* 0x000010002b2b7836 */ /* 0x000fe20000000000 */
[----:B----4-:R-:W-:-:S08]  /*1f20*/  DADD R6, R6, R10 ;  /* 0x0000000006067229 */ /* 0x010fd0000000000a */
[----:B--2---:R-:W-:-:S08]  /*1f30*/  DADD R6, R6, R12 ;  /* 0x0000000006067229 */ /* 0x004fd0000000000c */
[----:B---3--:R-:W-:-:S08]  /*1f40*/  DADD R6, R6, R14 ;  /* 0x0000000006067229 */ /* 0x008fd0000000000e */
[----:B-----5:R-:W-:-:S08]  /*1f50*/  DADD R6, R6, R16 ;  /* 0x0000000006067229 */ /* 0x020fd00000000010 */
[----:B------:R-:W-:-:S08]  /*1f60*/  DADD R6, R6, R18 ;  /* 0x0000000006067229 */ /* 0x000fd00000000012 */
[----:B------:R-:W-:Y:S01]  /*1f70*/  DADD R6, R6, R20 ;  /* 0x0000000006067229 */ /* 0x000fe20000000014 */
[----:B------:R-:W-:-:S07]  /*1f80*/  IADD3 R10, P1, PT, R4, 0x8000, RZ ;  /* 0x00008000040a7810 */ /* 0x000fce0007f3e0ff */
[----:B------:R-:W-:Y:S01]  /*1f90*/  DADD R6, R6, R22 ;  /* 0x0000000006067229 */ /* 0x000fe20000000016 */
[----:B0-----:R-:W-:Y:S02]  /*1fa0*/  IMAD.X R5, RZ, RZ, R5, P1 ;  /* 0x000000ffff057224 */ /* 0x001fe400008e0605 */
[----:B------:R-:W-:-:S05]  /*1fb0*/  IMAD.MOV.U32 R4, RZ, RZ, R10 ;  /* 0x000000ffff047224 */ /* 0x000fca00078e000a */
[----:B------:R-:W-:-:S11]  /*1fc0*/  DADD R6, R6, R8 ;  /* 0x0000000006067229 */ /* 0x000fd60000000008 */
.L_x_149:
[----:B------:R-:W-:Y:S05]  /*1fd0*/  BSYNC.RECONVERGENT B2 ;  /* 0x0000000000027941 */ /* 0x000fea0003800200 */
.L_x_148:
[----:B------:R-:W-:-:S13]  /*1fe0*/  ISETP.LT.OR P0, PT, R45, R0, P0 ;  /* 0x000000002d00720c */ /* 0x000fda0000701670 */
[----:B------:R-:W-:Y:S05]  /*1ff0*/  @!P0 BRA `(.L_x_141) ;  /* 0x0000000000248947 */ /* 0x000fea0003800000 */
[----:B------:R-:W-:Y:S01]  /*2000*/  IMAD.WIDE.U32 R2, R43, 0x8, R2 ;  /* 0x000000082b027825 */ /* 0x000fe200078e0002 */
[----:B------:R-:W2:Y:S04]  /*2010*/  LDG.E.64.CONSTANT R8, desc[UR6][R4.64+-0x1000] ;  /* 0xfff0000604087981 */ /* 0x000ea8000c1e9b00 */
[----:B------:R-:W3:Y:S04]  /*2020*/  LDG.E.64.CONSTANT R10, desc[UR6][R4.64] ;  /* 0x00000006040a7981 */ /* 0x000ee8000c1e9b00 */
[----:B------:R-:W4:Y:S04]  /*2030*/  LDG.E.64.CONSTANT R2, desc[UR6][R2.64] ;  /* 0x0000000602027981 */ /* 0x000f28000c1e9b00 */
[----:B------:R-:W5:Y:S01]  /*2040*/  LDG.E.64.CONSTANT R12, desc[UR6][R4.64+0x1000] ;  /* 0x00100006040c7981 */ /* 0x000f62000c1e9b00 */
[----:B----4-:R-:W-:-:S08]  /*2050*/  DADD R6, R6, R2 ;  /* 0x0000000006067229 */ /* 0x010fd00000000002 */
[----:B--2---:R-:W-:-:S08]  /*2060*/  DADD R6, R6, R8 ;  /* 0x0000000006067229 */ /* 0x004fd00000000008 */
[----:B---3--:R-:W-:-:S08]  /*2070*/  DADD R6, R6, R10 ;  /* 0x0000000006067229 */ /* 0x008fd0000000000a */
[----:B-----5:R-:W-:-:S11]  /*2080*/  DADD R6, R6, R12 ;  /* 0x0000000006067229 */ /* 0x020fd6000000000c */
.L_x_141:
[----:B------:R-:W-:Y:S05]  /*2090*/  BSYNC.RECONVERGENT B1 ;  /* 0x0000000000017941 */ /* 0x000fea0003800200 */
.L_x_139:
        /* <DEDUP_REMOVED lines=25> */
[----:B-1----:R-:W-:Y:S01]  /*2230*/  @!P1 LEA R11, R11, R8, 0x18 ;  /* 0x000000080b0b9211 */ /* 0x002fe200078ec0ff */
[----:B0-----:R-:W-:-:S10]  /*2240*/  DADD R2, R2, R6 ;  /* 0x0000000002027229 */ /* 0x001fd40000000006 */
[----:B------:R-:W-:Y:S02]  /*2250*/  FSEL R4, R6, R2, P0 ;  /* 0x0000000206047208 */ /* 0x000fe40000000000 */
[----:B------:R-:W-:Y:S02]  /*2260*/  FSEL R5, R7, R3, P0 ;  /* 0x0000000307057208 */ /* 0x000fe40000000000 */
[----:B------:R-:W-:Y:S01]  /*2270*/  @!P1 SHF.R.U32.HI R6, RZ, 0x2, R41 ;  /* 0x00000002ff069819 */ /* 0x000fe20000011629 */
[----:B------:R-:W-:Y:S01]  /*2280*/  SHFL.DOWN PT, R2, R4, 0x10, 0x1f ;  /* 0x0a001f0004027f89 */ /* 0x000fe200000e0000 */
[----:B------:R-:W-:Y:S02]  /*2290*/  ISETP.NE.AND P0, PT, R41, RZ, PT ;  /* 0x000000ff2900720c */ /* 0x000fe40003f05270 */
[----:B------:R-:W-:Y:S01]  /*22a0*/  @!P1 LOP3.LUT R6, R6, 0xf8, RZ, 0xc0, !PT ;  /* 0x000000f806069812 */ /* 0x000fe200078ec0ff */
[----:B------:R-:W0:Y:S04]  /*22b0*/  SHFL.DOWN PT, R3, R5, 0x10, 0x1f ;  /* 0x0a001f0005037f89 */ /* 0x000e2800000e0000 */
[----:B------:R-:W-:Y:S01]  /*22c0*/  @!P1 IMAD.IADD R11, R6, 0x1, R11 ;  /* 0x00000001060b9824 */ /* 0x000fe200078e020b */
[----:B0-----:R-:W-:-:S07]  /*22d0*/  DADD R2, R2, R4 ;  /* 0x0000000002027229 */ /* 0x001fce0000000004 */
[----:B------:R0:W-:Y:S01]  /*22e0*/  @!P1 STS.64 [R11+0x10], R2 ;  /* 0x000010020b009388 */ /* 0x0001e20000000a00 */
[----:B------:R-:W-:Y:S01]  /*22f0*/  BAR.SYNC.DEFER_BLOCKING 0x0 ;  /* 0x0000000000007b1d */ /* 0x000fe20000010000 */
[----:B------:R-:W-:-:S04]  /*2300*/  ISETP.GT.AND P1, PT, R0, 0xf, PT ;  /* 0x0000000f0000780c */ /* 0x000fc80003f24270 */
[----:B------:R-:W-:Y:S02]  /*2310*/  FSEL R0, R4, R2, P1 ;  /* 0x0000000204007208 */ /* 0x000fe40000800000 */
[----:B------:R-:W-:-:S03]  /*2320*/  FSEL R5, R5, R3, P1 ;  /* 0x0000000305057208 */ /* 0x000fc60000800000 */
[----:B0-----:R-:W-:Y:S02]  /*2330*/  IMAD.MOV.U32 R2, RZ, RZ, R0 ;  /* 0x000000ffff027224 */ /* 0x001fe400078e0000 */
[----:B------:R-:W-:Y:S01]  /*2340*/  IMAD.MOV.U32 R3, RZ, RZ, R5 ;  /* 0x000000ffff037224 */ /* 0x000fe200078e0005 */
[----:B------:R-:W-:Y:S06]  /*2350*/  @P0 BRA `(.L_x_137) ;  /* 0x0000000000680947 */ /* 0x000fec0003800000 */
        /* <DEDUP_REMOVED lines=26> */
.L_x_137:
[----:B------:R-:W-:Y:S05]  /*2500*/  BSYNC.RECONVERGENT B0 ;  /* 0x0000000000007941 */ /* 0x000fea0003800200 */
.L_x_122:
[----:B------:R-:W-:Y:S05]  /*2510*/  @P0 EXIT ;  /* 0x000000000000094d */ /* 0x000fea0003800000 */
[----:B------:R-:W0:Y:S01]  /*2520*/  LDCU.64 UR4, c[0x0][0x398] ;  /* 0x00007300ff0477ac */ /* 0x000e220008000a00 */
[----:B------:R-:W2:Y:S01]  /*2530*/  LDC.64 R4, c[0x0][0x388] ;  /* 0x0000e200ff047b82 */ /* 0x000ea20000000a00 */
[----:B0-----:R-:W-:-:S07]  /*2540*/  DADD R2, R2, UR4 ;  /* 0x0000000402027e29 */ /* 0x001fce0008000000 */
[----:B--2---:R-:W-:Y:S01]  /*2550*/  STG.E.64 desc[UR6][R4.64], R2 ;  /* 0x0000000204007986 */ /* 0x004fe2000c101b06 */
[----:B------:R-:W-:Y:S05]  /*2560*/  EXIT ;  /* 0x000000000000794d */ /* 0x000fea0003800000 */
.L_x_150:
        /* <DEDUP_REMOVED lines=9> */
.L_x_307:


//--------------------- .text._ZN3cub18CUB_300001_SM_10006detail6reduce18DeviceReduceKernelINS2_10policy_hubIdyN4cuda3std3__44plusIdEEE10Policy1000EN6thrust24THRUST_300001_SM_1000_NS6detail15normal_iteratorINSD_10device_ptrIdEEEEyS9_dNS7_10__identityEEEvT0_PT3_T1_NS0_13GridEvenShareISN_EET2_T4_ --------------------------
	.section	.text._ZN3cub18CUB_300001_SM_10006detail6reduce18DeviceReduceKernelINS2_10policy_hubIdyN4cuda3std3__44plusIdEEE10Policy1000EN6thrust24THRUST_300001_SM_1000_NS6detail15normal_iteratorINSD_10device_ptrIdEEEEyS9_dNS7_10__identityEEEvT0_PT3_T1_NS0_13GridEvenShareISN_EET2_T4_,"ax",@progbits
	.align	128
        .global         _ZN3cub18CUB_300001_SM_10006detail6reduce18DeviceReduceKernelINS2_10policy_hubIdyN4cuda3std3__44plusIdEEE10Policy1000EN6thrust24THRUST_300001_SM_1000_NS6detail15normal_iteratorINSD_10device_ptrIdEEEEyS9_dNS7_10__identityEEEvT0_PT3_T1_NS0_13GridEvenShareISN_EET2_T4_
        .type           _ZN3cub18CUB_300001_SM_10006detail6reduce18DeviceReduceKernelINS2_10policy_hubIdyN4cuda3std3__44plusIdEEE10Policy1000EN6thrust24THRUST_300001_SM_1000_NS6detail15normal_iteratorINSD_10device_ptrIdEEEEyS9_dNS7_10__identityEEEvT0_PT3_T1_NS0_13GridEvenShareISN_EET2_T4_,@function
        .size           _ZN3cub18CUB_300001_SM_10006detail6reduce18DeviceReduceKernelINS2_10policy_hubIdyN4cuda3std3__44plusIdEEE10Policy1000EN6thrust24THRUST_300001_SM_1000_NS6detail15normal_iteratorINSD_10device_ptrIdEEEEyS9_dNS7_10__identityEEEvT0_PT3_T1_NS0_13GridEvenShareISN_EET2_T4_,(.L_x_308 - _ZN3cub18CUB_300001_SM_10006detail6reduce18DeviceReduceKernelINS2_10policy_hubIdyN4cuda3std3__44plusIdEEE10Policy1000EN6thrust24THRUST_300001_SM_1000_NS6detail15normal_iteratorINSD_10device_ptrIdEEEEyS9_dNS7_10__identityEEEvT0_PT3_T1_NS0_13GridEvenShareISN_EET2_T4_)
        .other          _ZN3cub18CUB_300001_SM_10006detail6reduce18DeviceReduceKernelINS2_10policy_hubIdyN4cuda3std3__44plusIdEEE10Policy1000EN6thrust24THRUST_300001_SM_1000_NS6detail15normal_iteratorINSD_10device_ptrIdEEEEyS9_dNS7_10__identityEEEvT0_PT3_T1_NS0_13GridEvenShareISN_EET2_T4_,@"STO_CUDA_ENTRY STV_DEFAULT"
_ZN3cub18CUB_300001_SM_10006detail6reduce18DeviceReduceKernelINS2_10policy_hubIdyN4cuda3std3__44plusIdEEE10Policy1000EN6thrust24THRUST_300001_SM_1000_NS6detail15normal_iteratorINSD_10device_ptrIdEEEEyS9_dNS7_10__identityEEEvT0_PT3_T1_NS0_13GridEvenShareISN_EET2_T4_:
.text._ZN3cub18CUB_300001_SM_10006detail6reduce18DeviceReduceKernelINS2_10policy_hubIdyN4cuda3std3__44plusIdEEE10Policy1000EN6thrust24THRUST_300001_SM_1000_NS6detail15normal_iteratorINSD_10device_ptrIdEEEEyS9_dNS7_10__identityEEEvT0_PT3_T1_NS0_13GridEvenShareISN_EET2_T4_:
        /* <DEDUP_REMOVED lines=18> */
[----:B------:R-:W-:Y:S01]  /*0120*/  BSSY.RECONVERGENT B1, `(.L_x_153) ;  /* 0x000000a000017945 */ /* 0x000fe20003800200 */
[----:B------:R-:W-:-:S03]  /*0130*/  CS2R R8, SRZ ;  /* 0x0000000000087805 */ /* 0x000fc6000001ff00 */
[----:B0-----:R-:W-:Y:S01]  /*0140*/  ISETP.GE.AND P0, PT, R0, R3, PT ;  /* 0x000000030000720c */ /* 0x001fe20003f06270 */
[----:B------:R-:W-:-:S12]  /*0150*/  IMAD.MOV.U32 R2, RZ, RZ, R0 ;  /* 0x000000ffff027224 */ /* 0x000fd800078e0000 */
[----:B------:R-:W-:Y:S05]  /*0160*/  @P0 BRA `(.L_x_154) ;  /* 0x0000000000140947 */ /* 0x000fea0003800000 */
[----:B------:R-:W0:Y:S01]  /*0170*/  LDC.64 R8, c[0x0][0x380] ;  /* 0x0000e000ff087b82 */ /* 0x000e220000000a00 */
[----:B------:R-:W-:-:S04]  /*0180*/  VIADD R5, R0, UR9 ;  /* 0x0000000900057c36 */ /* 0x000fc80008000000 */
[----:B0-----:R-:W-:-:S06]  /*0190*/  IMAD.WIDE.U32 R8, R5, 0x8, R8 ;  /* 0x0000000805087825 */ /* 0x001fcc00078e0008 */
[----:B------:R-:W5:Y:S01]  /*01a0*/  LDG.E.64 R8, desc[UR16][R8.64] ;  /* 0x0000001008087981 */ /* 0x000f62000c1e1b00 */
[----:B------:R-:W-:-:S07]  /*01b0*/  VIADD R2, R0, 0x200 ;  /* 0x0000020000027836 */ /* 0x000fce0000000000 */
.L_x_154:
[----:B------:R-:W-:Y:S05]  /*01c0*/  BSYNC.RECONVERGENT B1 ;  /* 0x0000000000017941 */ /* 0x000fea0003800200 */
.L_x_153:
        /* <DEDUP_REMOVED lines=20> */
.L_x_159:
[----:B------:R-:W2:Y:S04]  /*0310*/  LDG.E.64 R10, desc[UR16][R6.64+-0x8000] ;  /* 0xff800010060a7981 */ /* 0x000ea8000c1e1b00 */
[----:B------:R-:W3:Y:S04]  /*0320*/  LDG.E.64 R12, desc[UR16][R6.64+-0x7000] ;  /* 0xff900010060c7981 */ /* 0x000ee8000c1e1b00 */
[----:B------:R-:W4:Y:S04]  /*0330*/  LDG.E.64 R14, desc[UR16][R6.64+-0x6000] ;  /* 0xffa00010060e7981 */ /* 0x000f28000c1e1b00 */
[----:B------:R-:W4:Y:S04]  /*0340*/  LDG.E.64 R16, desc[UR16][R6.64+-0x5000] ;  /* 0xffb0001006107981 */ /* 0x000f28000c1e1b00 */
[----:B------:R-:W4:Y:S04]  /*0350*/  LDG.E.64 R18, desc[UR16][R6.64+-0x4000] ;  /* 0xffc0001006127981 */ /* 0x000f28000c1e1b00 */
[----:B------:R-:W4:Y:S04]  /*0360*/  LDG.E.64 R20, desc[UR16][R6.64+-0x3000] ;  /* 0xffd0001006147981 */ /* 0x000f28000c1e1b00 */
[----:B------:R-:W4:Y:S04]  /*0370*/  LDG.E.64 R24, desc[UR16][R6.64+-0x2000] ;  /* 0xffe0001006187981 */ /* 0x000f28000c1e1b00 */
[----:B------:R-:W4:Y:S01]  /*0380*/  LDG.E.64 R22, desc[UR16][R6.64+-0x1000] ;  /* 0xfff0001006167981 */ /* 0x000f22000c1e1b00 */
[----:B--2--5:R-:W-:-:S03]  /*0390*/  DADD R10, R10, R8 ;  /* 0x000000000a0a7229 */ /* 0x024fc60000000008 */
[----:B------:R-:W2:Y:S05]  /*03a0*/  LDG.E.64 R8, desc[UR16][R6.64] ;  /* 0x0000001006087981 */ /* 0x000eaa000c1e1b00 */
[----:B---3--:R-:W-:Y:S02]  /*03b0*/  DADD R12, R10, R12 ;  /* 0x000000000a0c7229 */ /* 0x008fe4000000000c */
[----:B------:R-:W3:Y:S06]  /*03c0*/  LDG.E.64 R10, desc[UR16][R6.64+0x1000] ;  /* 0x00100010060a7981 */ /* 0x000eec000c1e1b00 */
[----:B----4-:R-:W-:-:S02]  /*03d0*/  DADD R14, R12, R14 ;  /* 0x000000000c0e7229 */ /* 0x010fc4000000000e */
[----:B------:R-:W4:Y:S06]  /*03e0*/  LDG.E.64 R12, desc[UR16][R6.64+0x2000] ;  /* 0x00200010060c7981 */ /* 0x000f2c000c1e1b00 */
[----:B------:R-:W-:Y:S02]  /*03f0*/  DADD R16, R14, R16 ;  /* 0x000000000e107229 */ /* 0x000fe40000000010 */
[----:B------:R-:W4:Y:S06]  /*0400*/  LDG.E.64 R14, desc[UR16][R6.64+0x3000] ;  /* 0x00300010060e7981 */ /* 0x000f2c000c1e1b00 */
[----:B------:R-:W-:-:S02]  /*0410*/  DADD R18, R16, R18 ;  /* 0x0000000010127229 */ /* 0x000fc40000000012 */
[----:B------:R-:W4:Y:S06]  /*0420*/  LDG.E.64 R16, desc[UR16][R6.64+0x4000] ;  /* 0x0040001006107981 */ /* 0x000f2c000c1e1b00 */
[----:B------:R-:W-:Y:S02]  /*0430*/  DADD R20, R18, R20 ;  /* 0x0000000012147229 */ /* 0x000fe40000000014 */
[----:B------:R-:W4:Y:S06]  /*0440*/  LDG.E.64 R18, desc[UR16][R6.64+0x5000] ;  /* 0x0050001006127981 */ /* 0x000f2c000c1e1b00 */
[----:B------:R-:W-:-:S02]  /*0450*/  DADD R24, R20, R24 ;  /* 0x0000000014187229 */ /* 0x000fc40000000018 */
[----:B------:R-:W4:Y:S06]  /*0460*/  LDG.E.64 R20, desc[UR16][R6.64+0x6000] ;  /* 0x0060001006147981 */ /* 0x000f2c000c1e1b00 */
[----:B------:R-:W-:Y:S02]  /*0470*/  DADD R22, R24, R22 ;  /* 0x0000000018167229 */ /* 0x000fe40000000016 */
[----:B------:R0:W4:Y:S01]  /*0480*/  LDG.E.64 R24, desc[UR16][R6.64+0x7000] ;  /* 0x0070001006187981 */ /* 0x000122000c1e1b00 */
[----:B------:R-:W-:Y:S02]  /*0490*/  VIADD R26, R26, 0x10 ;  /* 0x000000101a1a7836 */ /* 0x000fe40000000000 */
[----:B------:R-:W-:-:S03]  /*04a0*/  VIADD R2, R2, 0x2000 ;  /* 0x0000200002027836 */ /* 0x000fc60000000000 */
[----:B------:R-:W-:Y:S02]  /*04b0*/  ISETP.NE.AND P1, PT, R26, RZ, PT ;  /* 0x000000ff1a00720c */ /* 0x000fe40003f25270 */
[----:B0-----:R-:W-:-:S05]  /*04c0*/  IADD3 R6, P2, PT, R6, 0x10000, RZ ;  /* 0x0001000006067810 */ /* 0x001fca0007f5e0ff */
[----:B------:R-:W-:Y:S01]  /*04d0*/  IMAD.X R7, RZ, RZ, R7, P2 ;  /* 0x000000ffff077224 */ /* 0x000fe200010e0607 */
[----:B--2---:R-:W-:-:S08]  /*04e0*/  DADD R8, R22, R8 ;  /* 0x0000000016087229 */ /* 0x004fd00000000008 */
[----:B---3--:R-:W-:-:S08]  /*04f0*/  DADD R8, R8, R10 ;  /* 0x0000000008087229 */ /* 0x008fd0000000000a */
[----:B----4-:R-:W-:-:S08]  /*0500*/  DADD R8, R8, R12 ;  /* 0x0000000008087229 */ /* 0x010fd0000000000c */
[----:B------:R-:W-:-:S08]  /*0510*/  DADD R8, R8, R14 ;  /* 0x0000000008087229 */ /* 0x000fd0000000000e */
[----:B------:R-:W-:-:S08]  /*0520*/  DADD R8, R8, R16 ;  /* 0x0000000008087229 */ /* 0x000fd00000000010 */
[----:B------:R-:W-:-:S08]  /*0530*/  DADD R8, R8, R18 ;  /* 0x0000000008087229 */ /* 0x000fd00000000012 */
[----:B------:R-:W-:-:S08]  /*0540*/  DADD R8, R8, R20 ;  /* 0x0000000008087229 */ /* 0x000fd00000000014 */
[----:B------:R-:W-:Y:S01]  /*0550*/  DADD R8, R8, R24 ;  /* 0x0000000008087229 */ /* 0x000fe20000000018 */
[----:B------:R-:W-:Y:S10]  /*0560*/  @P1 BRA `(.L_x_159) ;  /* 0xfffffffc00681947 */ /* 0x000ff4000383ffff */
.L_x_158:
[----:B------:R-:W-:Y:S05]  /*0570*/  BSYNC.RECONVERGENT B2 ;  /* 0x0000000000027941 */ /* 0x000fea0003800200 */
.L_x_157:
        /* <DEDUP_REMOVED lines=10> */
[----:B------:R-:W-:-:S05]  /*0620*/  LEA.HI.X R25, R5, UR5, R6, 0x3, P1 ;  /* 0x0000000505197c11 */ /* 0x000fca00088f1c06 */
        /* <DEDUP_REMOVED lines=17> */
.L_x_161:
[----:B------:R-:W-:Y:S05]  /*0740*/  BSYNC.RECONVERGENT B2 ;  /* 0x0000000000027941 */ /* 0x000fea0003800200 */
.L_x_160:
        /* <DEDUP_REMOVED lines=14> */
[----:B------:R-:W4:Y:S01]  /*0830*/  LDG.E.64 R14, desc[UR16][R4.64+0x3000] ;  /* 0x00300010040e7981 */ /* 0x000f22000c1e1b00 */
[----:B------:R-:W-:Y:S01]  /*0840*/  VIADD R2, R2, 0x800 ;  /* 0x0000080002027836 */ /* 0x000fe20000000000 */
[----:B--2--5:R-:W-:-:S08]  /*0850*/  DADD R6, R8, R6 ;  /* 0x0000000008067229 */ /* 0x024fd00000000006 */
[----:B---3--:R-:W-:-:S08]  /*0860*/  DADD R6, R6, R10 ;  /* 0x0000000006067229 */ /* 0x008fd0000000000a */
[----:B----4-:R-:W-:-:S08]  /*0870*/  DADD R6, R6, R12 ;  /* 0x0000000006067229 */ /* 0x010fd0000000000c */
[----:B------:R-:W-:-:S11]  /*0880*/  DADD R8, R6, R14 ;  /* 0x0000000006087229 */ /* 0x000fd6000000000e */
.L_x_163:
[----:B------:R-:W-:Y:S05]  /*0890*/  BSYNC.RECONVERGENT B2 ;  /* 0x0000000000027941 */ /* 0x000fea0003800200 */
.L_x_162:
[----:B------:R-:W-:Y:S05]  /*08a0*/  @!P0 BRA `(.L_x_156) ;  /* 0x00000000002c8947 */ /* 0x000fea0003800000 */
[----:B------:R-:W0:Y:S01]  /*08b0*/  LDC.64 R4, c[0x0][0x380] ;  /* 0x0000e000ff047b82 */ /* 0x000e220000000a00 */
[----:B------:R-:W-:Y:S02]  /*08c0*/  IMAD.U32 R7, RZ, RZ, UR18 ;  /* 0x00000012ff077e24 */ /* 0x000fe4000f8e00ff */
[----:B------:R-:W-:Y:S02]  /*08d0*/  IMAD.MOV R10, RZ, RZ, -R16 ;  /* 0x000000ffff0a7224 */ /* 0x000fe400078e0a10 */
[----:B0-----:R-:W-:-:S07]  /*08e0*/  IMAD.WIDE.U32 R4, R7, 0x7000, R4 ;  /* 0x0000700007047825 */ /* 0x001fce00078e0004 */
.L_x_164:
[----:B------:R-:W-:-:S06]  /*08f0*/  IMAD.WIDE R6, R2, 0x8, R4 ;  /* 0x0000000802067825 */ /* 0x000fcc00078e0204 */
[----:B------:R-:W2:Y:S01]  /*0900*/  LDG.E.64 R6, desc[UR16][R6.64] ;  /* 0x0000001006067981 */ /* 0x000ea2000c1e1b00 */
[----:B------:R-:W-:Y:S02]  /*0910*/  VIADD R10, R10, 0x1 ;  /* 0x000000010a0a7836 */ /* 0x000fe40000000000 */
[----:B------:R-:W-:-:S03]  /*0920*/  VIADD R2, R2, 0x200 ;  /* 0x0000020002027836 */ /* 0x000fc60000000000 */
[----:B------:R-:W-:Y:S01]  /*0930*/  ISETP.NE.AND P0, PT, R10, RZ, PT ;  /* 0x000000ff0a00720c */ /* 0x000fe20003f05270 */
[----:B--2--5:R-:W-:-:S12]  /*0940*/  DADD R8, R6, R8 ;  /* 0x0000000006087229 */ /* 0x024fd80000000008 */
[----:B------:R-:W-:Y:S05]  /*0950*/  @P0 BRA `(.L_x_164) ;  /* 0xfffffffc00e40947 */ /* 0x000fea000383ffff */
.L_x_156:
[----:B------:R-:W-:Y:S05]  /*0960*/  BSYNC.RECONVERGENT B1 ;  /* 0x0000000000017941 */ /* 0x000fea0003800200 */
.L_x_155:
        /* <DEDUP_REMOVED lines=71> */
.L_x_165:
[----:B------:R-:W-:-:S05]  /*0de0*/  LOP3.LUT R2, R0, 0x3e0, RZ, 0xc0, !PT ;  /* 0x000003e000027812 */ /* 0x000fca00078ec0ff */
[----:B------:R-:W-:Y:S01]  /*0df0*/  VIADD R4, R2, 0x20 ;  /* 0x0000002002047836 */ /* 0x000fe20000000000 */
[----:B------:R-:W-:-:S04]  /*0e00*/  LOP3.LUT R2, RZ, R2, RZ, 0x33, !PT ;  /* 0x00000002ff027212 */ /* 0x000fc800078e33ff */
[----:B------:R-:W-:Y:S01]  /*0e10*/  ISETP.GT.AND P0, PT, R4, R3, PT ;  /* 0x000000030400720c */ /* 0x000fe20003f04270 */
[----:B------:R-:W-:-:S05]  /*0e20*/  IMAD.IADD R2, R3, 0x1, R2 ;  /* 0x0000000103027824 */ /* 0x000fca00078e0202 */
[----:B------:R-:W-:Y:S02]  /*0e30*/  SEL R5, R2, 0x1f, P0 ;  /* 0x0000001f02057807 */ /* 0x000fe40000000000 */
[----:B------:R-:W0:Y:S03]  /*0e40*/  S2R R2, SR_LANEID ;  /* 0x0000000000027919 */ /* 0x000e260000000000 */
[----:B-----5:R-:W-:Y:S04]  /*0e50*/  SHFL.DOWN PT, R6, R8, 0x1, R5 ;  /* 0x0820000008067989 */ /* 0x020fe800000e0005 */
        /* <DEDUP_REMOVED lines=27> */
[----:B------:R-:W1:Y:S01]  /*1010*/  @!P1 S2R R13, SR_CgaCtaId ;  /* 0x00000000000d9919 */ /* 0x000e620000008800 */
        /* <DEDUP_REMOVED lines=88> */
.L_x_152:
[----:B------:R-:W0:Y:S01]  /*15a0*/  S2R R0, SR_TID.X ;  /* 0x0000000000007919 */ /* 0x000e220000002100 */
[----:B------:R-:W1:Y:S01]  /*15b0*/  LDC.64 R4, c[0x0][0x380] ;  /* 0x0000e000ff047b82 */ /* 0x000e620000000a00 */
[----:B0-----:R-:W-:-:S04]  /*15c0*/  VIADD R21, R0, UR9 ;  /* 0x0000000900157c36 */ /* 0x001fc80008000000 */
[----:B-1----:R-:W-:-:S05]  /*15d0*/  IMAD.WIDE.U32 R20, R21, 0x8, R4 ;  /* 0x0000000815147825 */ /* 0x002fca00078e0004 */
[----:B------:R-:W2:Y:S04]  /*15e0*/  LDG.E.64 R14, desc[UR16][R20.64] ;  /* 0x00000010140e7981 */ /* 0x000ea8000c1e1b00 */
[----:B------:R-:W2:Y:S04]  /*15f0*/  LDG.E.64 R16, desc[UR16][R20.64+0x1000] ;  /* 0x0010001014107981 */ /* 0x000ea8000c1e1b00 */
[----:B------:R-:W3:Y:S04]  /*1600*/  LDG.E.64 R18, desc[UR16][R20.64+0x2000] ;  /* 0x0020001014127981 */ /* 0x000ee8000c1e1b00 */
[----:B------:R-:W4:Y:S04]  /*1610*/  LDG.E.64 R10, desc[UR16][R20.64+0x3000] ;  /* 0x00300010140a7981 */ /* 0x000f28000c1e1b00 */
[----:B------:R-:W5:Y:S04]  /*1620*/  LDG.E.64 R6, desc[UR16][R20.64+0x4000] ;  /* 0x0040001014067981 */ /* 0x000f68000c1e1b00 */
[----:B------:R-:W5:Y:S04]  /*1630*/  LDG.E.64 R4, desc[UR16][R20.64+0x5000] ;  /* 0x0050001014047981 */ /* 0x000f68000c1e1b00 */
[----:B------:R-:W5:Y:S01]  /*1640*/  LDG.E.64 R8, desc[UR16][R20.64+0x6000] ;  /* 0x0060001014087981 */ /* 0x000f62000c1e1b00 */
[----:B------:R-:W-:-:S04]  /*1650*/  ISETP.GE.U32.AND P0, PT, R13, UR5, PT ;  /* 0x000000050d007c0c */ /* 0x000fc8000bf06070 */
[----:B------:R-:W-:Y:S01]  /*1660*/  ISETP.GE.U32.AND.EX P0, PT, R2, UR4, PT, P0 ;  /* 0x0000000402007c0c */ /* 0x000fe2000bf06100 */
[----:B--2---:R-:W-:-:S08]  /*1670*/  DADD R14, R14, R16 ;  /* 0x000000000e0e7229 */ /* 0x004fd00000000010 */
[----:B---3--:R-:W-:-:S08]  /*1680*/  DADD R14, R18, R14 ;  /* 0x00000000120e7229 */ /* 0x008fd0000000000e */
[----:B----4-:R-:W-:-:S08]  /*1690*/  DADD R10, R10, R14 ;  /* 0x000000000a0a7229 */ /* 0x010fd0000000000e */
[----:B-----5:R-:W-:-:S08]  /*16a0*/  DADD R6, R6, R10 ;  /* 0x0000000006067229 */ /* 0x020fd0000000000a */
[----:B------:R-:W-:-:S08]  /*16b0*/  DADD R4, R4, R6 ;  /* 0x0000000004047229 */ /* 0x000fd00000000006 */
[----:B------:R-:W-:Y:S01]  /*16c0*/  DADD R8, R8, R4 ;  /* 0x0000000008087229 */ /* 0x000fe20000000004 */
        /* <DEDUP_REMOVED lines=26> */
[----:B------:R-:W-:Y:S01]  /*1870*/  NOP ;  /* 0x0000000000007918 */ /* 0x000fe20000000000 */
.L_x_169:
[----:B------:R-:W3:Y:S02]  /*1880*/  S2R R4, SR_TID.X ;  /* 0x0000000000047919 */ /* 0x000ee40000002100 */
[----:B---3--:R-:W-:-:S05]  /*1890*/  IADD3 R4, P0, PT, R4, UR7, RZ ;  /* 0x0000000704047c10 */ /* 0x008fca000ff1e0ff */
[----:B------:R-:W-:Y:S01]  /*18a0*/  IMAD.X R5, RZ, RZ, UR8, P0 ;  /* 0x00000008ff057e24 */ /* 0x000fe200080e06ff */
[----:B--2---:R-:W-:-:S04]  /*18b0*/  LEA R24, P0, R4, UR12, 0x3 ;  /* 0x0000000c04187c11 */ /* 0x004fc8000f8018ff */
        /* <DEDUP_REMOVED lines=8> */
[----:B-1----:R-:W-:-:S04]  /*1940*/  UIMAD UR14, UR11, 0xe00, URZ ;  /* 0x00000e000b0e78a4 */ /* 0x002fc8000f8e02ff */
[----:B------:R-:W-:Y:S02]  /*1950*/  USHF.R.S32.HI UR15, URZ, 0x1f, UR14 ;  /* 0x0000001fff0f7899 */ /* 0x000fe4000801140e */
[----:B------:R-:W-:-:S04]  /*1960*/  UIADD3 UR5, UP0, UPT, UR14, UR9, URZ ;  /* 0x000000090e057290 */ /* 0x000fc8000ff1e0ff */
[----:B------:R-:W-:Y:S01]  /*1970*/  UIADD3.X UR6, UPT, UPT, UR15, UR10, URZ, UP0, !UPT ;  /* 0x0000000a0f067290 */ /* 0x000fe200087fe4ff */
[----:B--2---:R-:W-:-:S08]  /*1980*/  DADD R12, R12, R8 ;  /* 0x000000000c0c7229 */ /* 0x004fd00000000008 */
[----:B---3--:R-:W-:-:S08]  /*1990*/  DADD R12, R14, R12 ;  /* 0x000000000e0c7229 */ /* 0x008fd0000000000c */
[----:B----4-:R-:W-:-:S08]  /*19a0*/  DADD R12, R16, R12 ;  /* 0x00000000100c7229 */ /* 0x010fd0000000000c */
[----:B-----5:R-:W-:-:S08]  /*19b0*/  DADD R12, R18, R12 ;  /* 0x00000000120c7229 */ /* 0x020fd0000000000c */
[----:B------:R-:W-:Y:S01]  /*19c0*/  DADD R20, R20, R12 ;  /* 0x0000000014147229 */ /* 0x000fe2000000000c */
[----:B0-----:R-:W-:-:S05]  /*19d0*/  IMAD.MOV.U32 R12, RZ, RZ, R2 ;  /* 0x000000ffff0c7224 */ /* 0x001fca00078e0002 */
[----:B------:R-:W-:Y:S02]  /*19e0*/  IADD3 R8, P1, PT, R12, -UR7, RZ ;  /* 0x800000070c087c10 */ /* 0x000fe4000ff3e0ff */
[----:B------:R-:W-:Y:S02]  /*19f0*/  DADD R4, R4, R20 ;  /* 0x0000000004047229 */ /* 0x000fe40000000014 */
[----:B------:R-:W-:Y:S02]  /*1a00*/  ISETP.GE.U32.AND P0, PT, R8, UR14, PT ;  /* 0x0000000e08007c0c */ /* 0x000fe4000bf06070 */
[----:B------:R-:W-:-:S04]  /*1a10*/  IADD3.X R8, PT, PT, R3, ~UR8, RZ, P1, !PT ;  /* 0x8000000803087c10 */ /* 0x000fc80008ffe4ff */
[----:B------:R-:W-:Y:S01]  /*1a20*/  ISETP.GE.U32.AND.EX P0, PT, R8, UR15, PT, P0 ;  /* 0x0000000f08007c0c */ /* 0x000fe2000bf06100 */
[----:B------:R-:W-:-:S12]  /*1a30*/  DADD R8, R10, R4 ;  /* 0x000000000a087229 */ /* 0x000fd80000000004 */
[----:B------:R-:W-:Y:S05]  /*1a40*/  @!P0 BRA `(.L_x_167) ;  /* 0x0000000800408947 */ /* 0x000fea0003800000 */
        /* <DEDUP_REMOVED lines=13> */
.L_x_168:
        /* <DEDUP_REMOVED lines=12> */
[----:B------:R-:W-:Y:S01]  /*1be0*/  UIADD3 UR5, UPT, UPT, UR5, UR6, URZ ;  /* 0x0000000605057290 */ /* 0x000fe2000fffe0ff */
[----:B------:R-:W-:-:S03]  /*1bf0*/  IMAD.MOV.U32 R2, RZ, RZ, R11 ;  /* 0x000000ffff027224 */ /* 0x000fc600078e000b */
[----:B------:R-:W-:Y:S02]  /*1c00*/  IMAD.U32 R5, RZ, RZ, UR14 ;  /* 0x0000000eff057e24 */ /* 0x000fe4000f8e00ff */
[----:B------:R-:W-:-:S05]  /*1c10*/  IADD3 R12, PT, PT, R12, -UR5, R3 ;  /* 0x800000050c0c7c10 */ /* 0x000fca000fffe003 */
[----:B------:R-:W-:-:S05]  /*1c20*/  IMAD R12, R5, -0xe00, R12 ;  /* 0xfffff200050c7824 */ /* 0x000fca00078e020c */
[C---:B------:R-:W-:Y:S02]  /*1c30*/  ISETP.GE.U32.AND P1, PT, R12.reuse, 0x1e00, PT ;  /* 0x00001e000c00780c */ /* 0x040fe40003f26070 */
[----:B------:R-:W-:-:S04]  /*1c40*/  LEA.HI R3, R12, 0x1, RZ, 0x17 ;  /* 0x000000010c037811 */ /* 0x000fc800078fb8ff */
[----:B------:R-:W-:-:S04]  /*1c50*/  LOP3.LUT R4, R3, 0xf, RZ, 0xc0, !PT ;  /* 0x0000000f03047812 */ /* 0x000fc800078ec0ff */
[----:B------:R-:W-:-:S03]  /*1c60*/  ISETP.NE.AND P0, PT, R4, RZ, PT ;  /* 0x000000ff0400720c */ /* 0x000fc60003f05270 */
[----:B------:R-:W-:Y:S10]  /*1c70*/  @!P1 BRA `(.L_x_172) ;  /* 0x0000000000a89947 */ /* 0x000ff40003800000 */
[----:B------:R-:W-:-:S04]  /*1c80*/  LEA.HI R2, R0, 0x1, RZ, 0x17 ;  /* 0x0000000100027811 */ /* 0x000fc800078fb8ff */
[----:B------:R-:W-:Y:S01]  /*1c90*/  LOP3.LUT R5, R2, 0xfffff0, RZ, 0xc0, !PT ;  /* 0x00fffff002057812 */ /* 0x000fe200078ec0ff */
[----:B------:R-:W-:-:S04]  /*1ca0*/  IMAD.MOV.U32 R2, RZ, RZ, R11 ;  /* 0x000000ffff027224 */ /* 0x000fc800078e000b */
[----:B------:R-:W-:-:S07]  /*1cb0*/  IMAD.MOV R5, RZ, RZ, -R5 ;  /* 0x000000ffff057224 */ /* 0x000fce00078e0a05 */
.L_x_173:
        /* <DEDUP_REMOVED lines=8> */
[----:B--2---:R-:W-:-:S03]  /*1d40*/  DADD R20, R20, R8 ;  /* 0x0000000014147229 */ /* 0x004fc60000000008 */
[----:B------:R-:W2:Y:S05]  /*1d50*/  LDG.E.64 R8, desc[UR16][R6.64] ;  /* 0x0000001006087981 */ /* 0x000eaa000c1e1b00 */
[----:B---3--:R-:W-:Y:S02]  /*1d60*/  DADD R18, R20, R18 ;  /* 0x0000000014127229 */ /* 0x008fe40000000012 */
[----:B------:R-:W3:Y:S06]  /*1d70*/  LDG.E.64 R20, desc[UR16][R6.64+0x1000] ;  /* 0x0010001006147981 */ /* 0x000eec000c1e1b00 */
[----:B----4-:R-:W-:-:S02]  /*1d80*/  DADD R16, R18, R16 ;  /* 0x0000000012107229 */ /* 0x010fc40000000010 */
[----:B------:R-:W4:Y:S06]  /*1d90*/  LDG.E.64 R18, desc[UR16][R6.64+0x2000] ;  /* 0x0020001006127981 */ /* 0x000f2c000c1e1b00 */
[----:B-----5:R-:W-:Y:S02]  /*1da0*/  DADD R14, R16, R14 ;  /* 0x00000000100e7229 */ /* 0x020fe4000000000e */
[----:B------:R-:W5:Y:S06]  /*1db0*/  LDG.E.64 R16, desc[UR16][R6.64+0x3000] ;  /* 0x0030001006107981 */ /* 0x000f6c000c1e1b00 */
[----:B------:R-:W-:-:S02]  /*1dc0*/  DADD R12, R14, R12 ;  /* 0x000000000e0c7229 */ /* 0x000fc4000000000c */
[----:B------:R-:W5:Y:S06]  /*1dd0*/  LDG.E.64 R14, desc[UR16][R6.64+0x4000] ;  /* 0x00400010060e7981 */ /* 0x000f6c000c1e1b00 */
[----:B------:R-:W-:Y:S02]  /*1de0*/  DADD R10, R12, R10 ;  /* 0x000000000c0a7229 */ /* 0x000fe4000000000a */
[----:B------:R-:W5:Y:S06]  /*1df0*/  LDG.E.64 R12, desc[UR16][R6.64+0x5000] ;  /* 0x00500010060c7981 */ /* 0x000f6c000c1e1b00 */
[----:B------:R-:W-:-:S02]  /*1e00*/  DADD R24, R10, R24 ;  /* 0x000000000a187229 */ /* 0x000fc40000000018 */
[----:B------:R-:W5:Y:S06]  /*1e10*/  LDG.E.64 R10, desc[UR16][R6.64+0x6000] ;  /* 0x00600010060a7981 */ /* 0x000f6c000c1e1b00 */
[----:B------:R-:W-:Y:S02]  /*1e20*/  DADD R22, R24, R22 ;  /* 0x0000000018167229 */ /* 0x000fe40000000016 */
[----:B------:R0:W5:Y:S01]  /*1e30*/  LDG.E.64 R24, desc[UR16][R6.64+0x7000] ;  /* 0x0070001006187981 */ /* 0x000162000c1e1b00 */
        /* <DEDUP_REMOVED lines=8> */
[----:B-----5:R-:W-:-:S08]  /*1ec0*/  DADD R8, R8, R16 ;  /* 0x0000000008087229 */ /* 0x020fd00000000010 */
[----:B------:R-:W-:-:S08]  /*1ed0*/  DADD R8, R8, R14 ;  /* 0x0000000008087229 */ /* 0x000fd0000000000e */
[----:B------:R-:W-:-:S08]  /*1ee0*/  DADD R8, R8, R12 ;  /* 0x0000000008087229 */ /* 0x000fd0000000000c */
[----:B------:R-:W-:-:S08]  /*1ef0*/  DADD R8, R8, R10 ;  /* 0x0000000008087229 */ /* 0x000fd0000000000a */
[----:B------:R-:W-:Y:S01]  /*1f00*/  DADD R8, R8, R24 ;  /* 0x0000000008087229 */ /* 0x000fe20000000018 */
[----:B------:R-:W-:Y:S10]  /*1f10*/  @P1 BRA `(.L_x_173) ;  /* 0xfffffffc00681947 */ /* 0x000ff4000383ffff */
.L_x_172:
[----:B------:R-:W-:Y:S05]  /*1f20*/  BSYNC.RECONVERGENT B2 ;  /* 0x0000000000027941 */ /* 0x000fea0003800200 */
.L_x_171:
        /* <DEDUP_REMOVED lines=19> */
[----:B--2---:R-:W-:-:S08]  /*2060*/  DADD R22, R8, R22 ;  /* 0x0000000008167229 */ /* 0x004fd00000000016 */
[----:B---3--:R-:W-:-:S08]  /*2070*/  DADD R16, R22, R16 ;  /* 0x0000000016107229 */ /* 0x008fd00000000010 */
[----:B----4-:R-:W-:-:S08]  /*2080*/  DADD R14, R16, R14 ;  /* 0x00000000100e7229 */ /* 0x010fd0000000000e */
[----:B-----5:R-:W-:-:S08]  /*2090*/  DADD R12, R14, R12 ;  /* 0x000000000e0c7229 */ /* 0x020fd0000000000c */
[----:B------:R-:W-:-:S08]  /*20a0*/  DADD R10, R12, R10 ;  /* 0x000000000c0a7229 */ /* 0x000fd0000000000a */
[----:B------:R-:W-:-:S08]  /*20b0*/  DADD R6, R10, R6 ;  /* 0x000000000a067229 */ /* 0x000fd00000000006 */
[----:B------:R-:W-:-:S08]  /*20c0*/  DADD R4, R6, R4 ;  /* 0x0000000006047229 */ /* 0x000fd00000000004 */
[----:B------:R-:W-:-:S11]  /*20d0*/  DADD R8, R4, R18 ;  /* 0x0000000004087229 */ /* 0x000fd60000000012 */
.L_x_175:
[----:B------:R-:W-:Y:S05]  /*20e0*/  BSYNC.RECONVERGENT B2 ;  /* 0x0000000000027941 */ /* 0x000fea0003800200 */
.L_x_174:
        /* <DEDUP_REMOVED lines=14> */
[----:B--2---:R-:W-:-:S08]  /*21d0*/  DADD R6, R8, R6 ;  /* 0x0000000008067229 */ /* 0x004fd00000000006 */
[----:B---3--:R-:W-:-:S08]  /*21e0*/  DADD R6, R6, R10 ;  /* 0x0000000006067229 */ /* 0x008fd0000000000a */
[----:B----4-:R-:W-:-:S08]  /*21f0*/  DADD R6, R6, R12 ;  /* 0x0000000006067229 */ /* 0x010fd0000000000c */
[----:B-----5:R-:W-:-:S11]  /*2200*/  DADD R8, R6, R14 ;  /* 0x0000000006087229 */ /* 0x020fd6000000000e */
.L_x_177:
[----:B------:R-:W-:Y:S05]  /*2210*/  BSYNC.RECONVERGENT B2 ;  /* 0x0000000000027941 */ /* 0x000fea0003800200 */
.L_x_176:
        /* <DEDUP_REMOVED lines=9> */
.L_x_178:
[----:B------:R-:W-:Y:S02]  /*22b0*/  IMAD.MOV.U32 R2, RZ, RZ, R4 ;  /* 0x000000ffff027224 */ /* 0x000fe400078e0004 */
[----:B------:R-:W-:-:S06]  /*22c0*/  IMAD.MOV.U32 R3, RZ, RZ, R5 ;  /* 0x000000ffff037224 */ /* 0x000fcc00078e0005 */
[----:B------:R-:W2:Y:S01]  /*22d0*/  LDG.E.64 R2, desc[UR16][R2.64] ;  /* 0x0000001002027981 */ /* 0x000ea2000c1e1b00 */
[----:B------:R-:W-:Y:S01]  /*22e0*/  VIADD R0, R0, 0x1 ;  /* 0x0000000100007836 */ /* 0x000fe20000000000 */
[----:B------:R-:W-:-:S04]  /*22f0*/  IADD3 R4, P1, PT, R4, 0x1000, RZ ;  /* 0x0000100004047810 */ /* 0x000fc80007f3e0ff */
[----:B------:R-:W-:Y:S01]  /*2300*/  ISETP.NE.AND P0, PT, R0, RZ, PT ;  /* 0x000000ff0000720c */ /* 0x000fe20003f05270 */
[----:B------:R-:W-:Y:S01]  /*2310*/  IMAD.X R5, RZ, RZ, R5, P1 ;  /* 0x000000ffff057224 */ /* 0x000fe200008e0605 */
[----:B--2---:R-:W-:-:S11]  /*2320*/  DADD R8, R2, R8 ;  /* 0x0000000002087229 */ /* 0x004fd60000000008 */
[----:B------:R-:W-:Y:S05]  /*2330*/  @P0 BRA `(.L_x_178) ;  /* 0xfffffffc00dc0947 */ /* 0x000fea000383ffff */
.L_x_170:
[----:B------:R-:W-:Y:S05]  /*2340*/  BSYNC.RECONVERGENT B1 ;  /* 0x0000000000017941 */ /* 0x000fea0003800200 */
.L_x_167:
        /* <DEDUP_REMOVED lines=69> */
.L_x_166:
[----:B------:R-:W-:Y:S05]  /*27a0*/  BSYNC.RECONVERGENT B0 ;  /* 0x0000000000007941 */ /* 0x000fea0003800200 */
.L_x_151:
[----:B------:R-:W-:Y:S05]  /*27b0*/  @P0 EXIT ;  /* 0x000000000000094d */ /* 0x000fea0003800000 */
[----:B------:R-:W3:Y:S02]  /*27c0*/  LDCU.64 UR4, c[0x0][0x388] ;  /* 0x00007100ff0477ac */ /* 0x000ee40008000a00 */
[----:B---3--:R-:W-:-:S06]  /*27d0*/  UIMAD.WIDE.U32 UR4, UR18, 0x8, UR4 ;  /* 0x00000008120478a5 */ /* 0x008fcc000f8e0004 */
[----:B0-----:R-:W-:Y:S02]  /*27e0*/  IMAD.U32 R2, RZ, RZ, UR4 ;  /* 0x00000004ff027e24 */ /* 0x001fe4000f8e00ff */
[----:B--2---:R-:W-:-:S05]  /*27f0*/  IMAD.U32 R3, RZ, RZ, UR5 ;  /* 0x00000005ff037e24 */ /* 0x004fca000f8e00ff */
[----:B------:R-:W-:Y:S01]  /*2800*/  STG.E.64 desc[UR16][R2.64], R8 ;  /* 0x0000000802007986 */ /* 0x000fe2000c101b10 */
[----:B------:R-:W-:Y:S05]  /*2810*/  EXIT ;  /* 0x000000000000794d */ /* 0x000fea0003800000 */
.L_x_179:
        /* <DEDUP_REMOVED lines=14> */
.L_x_308:


//--------------------- .text._ZN3cub18CUB_300001_SM_10006detail6reduce28DeviceReduceSingleTileKernelINS2_10policy_hubIdyN4cuda3std3__44plusIdEEE10Policy1000EN6thrust24THRUST_300001_SM_1000_NS6detail15normal_iteratorINSD_10device_ptrIdEEEEPdyS9_ddNS7_10__identityEEEvT0_T1_T2_T3_T4_T6_ --------------------------
	.section	.text._ZN3cub18CUB_300001_SM_10006detail6reduce28DeviceReduceSingleTileKernelINS2_10policy_hubIdyN4cuda3std3__44plusIdEEE10Policy1000EN6thrust24THRUST_300001_SM_1000_NS6detail15normal_iteratorINSD_10device_ptrIdEEEEPdyS9_ddNS7_10__identityEEEvT0_T1_T2_T3_T4_T6_,"ax",@progbits
	.align	128
        .global         _ZN3cub18CUB_300001_SM_10006detail6reduce28DeviceReduceSingleTileKernelINS2_10policy_hubIdyN4cuda3std3__44plusIdEEE10Policy1000EN6thrust24THRUST_300001_SM_1000_NS6detail15normal_iteratorINSD_10device_ptrIdEEEEPdyS9_ddNS7_10__identityEEEvT0_T1_T2_T3_T4_T6_
        .type           _ZN3cub18CUB_300001_SM_10006detail6reduce28DeviceReduceSingleTileKernelINS2_10policy_hubIdyN4cuda3std3__44plusIdEEE10Policy1000EN6thrust24THRUST_300001_SM_1000_NS6detail15normal_iteratorINSD_10device_ptrIdEEEEPdyS9_ddNS7_10__identityEEEvT0_T1_T2_T3_T4_T6_,@function
        .size           _ZN3cub18CUB_300001_SM_10006detail6reduce28DeviceReduceSingleTileKernelINS2_10policy_hubIdyN4cuda3std3__44plusIdEEE10Policy1000EN6thrust24THRUST_300001_SM_1000_NS6detail15normal_iteratorINSD_10device_ptrIdEEEEPdyS9_ddNS7_10__identityEEEvT0_T1_T2_T3_T4_T6_,(.L_x_309 - _ZN3cub18CUB_300001_SM_10006detail6reduce28DeviceReduceSingleTileKernelINS2_10policy_hubIdyN4cuda3std3__44plusIdEEE10Policy1000EN6thrust24THRUST_300001_SM_1000_NS6detail15normal_iteratorINSD_10device_ptrIdEEEEPdyS9_ddNS7_10__identityEEEvT0_T1_T2_T3_T4_T6_)
        .other          _ZN3cub18CUB_300001_SM_10006detail6reduce28DeviceReduceSingleTileKernelINS2_10policy_hubIdyN4cuda3std3__44plusIdEEE10Policy1000EN6thrust24THRUST_300001_SM_1000_NS6detail15normal_iteratorINSD_10device_ptrIdEEEEPdyS9_ddNS7_10__identityEEEvT0_T1_T2_T3_T4_T6_,@"STO_CUDA_ENTRY STV_DEFAULT"
_ZN3cub18CUB_300001_SM_10006detail6reduce28DeviceReduceSingleTileKernelINS2_10policy_hubIdyN4cuda3std3__44plusIdEEE10Policy1000EN6thrust24THRUST_300001_SM_1000_NS6detail15normal_iteratorINSD_10device_ptrIdEEEEPdyS9_ddNS7_10__identityEEEvT0_T1_T2_T3_T4_T6_:
.text._ZN3cub18CUB_300001_SM_10006detail6reduce28DeviceReduceSingleTileKernelINS2_10policy_hubIdyN4cuda3std3__44plusIdEEE10Policy1000EN6thrust24THRUST_300001_SM_1000_NS6detail15normal_iteratorINSD_10device_ptrIdEEEEPdyS9_ddNS7_10__identityEEEvT0_T1_T2_T3_T4_T6_:
        /* <DEDUP_REMOVED lines=15> */
.L_x_180:
[----:B------:R-:W-:Y:S01]  /*00f0*/  ISETP.GT.U32.AND P0, PT, R8, 0xdff, PT ;  /* 0x00000dff0800780c */ /* 0x000fe20003f04070 */
[----:B------:R-:W-:Y:S03]  /*0100*/  BSSY.RECONVERGENT B0, `(.L_x_181) ;  /* 0x000024d000007945 */ /* 0x000fe60003800200 */
[----:B------:R-:W-:-:S13]  /*0110*/  ISETP.GT.U32.AND.EX P0, PT, R9, RZ, PT, P0 ;  /* 0x000000ff0900720c */ /* 0x000fda0003f04100 */
[----:B------:R-:W-:Y:S05]  /*0120*/  @P0 BRA `(.L_x_182) ;  /* 0x0000001400340947 */ /* 0x000fea0003800000 */
[----:B------:R-:W0:Y:S01]  /*0130*/  S2R R0, SR_TID.X ;  /* 0x0000000000007919 */ /* 0x000e220000002100 */
[----:B------:R-:W-:Y:S01]  /*0140*/  BSSY.RECONVERGENT B1, `(.L_x_183) ;  /* 0x0000009000017945 */ /* 0x000fe20003800200 */
[----:B------:R-:W-:Y:S02]  /*0150*/  CS2R R4, SRZ ;  /* 0x0000000000047805 */ /* 0x000fe4000001ff00 */
[----:B0-----:R-:W-:Y:S01]  /*0160*/  ISETP.GE.U32.AND P0, PT, R0, R8, PT ;  /* 0x000000080000720c */ /* 0x001fe20003f06070 */
[----:B------:R-:W-:-:S12]  /*0170*/  IMAD.MOV.U32 R2, RZ, RZ, R0 ;  /* 0x000000ffff027224 */ /* 0x000fd800078e0000 */
[----:B------:R-:W-:Y:S05]  /*0180*/  @P0 BRA `(.L_x_184) ;  /* 0x0000000000100947 */ /* 0x000fea0003800000 */
[----:B------:R-:W0:Y:S02]  /*0190*/  LDC.64 R4, c[0x0][0x380] ;  /* 0x0000e000ff047b82 */ /* 0x000e240000000a00 */
[----:B0-----:R-:W-:-:S06]  /*01a0*/  IMAD.WIDE.U32 R4, R0, 0x8, R4 ;  /* 0x0000000800047825 */ /* 0x001fcc00078e0004 */
[----:B------:R-:W5:Y:S01]  /*01b0*/  LDG.E.64 R4, desc[UR6][R4.64] ;  /* 0x0000000604047981 */ /* 0x000f62000c1e1b00 */
[----:B------:R-:W-:-:S07]  /*01c0*/  VIADD R2, R0, 0x200 ;  /* 0x0000020000027836 */ /* 0x000fce0000000000 */
.L_x_184:
[----:B------:R-:W-:Y:S05]  /*01d0*/  BSYNC.RECONVERGENT B1 ;  /* 0x0000000000017941 */ /* 0x000fea0003800200 */
.L_x_183:
        /* <DEDUP_REMOVED lines=17> */
.L_x_189:
[----:B------:R-:W2:Y:S04]  /*02f0*/  LDG.E.64 R10, desc[UR6][R6.64+-0x8000] ;  /* 0xff800006060a7981 */ /* 0x000ea8000c1e1b00 */
[----:B------:R-:W3:Y:S04]  /*0300*/  LDG.E.64 R12, desc[UR6][R6.64+-0x7000] ;  /* 0xff900006060c7981 */ /* 0x000ee8000c1e1b00 */
[----:B------:R-:W4:Y:S04]  /*0310*/  LDG.E.64 R14, desc[UR6][R6.64+-0x6000] ;  /* 0xffa00006060e7981 */ /* 0x000f28000c1e1b00 */
        /* <DEDUP_REMOVED lines=12> */
[----:B------:R0:W4:Y:S01]  /*03e0*/  LDG.E.64 R40, desc[UR6][R6.64+0x7000] ;  /* 0x0070000606287981 */ /* 0x000122000c1e1b00 */
[----:B------:R-:W-:-:S02]  /*03f0*/  VIADD R42, R42, 0x10 ;  /* 0x000000102a2a7836 */ /* 0x000fc40000000000 */
[----:B------:R-:W-:-:S03]  /*0400*/  VIADD R2, R2, 0x2000 ;  /* 0x0000200002027836 */ /* 0x000fc60000000000 */
[----:B------:R-:W-:Y:S02]  /*0410*/  ISETP.NE.AND P1, PT, R42, RZ, PT ;  /* 0x000000ff2a00720c */ /* 0x000fe40003f25270 */
[----:B0-----:R-:W-:-:S05]  /*0420*/  IADD3 R6, P2, PT, R6, 0x10000, RZ ;  /* 0x0001000006067810 */ /* 0x001fca0007f5e0ff */
[----:B------:R-:W-:Y:S01]  /*0430*/  IMAD.X R7, RZ, RZ, R7, P2 ;  /* 0x000000ffff077224 */ /* 0x000fe200010e0607 */
        /* <DEDUP_REMOVED lines=16> */
[----:B------:R-:W-:Y:S10]  /*0540*/  @P1 BRA `(.L_x_189) ;  /* 0xfffffffc00681947 */ /* 0x000ff4000383ffff */
.L_x_188:
[----:B------:R-:W-:Y:S05]  /*0550*/  BSYNC.RECONVERGENT B2 ;  /* 0x0000000000027941 */ /* 0x000fea0003800200 */
.L_x_187:
[----:B------:R-:W-:Y:S05]  /*0560*/  @!P0 BRA `(.L_x_186) ;  /* 0x0000000000d48947 */ /* 0x000fea0003800000 */
[----:B------:R-:W-:Y:S01]  /*0570*/  ISETP.GE.U32.AND P0, PT, R43, 0x8, PT ;  /* 0x000000082b00780c */ /* 0x000fe20003f06070 */
[----:B------:R-:W-:Y:S01]  /*0580*/  BSSY.RECONVERGENT B2, `(.L_x_190) ;  /* 0x0000017000027945 */ /* 0x000fe20003800200 */
[----:B------:R-:W-:-:S04]  /*0590*/  LOP3.LUT R26, R3, 0x7, RZ, 0xc0, !PT ;  /* 0x00000007031a7812 */ /* 0x000fc800078ec0ff */
[----:B------:R-:W-:-:S07]  /*05a0*/  ISETP.NE.AND P1, PT, R26, RZ, PT ;  /* 0x000000ff1a00720c */ /* 0x000fce0003f25270 */
[----:B------:R-:W-:Y:S06]  /*05b0*/  @!P0 BRA `(.L_x_191) ;  /* 0x00000000004c8947 */ /* 0x000fec0003800000 */
[----:B------:R-:W0:Y:S02]  /*05c0*/  LDC.64 R6, c[0x0][0x380] ;  /* 0x0000e000ff067b82 */ /* 0x000e240000000a00 */
[----:B0-----:R-:W-:-:S05]  /*05d0*/  IMAD.WIDE R6, R2, 0x8, R6 ;  /* 0x0000000802067825 */ /* 0x001fca00078e0206 */
        /* <DEDUP_REMOVED lines=17> */
.L_x_191:
[----:B------:R-:W-:Y:S05]  /*06f0*/  BSYNC.RECONVERGENT B2 ;  /* 0x0000000000027941 */ /* 0x000fea0003800200 */
.L_x_190:
        /* <DEDUP_REMOVED lines=17> */
.L_x_193:
[----:B------:R-:W-:Y:S05]  /*0810*/  BSYNC.RECONVERGENT B2 ;  /* 0x0000000000027941 */ /* 0x000fea0003800200 */
.L_x_192:
[----:B------:R-:W-:Y:S05]  /*0820*/  @!P1 BRA `(.L_x_186) ;  /* 0x0000000000249947 */ /* 0x000fea0003800000 */
[----:B------:R-:W0:Y:S01]  /*0830*/  LDC.64 R10, c[0x0][0x380] ;  /* 0x0000e000ff0a7b82 */ /* 0x000e220000000a00 */
[----:B------:R-:W-:-:S07]  /*0840*/  IMAD.MOV R3, RZ, RZ, -R3 ;  /* 0x000000ffff037224 */ /* 0x000fce00078e0a03 */
.L_x_194:
[----:B0-----:R-:W-:-:S06]  /*0850*/  IMAD.WIDE R6, R2, 0x8, R10 ;  /* 0x0000000802067825 */ /* 0x001fcc00078e020a */
[----:B------:R-:W2:Y:S01]  /*0860*/  LDG.E.64 R6, desc[UR6][R6.64] ;  /* 0x0000000606067981 */ /* 0x000ea2000c1e1b00 */
[----:B------:R-:W-:Y:S02]  /*0870*/  VIADD R3, R3, 0x1 ;  /* 0x0000000103037836 */ /* 0x000fe40000000000 */
[----:B------:R-:W-:-:S03]  /*0880*/  VIADD R2, R2, 0x200 ;  /* 0x0000020002027836 */ /* 0x000fc60000000000 */
[----:B------:R-:W-:Y:S01]  /*0890*/  ISETP.NE.AND P0, PT, R3, RZ, PT ;  /* 0x000000ff0300720c */ /* 0x000fe20003f05270 */
[----:B--2--5:R-:W-:-:S12]  /*08a0*/  DADD R4, R6, R4 ;  /* 0x0000000006047229 */ /* 0x024fd80000000004 */
[----:B------:R-:W-:Y:S05]  /*08b0*/  @P0 BRA `(.L_x_194) ;  /* 0xfffffffc00e40947 */ /* 0x000fea000383ffff */
.L_x_186:
[----:B------:R-:W-:Y:S05]  /*08c0*/  BSYNC.RECONVERGENT B1 ;  /* 0x0000000000017941 */ /* 0x000fea0003800200 */
.L_x_185:
[----:B------:R-:W-:-:S04]  /*08d0*/  ISETP.GE.U32.AND P0, PT, R8, 0x200, PT ;  /* 0x000002000800780c */ /* 0x000fc80003f06070 */
[----:B------:R-:W-:-:S13]  /*08e0*/  ISETP.GE.U32.AND.EX P0, PT, R9, RZ, PT, P0 ;  /* 0x000000ff0900720c */ /* 0x000fda0003f06100 */
        /* <DEDUP_REMOVED lines=32> */
[----:B------:R-:W-:Y:S02]  /*0af0*/  ISETP.GT.AND P0, PT, R10, 0xf, PT ;  /* 0x0000000f0a00780c */ /* 0x000fe40003f04270 */
[----:B------:R-:W-:Y:S01]  /*0b00*/  @!P1 LOP3.LUT R8, R4, 0xf8, RZ, 0xc0, !PT ;  /* 0x000000f804089812 */ /* 0x000fe200078ec0ff */
[----:B------:R-:W0:Y:S04]  /*0b10*/  SHFL.DOWN PT, R3, R7, 0x10, 0x1f ;  /* 0x0a001f0007037f89 */ /* 0x000e2800000e0000 */
[----:B------:R-:W-:Y:S01]  /*0b20*/  @!P1 IMAD.IADD R9, R8, 0x1, R9 ;  /* 0x0000000108099824 */ /* 0x000fe200078e0209 */
        /* <DEDUP_REMOVED lines=34> */
.L_x_195:
[----:B------:R-:W-:Y:S01]  /*0d50*/  LOP3.LUT R2, R0, 0x3e0, RZ, 0xc0, !PT ;  /* 0x000003e000027812 */ /* 0x000fe200078ec0ff */
[----:B------:R-:W0:Y:S03]  /*0d60*/  S2R R12, SR_LANEID ;  /* 0x00000000000c7919 */ /* 0x000e260000000000 */
[----:B------:R-:W-:Y:S01]  /*0d70*/  LOP3.LUT R7, RZ, R2, RZ, 0x33, !PT ;  /* 0x00000002ff077212 */ /* 0x000fe200078e33ff */
[----:B------:R-:W-:-:S04]  /*0d80*/  VIADD R3, R2, 0x20 ;  /* 0x0000002002037836 */ /* 0x000fc80000000000 */
[----:B------:R-:W-:Y:S01]  /*0d90*/  IMAD.IADD R7, R7, 0x1, R8 ;  /* 0x0000000107077824 */ /* 0x000fe200078e0208 */
[----:B------:R-:W-:-:S04]  /*0da0*/  ISETP.GT.U32.AND P0, PT, R3, R8, PT ;  /* 0x000000080300720c */ /* 0x000fc80003f04070 */
[----:B------:R-:W-:-:S05]  /*0db0*/  SEL R13, R7, 0x1f, P0 ;  /* 0x0000001f070d7807 */ /* 0x000fca0000000000 */
[----:B-----5:R-:W-:Y:S04]  /*0dc0*/  SHFL.DOWN PT, R2, R4, 0x1, R13 ;  /* 0x0820000004027989 */ /* 0x020fe800000e000d */
[----:B------:R-:W1:Y:S01]  /*0dd0*/  SHFL.DOWN PT, R3, R5, 0x1, R13 ;  /* 0x0820000005037989 */ /* 0x000e6200000e000d */
[C---:B0-----:R-:W-:Y:S01]  /*0de0*/  ISETP.GE.AND P0, PT, R12.reuse, R13, PT ;  /* 0x0000000d0c00720c */ /* 0x041fe20003f06270 */
[C---:B------:R-:W-:Y:S01]  /*0df0*/  VIADD R10, R12.reuse, 0x2 ;  /* 0x000000020c0a7836 */ /* 0x040fe20000000000 */
[----:B------:R-:W-:Y:S01]  /*0e00*/  ISETP.NE.AND P1, PT, R12, RZ, PT ;  /* 0x000000ff0c00720c */ /* 0x000fe20003f25270 */
[----:B-1----:R-:W-:-:S10]  /*0e10*/  DADD R2, R2, R4 ;  /* 0x0000000002027229 */ /* 0x002fd40000000004 */
[----:B------:R-:W-:Y:S01]  /*0e20*/  FSEL R6, R2, R4, !P0 ;  /* 0x0000000402067208 */ /* 0x000fe20004000000 */
[----:B------:R-:W-:Y:S01]  /*0e30*/  VIADD R4, R12, 0x4 ;  /* 0x000000040c047836 */ /* 0x000fe20000000000 */
[----:B------:R-:W-:Y:S02]  /*0e40*/  FSEL R7, R3, R5, !P0 ;  /* 0x0000000503077208 */ /* 0x000fe40004000000 */
[----:B------:R-:W-:Y:S01]  /*0e50*/  ISETP.GT.AND P0, PT, R10, R13, PT ;  /* 0x0000000d0a00720c */ /* 0x000fe20003f04270 */
[----:B------:R-:W-:Y:S04]  /*0e60*/  SHFL.DOWN PT, R2, R6, 0x2, R13 ;  /* 0x0840000006027989 */ /* 0x000fe800000e000d */
[----:B------:R-:W0:Y:S02]  /*0e70*/  SHFL.DOWN PT, R3, R7, 0x2, R13 ;  /* 0x0840000007037989 */ /* 0x000e2400000e000d */
[----:B0-----:R-:W-:-:S10]  /*0e80*/  DADD R2, R2, R6 ;  /* 0x0000000002027229 */ /* 0x001fd40000000006 */
[----:B------:R-:W-:Y:S01]  /*0e90*/  FSEL R10, R6, R2, P0 ;  /* 0x00000002060a7208 */ /* 0x000fe20000000000 */
[----:B------:R-:W-:Y:S01]  /*0ea0*/  VIADD R6, R12, 0x8 ;  /* 0x000000080c067836 */ /* 0x000fe20000000000 */
[----:B------:R-:W-:Y:S02]  /*0eb0*/  FSEL R11, R7, R3, P0 ;  /* 0x00000003070b7208 */ /* 0x000fe40000000000 */
[----:B------:R-:W-:Y:S01]  /*0ec0*/  ISETP.GT.AND P0, PT, R4, R13, PT ;  /* 0x0000000d0400720c */ /* 0x000fe20003f04270 */
[----:B------:R-:W-:Y:S04]  /*0ed0*/  SHFL.DOWN PT, R2, R10, 0x4, R13 ;  /* 0x088000000a027989 */ /* 0x000fe800000e000d */
[----:B------:R-:W0:Y:S02]  /*0ee0*/  SHFL.DOWN PT, R3, R11, 0x4, R13 ;  /* 0x088000000b037989 */ /* 0x000e2400000e000d */
[----:B0-----:R-:W-:-:S10]  /*0ef0*/  DADD R2, R2, R10 ;  /* 0x0000000002027229 */ /* 0x001fd4000000000a */
[----:B------:R-:W-:Y:S02]  /*0f00*/  FSEL R4, R10, R2, P0 ;  /* 0x000000020a047208 */ /* 0x000fe40000000000 */
[----:B------:R-:W-:Y:S02]  /*0f10*/  FSEL R5, R11, R3, P0 ;  /* 0x000000030b057208 */ /* 0x000fe40000000000 */
[----:B------:R-:W-:Y:S01]  /*0f20*/  ISETP.GT.AND P0, PT, R6, R13, PT ;  /* 0x0000000d0600720c */ /* 0x000fe20003f04270 */
[----:B------:R-:W-:Y:S01]  /*0f30*/  SHFL.DOWN PT, R2, R4, 0x8, R13 ;  /* 0x0900000004027989 */ /* 0x000fe200000e000d */
[----:B------:R-:W-:-:S03]  /*0f40*/  @!P1 MOV R10, 0x400 ;  /* 0x00000400000a9802 */ /* 0x000fc60000000f00 */
[----:B------:R-:W0:Y:S01]  /*0f50*/  SHFL.DOWN PT, R3, R5, 0x8, R13 ;  /* 0x0900000005037989 */ /* 0x000e2200000e000d */
[----:B------:R-:W1:Y:S01]  /*0f60*/  @!P1 S2R R11, SR_CgaCtaId ;  /* 0x00000000000b9919 */ /* 0x000e620000008800 */
[----:B0-----:R-:W-:-:S10]  /*0f70*/  DADD R2, R2, R4 ;  /* 0x0000000002027229 */ /* 0x001fd40000000004 */
[----:B------:R-:W-:Y:S01]  /*0f80*/  FSEL R6, R4, R2, P0 ;  /* 0x0000000204067208 */ /* 0x000fe20000000000 */
[----:B------:R-:W-:Y:S01]  /*0f90*/  VIADD R4, R12, 0x10 ;  /* 0x000000100c047836 */ /* 0x000fe20000000000 */
[----:B------:R-:W-:Y:S02]  /*0fa0*/  FSEL R7, R5, R3, P0 ;  /* 0x0000000305077208 */ /* 0x000fe40000000000 */
[----:B------:R-:W-:Y:S01]  /*0fb0*/  @!P1 SHF.R.U32.HI R5, RZ, 0x2, R0 ;  /* 0x00000002ff059819 */ /* 0x000fe20000011600 */
[----:B------:R-:W-:Y:S01]  /*0fc0*/  SHFL.DOWN PT, R2, R6, 0x10, R13 ;  /* 0x0a00000006027989 */ /* 0x000fe200000e000d */
[----:B-1----:R-:W-:Y:S02]  /*0fd0*/  @!P1 LEA R10, R11, R10, 0x18 ;  /* 0x0000000a0b0a9211 */ /* 0x002fe400078ec0ff */
[----:B------:R-:W-:Y:S01]  /*0fe0*/  @!P1 LOP3.LUT R5, R5, 0xf8, RZ, 0xc0, !PT ;  /* 0x000000f805059812 */ /* 0x000fe200078ec0ff */
[----:B------:R-:W0:Y:S01]  /*0ff0*/  SHFL.DOWN PT, R3, R7, 0x10, R13 ;  /* 0x0a00000007037989 */ /* 0x000e2200000e000d */
[----:B------:R-:W-:-:S03]  /*1000*/  ISETP.GT.AND P0, PT, R4, R13, PT ;  /* 0x0000000d0400720c */ /* 0x000fc60003f04270 */
        /* <DEDUP_REMOVED lines=14> */
[----:B------:R-:W1:Y:S01]  /*10f0*/  LDS.128 R12, [UR4+0x20] ;  /* 0x00002004ff0c7984 */ /* 0x000e620008000c00 */
[----:B0-----:R-:W-:-:S10]  /*1100*/  DADD R4, R2, R4 ;  /* 0x0000000002047229 */ /* 0x001fd40000000004 */
        /* <DEDUP_REMOVED lines=79> */
.L_x_182:
[----:B------:R-:W0:Y:S01]  /*1600*/  S2R R0, SR_TID.X ;  /* 0x0000000000007919 */ /* 0x000e220000002100 */
[----:B------:R-:W0:Y:S02]  /*1610*/  LDC.64 R4, c[0x0][0x380] ;  /* 0x0000e000ff047b82 */ /* 0x000e240000000a00 */
[----:B0-----:R-:W-:-:S05]  /*1620*/  IMAD.WIDE.U32 R4, R0, 0x8, R4 ;  /* 0x0000000800047825 */ /* 0x001fca00078e0004 */
[----:B------:R-:W2:Y:S04]  /*1630*/  LDG.E.64 R2, desc[UR6][R4.64] ;  /* 0x0000000604027981 */ /* 0x000ea8000c1e1b00 */
[----:B------:R-:W2:Y:S04]  /*1640*/  LDG.E.64 R6, desc[UR6][R4.64+0x1000] ;  /* 0x0010000604067981 */ /* 0x000ea8000c1e1b00 */
[----:B------:R-:W3:Y:S04]  /*1650*/  LDG.E.64 R10, desc[UR6][R4.64+0x2000] ;  /* 0x00200006040a7981 */ /* 0x000ee8000c1e1b00 */
[----:B------:R-:W4:Y:S04]  /*1660*/  LDG.E.64 R12, desc[UR6][R4.64+0x3000] ;  /* 0x00300006040c7981 */ /* 0x000f28000c1e1b00 */
[----:B------:R-:W5:Y:S04]  /*1670*/  LDG.E.64 R14, desc[UR6][R4.64+0x4000] ;  /* 0x00400006040e7981 */ /* 0x000f68000c1e1b00 */
[----:B------:R-:W5:Y:S04]  /*1680*/  LDG.E.64 R16, desc[UR6][R4.64+0x5000] ;  /* 0x0050000604107981 */ /* 0x000f68000c1e1b00 */
[----:B------:R-:W5:Y:S01]  /*1690*/  LDG.E.64 R18, desc[UR6][R4.64+0x6000] ;  /* 0x0060000604127981 */ /* 0x000f62000c1e1b00 */
[----:B--2---:R-:W-:-:S08]  /*16a0*/  DADD R2, R2, R6 ;  /* 0x0000000002027229 */ /* 0x004fd00000000006 */
[----:B---3--:R-:W-:-:S08]  /*16b0*/  DADD R2, R10, R2 ;  /* 0x000000000a027229 */ /* 0x008fd00000000002 */
[----:B----4-:R-:W-:Y:S01]  /*16c0*/  DADD R2, R12, R2 ;  /* 0x000000000c027229 */ /* 0x010fe20000000002 */
[----:B------:R-:W-:-:S04]  /*16d0*/  IADD3 R12, P1, PT, R8, -0xe00, RZ ;  /* 0xfffff200080c7810 */ /* 0x000fc80007f3e0ff */
[----:B------:R-:W-:Y:S02]  /*16e0*/  ISETP.GE.U32.AND P0, PT, R12, 0xe00, PT ;  /* 0x00000e000c00780c */ /* 0x000fe40003f06070 */
[----:B------:R-:W-:Y:S01]  /*16f0*/  IADD3.X R13, PT, PT, R9, -0x1, RZ, P1, !PT ;  /* 0xffffffff090d7810 */ /* 0x000fe20000ffe4ff */
[----:B-----5:R-:W-:-:S03]  /*1700*/  DADD R2, R14, R2 ;  /* 0x000000000e027229 */ /* 0x020fc60000000002 */
[----:B------:R-:W-:-:S05]  /*1710*/  ISETP.GE.U32.AND.EX P0, PT, R13, RZ, PT, P0 ;  /* 0x000000ff0d00720c */ /* 0x000fca0003f06100 */
[----:B------:R-:W-:-:S08]  /*1720*/  DADD R2, R16, R2 ;  /* 0x0000000010027229 */ /* 0x000fd00000000002 */
[----:B------:R-:W-:Y:S01]  /*1730*/  DADD R6, R18, R2 ;  /* 0x0000000012067229 */ /* 0x000fe20000000002 */
[----:B------:R-:W-:Y:S02]  /*1740*/  IMAD.MOV.U32 R3, RZ, RZ, 0xe00 ;  /* 0x00000e00ff037424 */ /* 0x000fe400078e00ff */
[----:B------:R-:W-:Y:S01]  /*1750*/  IMAD.MOV.U32 R2, RZ, RZ, RZ ;  /* 0x000000ffff027224 */ /* 0x000fe200078e00ff */
[----:B------:R-:W-:Y:S07]  /*1760*/  @!P0 BRA `(.L_x_197) ;  /* 0x0000000000748947 */ /* 0x000fee0003800000 */
[----:B------:R-:W0:Y:S01]  /*1770*/  LDC.64 R8, c[0x0][0x390] ;  /* 0x0000e400ff087b82 */ /* 0x000e220000000a00 */
[----:B------:R-:W-:Y:S02]  /*1780*/  IMAD.MOV.U32 R3, RZ, RZ, 0xe00 ;  /* 0x00000e00ff037424 */ /* 0x000fe400078e00ff */
[----:B------:R-:W-:-:S07]  /*1790*/  IMAD.MOV.U32 R2, RZ, RZ, RZ ;  /* 0x000000ffff027224 */ /* 0x000fce00078e00ff */
.L_x_199:
[----:B------:R-:W-:-:S04]  /*17a0*/  LEA R16, P0, R3, R4, 0x3 ;  /* 0x0000000403107211 */ /* 0x000fc800078018ff */
[----:B------:R-:W-:-:S05]  /*17b0*/  LEA.HI.X R17, R3, R5, R2, 0x3, P0 ;  /* 0x0000000503117211 */ /* 0x000fca00000f1c02 */
[----:B------:R-:W2:Y:S04]  /*17c0*/  LDG.E.64 R18, desc[UR6][R16.64] ;  /* 0x0000000610127981 */ /* 0x000ea8000c1e1b00 */
[----:B------:R-:W3:Y:S04]  /*17d0*/  LDG.E.64 R20, desc[UR6][R16.64+0x1000] ;  /* 0x0010000610147981 */ /* 0x000ee8000c1e1b00 */
[----:B------:R-:W4:Y:S04]  /*17e0*/  LDG.E.64 R22, desc[UR6][R16.64+0x2000] ;  /* 0x0020000610167981 */ /* 0x000f28000c1e1b00 */
[----:B------:R-:W5:Y:S04]  /*17f0*/  LDG.E.64 R24, desc[UR6][R16.64+0x3000] ;  /* 0x0030000610187981 */ /* 0x000f68000c1e1b00 */
[----:B------:R-:W5:Y:S04]  /*1800*/  LDG.E.64 R26, desc[UR6][R16.64+0x4000] ;  /* 0x00400006101a7981 */ /* 0x000f68000c1e1b00 */
[----:B------:R-:W5:Y:S04]  /*1810*/  LDG.E.64 R10, desc[UR6][R16.64+0x5000] ;  /* 0x00500006100a7981 */ /* 0x000f68000c1e1b00 */
[----:B------:R-:W5:Y:S01]  /*1820*/  LDG.E.64 R14, desc[UR6][R16.64+0x6000] ;  /* 0x00600006100e7981 */ /* 0x000f62000c1e1b00 */
[----:B--2---:R-:W-:Y:S01]  /*1830*/  DADD R18, R18, R6 ;  /* 0x0000000012127229 */ /* 0x004fe20000000006 */
[----:B0-----:R-:W-:-:S04]  /*1840*/  IADD3 R6, P1, PT, -R3, R8, RZ ;  /* 0x0000000803067210 */ /* 0x001fc80007f3e1ff */
[----:B------:R-:W-:Y:S01]  /*1850*/  ISETP.GE.U32.AND P0, PT, R6, 0xe00, PT ;  /* 0x00000e000600780c */ /* 0x000fe20003f06070 */
[----:B------:R-:W-:Y:S02]  /*1860*/  IMAD.X R6, R9, 0x1, ~R2, P1 ;  /* 0x0000000109067824 */ /* 0x000fe400008e0e02 */
[----:B---3--:R-:W-:-:S03]  /*1870*/  DADD R18, R20, R18 ;  /* 0x0000000014127229 */ /* 0x008fc60000000012 */
[----:B------:R-:W-:-:S05]  /*1880*/  ISETP.GE.U32.AND.EX P0, PT, R6, RZ, PT, P0 ;  /* 0x000000ff0600720c */ /* 0x000fca0003f06100 */
[----:B----4-:R-:W-:-:S08]  /*1890*/  DADD R18, R22, R18 ;  /* 0x0000000016127229 */ /* 0x010fd00000000012 */
[----:B-----5:R-:W-:-:S08]  /*18a0*/  DADD R18, R24, R18 ;  /* 0x0000000018127229 */ /* 0x020fd00000000012 */
[----:B------:R-:W-:-:S08]  /*18b0*/  DADD R18, R26, R18 ;  /* 0x000000001a127229 */ /* 0x000fd00000000012 */
[----:B------:R-:W-:-:S08]  /*18c0*/  DADD R10, R10, R18 ;  /* 0x000000000a0a7229 */ /* 0x000fd00000000012 */
[----:B------:R-:W-:Y:S01]  /*18d0*/  DADD R6, R14, R10 ;  /* 0x000000000e067229 */ /* 0x000fe2000000000a */
[----:B------:R-:W-:Y:S10]  /*18e0*/  @!P0 BRA `(.L_x_198) ;  /* 0x0000000800208947 */ /* 0x000ff40003800000 */
[----:B------:R-:W-:-:S05]  /*18f0*/  IADD3 R3, P0, PT, R3, 0xe00, RZ ;  /* 0x00000e0003037810 */ /* 0x000fca0007f1e0ff */
[----:B------:R-:W-:Y:S01]  /*1900*/  IMAD.X R2, RZ, RZ, R2, P0 ;  /* 0x000000ffff027224 */ /* 0x000fe200000e0602 */
[----:B------:R-:W-:-:S04]  /*1910*/  ISETP.GT.U32.AND P0, PT, R3, R12, PT ;  /* 0x0000000c0300720c */ /* 0x000fc80003f04070 */
[----:B------:R-:W-:-:S13]  /*1920*/  ISETP.GT.U32.AND.EX P0, PT, R2, R13, PT, P0 ;  /* 0x0000000d0200720c */ /* 0x000fda0003f04100 */
[----:B------:R-:W-:Y:S05]  /*1930*/  @!P0 BRA `(.L_x_199) ;  /* 0xfffffffc00988947 */ /* 0x000fea000383ffff */
.L_x_197:
        /* <DEDUP_REMOVED lines=25> */
.L_x_203:
        /* <DEDUP_REMOVED lines=38> */
.L_x_202:
[----:B------:R-:W-:Y:S05]  /*1d30*/  BSYNC.RECONVERGENT B2 ;  /* 0x0000000000027941 */ /* 0x000fea0003800200 */
.L_x_201:
        /* <DEDUP_REMOVED lines=28> */
.L_x_205:
[----:B------:R-:W-:Y:S05]  /*1f00*/  BSYNC.RECONVERGENT B2 ;  /* 0x0000000000027941 */ /* 0x000fea0003800200 */
.L_x_204:
        /* <DEDUP_REMOVED lines=20> */
.L_x_207:
[----:B------:R-:W-:Y:S05]  /*2050*/  BSYNC.RECONVERGENT B2 ;  /* 0x0000000000027941 */ /* 0x000fea0003800200 */
.L_x_206:
[----:B------:R-:W-:Y:S05]  /*2060*/  @!P0 BRA `(.L_x_200) ;  /* 0x00000000003c8947 */ /* 0x000fea0003800000 */
[----:B------:R-:W0:Y:S01]  /*2070*/  LDCU.64 UR4, c[0x0][0x380] ;  /* 0x00007000ff0477ac */ /* 0x000e220008000a00 */
[----:B------:R-:W-:Y:S01]  /*2080*/  IADD3 R3, P0, PT, R42, R3, RZ ;  /* 0x000000032a037210 */ /* 0x000fe20007f1e0ff */
[----:B------:R-:W-:-:S04]  /*2090*/  IMAD.MOV R4, RZ, RZ, -R16 ;  /* 0x000000ffff047224 */ /* 0x000fc800078e0a10 */
[----:B------:R-:W-:Y:S01]  /*20a0*/  IMAD.X R2, RZ, RZ, R2, P0 ;  /* 0x000000ffff027224 */ /* 0x000fe200000e0602 */
[----:B0-----:R-:W-:-:S04]  /*20b0*/  LEA R5, P1, R3, UR4, 0x3 ;  /* 0x0000000403057c11 */ /* 0x001fc8000f8218ff */
[----:B------:R-:W-:-:S09]  /*20c0*/  LEA.HI.X R8, R3, UR5, R2, 0x3, P1 ;  /* 0x0000000503087c11 */ /* 0x000fd200088f1c02 */
.L_x_208:
        /* <DEDUP_REMOVED lines=9> */
.L_x_200:
[----:B------:R-:W-:Y:S05]  /*2160*/  BSYNC.RECONVERGENT B1 ;  /* 0x0000000000017941 */ /* 0x000fea0003800200 */
.L_x_198:
        /* <DEDUP_REMOVED lines=40> */
[----:B------:R-:W-:-:S03]  /*23f0*/  FSEL R5, R5, R3, P0 ;  /* 0x0000000305057208 */ /* 0x000fc60000000000 */
[----:B0-----:R-:W-:Y:S02]  /*2400*/  IMAD.MOV.U32 R2, RZ, RZ, R0 ;  /* 0x000000ffff027224 */ /* 0x001fe400078e0000 */
[----:B------:R-:W-:-:S04]  /*2410*/  IMAD.MOV.U32 R3, RZ, RZ, R5 ;  /* 0x000000ffff037224 */ /* 0x000fc800078e0005 */
[----:B------:R-:W-:Y:S05]  /*2420*/  @P1 BRA `(.L_x_196) ;  /* 0x0000000000681947 */ /* 0x000fea0003800000 */
        /* <DEDUP_REMOVED lines=26> */
.L_x_196:
[----:B------:R-:W-:Y:S05]  /*25d0*/  BSYNC.RECONVERGENT B0 ;  /* 0x0000000000007941 */ /* 0x000fea0003800200 */
.L_x_181:
[----:B------:R-:W-:Y:S05]  /*25e0*/  @P1 EXIT ;  /* 0x000000000000194d */ /* 0x000fea0003800000 */
[----:B------:R-:W0:Y:S01]  /*25f0*/  LDCU.64 UR4, c[0x0][0x3a0] ;  /* 0x00007400ff0477ac */ /* 0x000e220008000a00 */
[----:B------:R-:W1:Y:S01]  /*2600*/  LDC.64 R4, c[0x0][0x388] ;  /* 0x0000e200ff047b82 */ /* 0x000e620000000a00 */
[----:B0-----:R-:W-:-:S07]  /*2610*/  DADD R2, R2, UR4 ;  /* 0x0000000402027e29 */ /* 0x001fce0008000000 */
[----:B-1----:R-:W-:Y:S01]  /*2620*/  STG.E.64 desc[UR6][R4.64], R2 ;  /* 0x0000000204007986 */ /* 0x002fe2000c101b06 */
[----:B------:R-:W-:Y:S05]  /*2630*/  EXIT ;  /* 0x000000000000794d */ /* 0x000fea0003800000 */
.L_x_209:
        /* <DEDUP_REMOVED lines=12> */
.L_x_309:


//--------------------- .text._ZN3cub18CUB_300001_SM_10006detail6reduce28DeviceReduceSingleTileKernelINS2_10policy_hubIdjN4cuda3std3__44plusIdEEE10Policy1000EPdSC_iS9_ddNS7_10__identityEEEvT0_T1_T2_T3_T4_T6_ --------------------------
	.section	.text._ZN3cub18CUB_300001_SM_10006detail6reduce28DeviceReduceSingleTileKernelINS2_10policy_hubIdjN4cuda3std3__44plusIdEEE10Policy1000EPdSC_iS9_ddNS7_10__identityEEEvT0_T1_T2_T3_T4_T6_,"ax",@progbits
	.align	128
        .global         _ZN3cub18CUB_300001_SM_10006detail6reduce28DeviceReduceSingleTileKernelINS2_10policy_hubIdjN4cuda3std3__44plusIdEEE10Policy1000EPdSC_iS9_ddNS7_10__identityEEEvT0_T1_T2_T3_T4_T6_
        .type           _ZN3cub18CUB_300001_SM_10006detail6reduce28DeviceReduceSingleTileKernelINS2_10policy_hubIdjN4cuda3std3__44plusIdEEE10Policy1000EPdSC_iS9_ddNS7_10__identityEEEvT0_T1_T2_T3_T4_T6_,@function
        .size           _ZN3cub18CUB_300001_SM_10006detail6reduce28DeviceReduceSingleTileKernelINS2_10policy_hubIdjN4cuda3std3__44plusIdEEE10Policy1000EPdSC_iS9_ddNS7_10__identityEEEvT0_T1_T2_T3_T4_T6_,(.L_x_310 - _ZN3cub18CUB_300001_SM_10006detail6reduce28DeviceReduceSingleTileKernelINS2_10policy_hubIdjN4cuda3std3__44plusIdEEE10Policy1000EPdSC_iS9_ddNS7_10__identityEEEvT0_T1_T2_T3_T4_T6_)
        .other          _ZN3cub18CUB_300001_SM_10006detail6reduce28DeviceReduceSingleTileKernelINS2_10policy_hubIdjN4cuda3std3__44plusIdEEE10Policy1000EPdSC_iS9_ddNS7_10__identityEEEvT0_T1_T2_T3_T4_T6_,@"STO_CUDA_ENTRY STV_DEFAULT"
_ZN3cub18CUB_300001_SM_10006detail6reduce28DeviceReduceSingleTileKernelINS2_10policy_hubIdjN4cuda3std3__44plusIdEEE10Policy1000EPdSC_iS9_ddNS7_10__identityEEEvT0_T1_T2_T3_T4_T6_:
.text._ZN3cub18CUB_300001_SM_10006detail6reduce28DeviceReduceSingleTileKernelINS2_10policy_hubIdjN4cuda3std3__44plusIdEEE10Policy1000EPdSC_iS9_ddNS7_10__identityEEEvT0_T1_T2_T3_T4_T6_:
        /* <DEDUP_REMOVED lines=13> */
.L_x_210:
        /* <DEDUP_REMOVED lines=13> */
.L_x_214:
[----:B------:R-:W-:Y:S05]  /*01a0*/  BSYNC.RECONVERGENT B1 ;  /* 0x0000000000017941 */ /* 0x000fea0003800200 */
.L_x_213:
[----:B------:R-:W-:Y:S01]  /*01b0*/  ISETP.GE.AND P0, PT, R5, R4, PT ;  /* 0x000000040500720c */ /* 0x000fe20003f06270 */
[----:B------:R-:W-:-:S12]  /*01c0*/  BSSY.RECONVERGENT B1, `(.L_x_215) ;  /* 0x0000078000017945 */ /* 0x000fd80003800200 */
[----:B------:R-:W-:Y:S05]  /*01d0*/  @P0 BRA `(.L_x_216) ;  /* 0x0000000400d80947 */ /* 0x000fea0003800000 */
[----:B------:R-:W-:Y:S01]  /*01e0*/  LOP3.LUT R9, RZ, R5, RZ, 0x33, !PT ;  /* 0x00000005ff097212 */ /* 0x000fe200078e33ff */
[----:B------:R-:W-:Y:S04]  /*01f0*/  BSSY.RECONVERGENT B2, `(.L_x_217) ;  /* 0x0000019000027945 */ /* 0x000fe80003800200 */
[----:B------:R-:W-:-:S04]  /*0200*/  IMAD.IADD R9, R9, 0x1, R4 ;  /* 0x0000000109097824 */ /* 0x000fc800078e0204 */
[C---:B------:R-:W-:Y:S01]  /*0210*/  IMAD.HI.U32 R0, R9.reuse, -0x33333333, RZ ;  /* 0xcccccccd09007827 */ /* 0x040fe200078e00ff */
[----:B------:R-:W-:-:S04]  /*0220*/  ISETP.GE.U32.AND P0, PT, R9, 0x780, PT ;  /* 0x000007800900780c */ /* 0x000fc80003f06070 */
[----:B------:R-:W-:-:S04]  /*0230*/  SHF.R.U32.HI R0, RZ, 0x9, R0 ;  /* 0x00000009ff007819 */ /* 0x000fc80000011600 */
[----:B------:R-:W-:-:S04]  /*0240*/  LOP3.LUT R2, R0, 0x3, RZ, 0xc0, !PT ;  /* 0x0000000300027812 */ /* 0x000fc800078ec0ff */
[----:B------:R-:W-:-:S13]  /*0250*/  ISETP.NE.AND P1, PT, R2, 0x3, PT ;  /* 0x000000030200780c */ /* 0x000fda0003f25270 */
[----:B------:R-:W-:Y:S05]  /*0260*/  @!P1 BRA `(.L_x_218) ;  /* 0x0000000000449947 */ /* 0x000fea0003800000 */
[----:B------:R-:W0:Y:S01]  /*0270*/  LDC.64 R8, c[0x0][0x380] ;  /* 0x0000e000ff087b82 */ /* 0x000e220000000a00 */
[----:B------:R-:W-:-:S05]  /*0280*/  VIADD R0, R0, 0x1 ;  /* 0x0000000100007836 */ /* 0x000fca0000000000 */
[----:B------:R-:W-:-:S05]  /*0290*/  LOP3.LUT R0, R0, 0x3, RZ, 0xc0, !PT ;  /* 0x0000000300007812 */ /* 0x000fca00078ec0ff */
[----:B------:R-:W-:Y:S02]  /*02a0*/  IMAD.MOV R0, RZ, RZ, -R0 ;  /* 0x000000ffff007224 */ /* 0x000fe400078e0a00 */
[----:B0-----:R-:W-:-:S04]  /*02b0*/  IMAD.WIDE.U32 R8, R5, 0x8, R8 ;  /* 0x0000000805087825 */ /* 0x001fc800078e0008 */
[----:B------:R-:W-:Y:S02]  /*02c0*/  IMAD.MOV.U32 R2, RZ, RZ, R8 ;  /* 0x000000ffff027224 */ /* 0x000fe400078e0008 */
[----:B------:R-:W-:-:S07]  /*02d0*/  IMAD.MOV.U32 R11, RZ, RZ, R9 ;  /* 0x000000ffff0b7224 */ /* 0x000fce00078e0009 */
.L_x_219:
        /* <DEDUP_REMOVED lines=10> */
.L_x_218:
[----:B------:R-:W-:Y:S05]  /*0380*/  BSYNC.RECONVERGENT B2 ;  /* 0x0000000000027941 */ /* 0x000fea0003800200 */
.L_x_217:
        /* <DEDUP_REMOVED lines=8> */
.L_x_222:
        /* <DEDUP_REMOVED lines=43> */
.L_x_221:
[----:B------:R-:W-:Y:S05]  /*06c0*/  BSYNC.RECONVERGENT B2 ;  /* 0x0000000000027941 */ /* 0x000fea0003800200 */
.L_x_220:
        /* <DEDUP_REMOVED lines=26> */
.L_x_224:
[----:B------:R-:W-:Y:S05]  /*0870*/  BSYNC.RECONVERGENT B2 ;  /* 0x0000000000027941 */ /* 0x000fea0003800200 */
.L_x_223:
        /* <DEDUP_REMOVED lines=12> */
.L_x_216:
[----:B------:R-:W-:Y:S05]  /*0940*/  BSYNC.RECONVERGENT B1 ;  /* 0x0000000000017941 */ /* 0x000fea0003800200 */
.L_x_215:
        /* <DEDUP_REMOVED lines=51> */
[----:B------:R-:W-:Y:S05]  /*0c80*/  LDS.128 R12, [UR4+0x60] ;  /* 0x00006004ff0c7984 */ /* 0x000fea0008000c00 */
[----:B------:R-:W-:Y:S02]  /*0c90*/  DADD R2, R8, R10 ;  /* 0x0000000008027229 */ /* 0x000fe4000000000a */
[----:B------:R-:W0:Y:S06]  /*0ca0*/  LDS.128 R8, [UR4+0x50] ;  /* 0x00005004ff087984 */ /* 0x000e2c0008000c00 */
[----:B-1----:R-:W-:-:S08]  /*0cb0*/  DADD R2, R2, R16 ;  /* 0x0000000002027229 */ /* 0x002fd00000000010 */
[----:B------:R-:W-:-:S08]  /*0cc0*/  DADD R2, R2, R18 ;  /* 0x0000000002027229 */ /* 0x000fd00000000012 */
[----:B--2---:R-:W-:-:S08]  /*0cd0*/  DADD R2, R2, R4 ;  /* 0x0000000002027229 */ /* 0x004fd00000000004 */
[----:B------:R-:W-:Y:S01]  /*0ce0*/  DADD R2, R2, R6 ;  /* 0x0000000002027229 */ /* 0x000fe20000000006 */
[----:B------:R-:W1:Y:S07]  /*0cf0*/  LDS.128 R4, [UR4+0x70] ;  /* 0x00007004ff047984 */ /* 0x000e6e0008000c00 */
[----:B0-----:R-:W-:-:S08]  /*0d00*/  DADD R2, R2, R8 ;  /* 0x0000000002027229 */ /* 0x001fd00000000008 */
[----:B------:R-:W-:Y:S01]  /*0d10*/  DADD R2, R2, R10 ;  /* 0x0000000002027229 */ /* 0x000fe2000000000a */
[----:B------:R-:W0:Y:S07]  /*0d20*/  LDS.128 R8, [UR4+0x80] ;  /* 0x00008004ff087984 */ /* 0x000e2e0008000c00 */
[----:B------:R-:W-:-:S08]  /*0d30*/  DADD R2, R2, R12 ;  /* 0x0000000002027229 */ /* 0x000fd0000000000c */
        /* <DEDUP_REMOVED lines=14> */
.L_x_225:
        /* <DEDUP_REMOVED lines=56> */
[----:B------:R-:W0:Y:S04]  /*11a0*/  LDS.128 R16, [UR4+0x20] ;  /* 0x00002004ff107984 */ /* 0x000e280008000c00 */
[----:B-1----:R-:W1:Y:S01]  /*11b0*/  LDS.128 R8, [UR4+0x30] ;  /* 0x00003004ff087984 */ /* 0x002e620008000c00 */
[----:B0-----:R-:W-:-:S10]  /*11c0*/  DADD R16, R12, R16 ;  /* 0x000000000c107229 */ /* 0x001fd40000000010 */
[----:B------:R-:W-:Y:S02]  /*11d0*/  FSEL R2, R16, R12, P1 ;  /* 0x0000000c10027208 */ /* 0x000fe40000800000 */
[----:B------:R-:W-:Y:S02]  /*11e0*/  FSEL R3, R17, R13, P1 ;  /* 0x0000000d11037208 */ /* 0x000fe40000800000 */
[----:B------:R-:W-:Y:S01]  /*11f0*/  ISETP.GT.AND P1, PT, R4, 0x40, PT ;  /* 0x000000400400780c */ /* 0x000fe20003f24270 */
[----:B------:R-:W0:Y:S03]  /*1200*/  LDS.128 R12, [UR4+0x40] ;  /* 0x00004004ff0c7984 */ /* 0x000e260008000c00 */
        /* <DEDUP_REMOVED lines=65> */
[----:B------:R-:W1:Y:S01]  /*1620*/  LDS.64 R2, [UR4+0xb0] ;  /* 0x0000b004ff027984 */ /* 0x000e620008000a00 */
        /* <DEDUP_REMOVED lines=11> */
[----:B------:R-:W-:Y:S01]  /*16e0*/  FSEL R13, R3, R7, P1 ;  /* 0x00000007030d7208 */ /* 0x000fe20000800000 */
[----:B------:R-:W-:Y:S06]  /*16f0*/  BRA `(.L_x_226) ;  /* 0x0000001000107947 */ /* 0x000fec0003800000 */
.L_x_212:
[----:B------:R-:W0:Y:S01]  /*1700*/  S2R R0, SR_TID.X ;  /* 0x0000000000007919 */ /* 0x000e220000002100 */
[----:B------:R-:W0:Y:S02]  /*1710*/  LDC.64 R6, c[0x0][0x380] ;  /* 0x0000e000ff067b82 */ /* 0x000e240000000a00 */
[----:B0-----:R-:W-:-:S05]  /*1720*/  IMAD.WIDE.U32 R6, R0, 0x8, R6 ;  /* 0x0000000800067825 */ /* 0x001fca00078e0006 */
[----:B------:R-:W2:Y:S04]  /*1730*/  LDG.E.64.CONSTANT R20, desc[UR6][R6.64] ;  /* 0x0000000606147981 */ /* 0x000ea8000c1e9b00 */
[----:B------:R-:W2:Y:S04]  /*1740*/  LDG.E.64.CONSTANT R2, desc[UR6][R6.64+0x1400] ;  /* 0x0014000606027981 */ /* 0x000ea8000c1e9b00 */
[----:B------:R-:W3:Y:S04]  /*1750*/  LDG.E.64.CONSTANT R8, desc[UR6][R6.64+0x2800] ;  /* 0x0028000606087981 */ /* 0x000ee8000c1e9b00 */
[----:B------:R-:W4:Y:S04]  /*1760*/  LDG.E.64.CONSTANT R10, desc[UR6][R6.64+0x3c00] ;  /* 0x003c0006060a7981 */ /* 0x000f28000c1e9b00 */
[----:B------:R-:W5:Y:S04]  /*1770*/  LDG.E.64.CONSTANT R12, desc[UR6][R6.64+0x5000] ;  /* 0x00500006060c7981 */ /* 0x000f68000c1e9b00 */
[----:B------:R-:W5:Y:S04]  /*1780*/  LDG.E.64.CONSTANT R14, desc[UR6][R6.64+0x6400] ;  /* 0x00640006060e7981 */ /* 0x000f68000c1e9b00 */
[----:B------:R-:W5:Y:S04]  /*1790*/  LDG.E.64.CONSTANT R16, desc[UR6][R6.64+0x7800] ;  /* 0x0078000606107981 */ /* 0x000f68000c1e9b00 */
[----:B------:R-:W5:Y:S01]  /*17a0*/  LDG.E.64.CONSTANT R18, desc[UR6][R6.64+0x8c00] ;  /* 0x008c000606127981 */ /* 0x000f62000c1e9b00 */
[----:B------:R-:W-:Y:S01]  /*17b0*/  ISETP.GE.U32.AND P0, PT, R4, 0x2800, PT ;  /* 0x000028000400780c */ /* 0x000fe20003f06070 */
[----:B--2---:R-:W-:-:S08]  /*17c0*/  DADD R2, R20, R2 ;  /* 0x0000000014027229 */ /* 0x004fd00000000002 */
[----:B---3--:R-:W-:Y:S01]  /*17d0*/  DADD R2, R8, R2 ;  /* 0x0000000008027229 */ /* 0x008fe20000000002 */
[----:B------:R-:W-:-:S07]  /*17e0*/  IMAD.MOV.U32 R9, RZ, RZ, 0x1400 ;  /* 0x00001400ff097424 */ /* 0x000fce00078e00ff */
[----:B----4-:R-:W-:-:S08]  /*17f0*/  DADD R2, R10, R2 ;  /* 0x000000000a027229 */ /* 0x010fd00000000002 */
[----:B-----5:R-:W-:-:S08]  /*1800*/  DADD R2, R12, R2 ;  /* 0x000000000c027229 */ /* 0x020fd00000000002 */
[----:B------:R-:W-:-:S08]  /*1810*/  DADD R2, R14, R2 ;  /* 0x000000000e027229 */ /* 0x000fd00000000002 */
[----:B------:R-:W-:-:S08]  /*1820*/  DADD R2, R16, R2 ;  /* 0x0000000010027229 */ /* 0x000fd00000000002 */
[----:B------:R-:W-:Y:S01]  /*1830*/  DADD R2, R18, R2 ;  /* 0x0000000012027229 */ /* 0x000fe20000000002 */
[----:B------:R-:W-:Y:S10]  /*1840*/  @!P0 BRA `(.L_x_227) ;  /* 0x00000000006c8947 */ /* 0x000ff40003800000 */
[----:B------:R-:W0:Y:S01]  /*1850*/  LDC R26, c[0x0][0x390] ;  /* 0x0000e400ff1a7b82 */ /* 0x000e220000000800 */
[----:B------:R-:W-:Y:S02]  /*1860*/  VIADD R8, R4, 0xffffec00 ;  /* 0xffffec0004087836 */ /* 0x000fe40000000000 */
[----:B------:R-:W-:-:S07]  /*1870*/  IMAD.MOV.U32 R9, RZ, RZ, 0x1400 ;  /* 0x00001400ff097424 */ /* 0x000fce00078e00ff */
.L_x_229:
[----:B------:R-:W-:-:S05]  /*1880*/  IMAD.WIDE R12, R9, 0x8, R6 ;  /* 0x00000008090c7825 */ /* 0x000fca00078e0206 */
[----:B------:R-:W2:Y:S04]  /*1890*/  LDG.E.64.CONSTANT R4, desc[UR6][R12.64] ;  /* 0x000000060c047981 */ /* 0x000ea8000c1e9b00 */
[----:B------:R-:W3:Y:S04]  /*18a0*/  LDG.E.64.CONSTANT R14, desc[UR6][R12.64+0x1400] ;  /* 0x001400060c0e7981 */ /* 0x000ee8000c1e9b00 */
[----:B------:R-:W4:Y:S04]  /*18b0*/  LDG.E.64.CONSTANT R16, desc[UR6][R12.64+0x2800] ;  /* 0x002800060c107981 */ /* 0x000f28000c1e9b00 */
[----:B------:R-:W5:Y:S04]  /*18c0*/  LDG.E.64.CONSTANT R18, desc[UR6][R12.64+0x3c00] ;  /* 0x003c00060c127981 */ /* 0x000f68000c1e9b00 */
        /* <DEDUP_REMOVED lines=8> */
[----:B------:R-:W-:-:S08]  /*1950*/  DADD R4, R20, R4 ;  /* 0x0000000014047229 */ /* 0x000fd00000000004 */
[----:B------:R-:W-:Y:S01]  /*1960*/  DADD R22, R22, R4 ;  /* 0x0000000016167229 */ /* 0x000fe20000000004 */
[----:B0-----:R-:W-:-:S04]  /*1970*/  IMAD.MOV.U32 R4, RZ, RZ, R26 ;  /* 0x000000ffff047224 */ /* 0x001fc800078e001a */
[----:B------:R-:W-:-:S03]  /*1980*/  IMAD.IADD R2, R4, 0x1, -R9 ;  /* 0x0000000104027824 */ /* 0x000fc600078e0a09 */
[----:B------:R-:W-:Y:S02]  /*1990*/  DADD R22, R24, R22 ;  /* 0x0000000018167229 */ /* 0x000fe40000000016 */
[----:B------:R-:W-:-:S06]  /*19a0*/  ISETP.GE.AND P0, PT, R2, 0x1400, PT ;  /* 0x000014000200780c */ /* 0x000fcc0003f06270 */
[----:B------:R-:W-:-:S07]  /*19b0*/  DADD R2, R10, R22 ;  /* 0x000000000a027229 */ /* 0x000fce0000000016 */
[----:B------:R-:W-:Y:S05]  /*19c0*/  @!P0 BRA `(.L_x_228) ;  /* 0x0000000800348947 */ /* 0x000fea0003800000 */
[----:B------:R-:W-:-:S05]  /*19d0*/  VIADD R9, R9, 0x1400 ;  /* 0x0000140009097836 */ /* 0x000fca0000000000 */
[----:B------:R-:W-:-:S13]  /*19e0*/  ISETP.GT.AND P0, PT, R9, R8, PT ;  /* 0x000000080900720c */ /* 0x000fda0003f04270 */
[----:B------:R-:W-:Y:S05]  /*19f0*/  @!P0 BRA `(.L_x_229) ;  /* 0xfffffffc00a08947 */ /* 0x000fea000383ffff */
.L_x_227:
[----:B------:R-:W-:-:S13]  /*1a00*/  ISETP.GE.AND P0, PT, R9, R4, PT ;  /* 0x000000040900720c */ /* 0x000fda0003f06270 */
[----:B------:R-:W-:Y:S05]  /*1a10*/  @P0 BRA `(.L_x_228) ;  /* 0x0000000800200947 */ /* 0x000fea0003800000 */
[----:B------:R-:W-:Y:S01]  /*1a20*/  IMAD.IADD R39, R4, 0x1, -R9 ;  /* 0x0000000104277824 */ /* 0x000fe200078e0a09 */
[----:B------:R-:W-:Y:S04]  /*1a30*/  BSSY.RECONVERGENT B1, `(.L_x_228) ;  /* 0x0000086000017945 */ /* 0x000fe80003800200 */
[----:B------:R-:W-:-:S13]  /*1a40*/  ISETP.GE.AND P0, PT, R0, R39, PT ;  /* 0x000000270000720c */ /* 0x000fda0003f06270 */
[----:B------:R-:W-:Y:S05]  /*1a50*/  @P0 BRA `(.L_x_230) ;  /* 0x00000008000c0947 */ /* 0x000fea0003800000 */
[----:B------:R-:W-:Y:S01]  /*1a60*/  LOP3.LUT R5, RZ, R0, RZ, 0x33, !PT ;  /* 0x00000000ff057212 */ /* 0x000fe200078e33ff */
[----:B------:R-:W-:Y:S01]  /*1a70*/  BSSY.RECONVERGENT B2, `(.L_x_231) ;  /* 0x0000017000027945 */ /* 0x000fe20003800200 */
[----:B------:R-:W-:Y:S02]  /*1a80*/  IMAD.MOV.U32 R38, RZ, RZ, R0 ;  /* 0x000000ffff267224 */ /* 0x000fe400078e0000 */
[----:B------:R-:W-:-:S04]  /*1a90*/  IADD3 R5, PT, PT, -R9, R4, R5 ;  /* 0x0000000409057210 */ /* 0x000fc80007ffe105 */
[C---:B------:R-:W-:Y:S01]  /*1aa0*/  ISETP.GE.U32.AND P1, PT, R5.reuse, 0x780, PT ;  /* 0x000007800500780c */ /* 0x040fe20003f26070 */
[----:B------:R-:W-:-:S05]  /*1ab0*/  IMAD.HI.U32 R4, R5, -0x33333333, RZ ;  /* 0xcccccccd05047827 */ /* 0x000fca00078e00ff */
[----:B------:R-:W-:-:S04]  /*1ac0*/  SHF.R.U32.HI R4, RZ, 0x9, R4 ;  /* 0x00000009ff047819 */ /* 0x000fc80000011604 */
[----:B------:R-:W-:-:S04]  /*1ad0*/  LOP3.LUT R6, R4, 0x3, RZ, 0xc0, !PT ;  /* 0x0000000304067812 */ /* 0x000fc800078ec0ff */
[----:B------:R-:W-:-:S13]  /*1ae0*/  ISETP.NE.AND P0, PT, R6, 0x3, PT ;  /* 0x000000030600780c */ /* 0x000fda0003f05270 */
[----:B------:R-:W-:Y:S05]  /*1af0*/  @!P0 BRA `(.L_x_232) ;  /* 0x0000000000388947 */ /* 0x000fea0003800000 */
[----:B------:R-:W0:Y:S01]  /*1b00*/  LDC.64 R6, c[0x0][0x380] ;  /* 0x0000e000ff067b82 */ /* 0x000e220000000a00 */
[----:B------:R-:W-:Y:S02]  /*1b10*/  VIADD R4, R4, 0x1 ;  /* 0x0000000104047836 */ /* 0x000fe40000000000 */
[----:B------:R-:W-:Y:S02]  /*1b20*/  IMAD.IADD R11, R0, 0x1, R9 ;  /* 0x00000001000b7824 */ /* 0x000fe400078e0209 */
[----:B------:R-:W-:Y:S01]  /*1b30*/  IMAD.MOV.U32 R38, RZ, RZ, R0 ;  /* 0x000000ffff267224 */ /* 0x000fe200078e0000 */
[----:B------:R-:W-:-:S05]  /*1b40*/  LOP3.LUT R4, R4, 0x3, RZ, 0xc0, !PT ;  /* 0x0000000304047812 */ /* 0x000fca00078ec0ff */
[----:B------:R-:W-:-:S07]  /*1b50*/  IMAD.MOV R8, RZ, RZ, -R4 ;  /* 0x000000ffff087224 */ /* 0x000fce00078e0a04 */
.L_x_233:
[----:B0-----:R-:W-:-:S06]  /*1b60*/  IMAD.WIDE.U32 R4, R11, 0x8, R6 ;  /* 0x000000080b047825 */ /* 0x001fcc00078e0006 */
[----:B------:R-:W2:Y:S01]  /*1b70*/  LDG.E.64.CONSTANT R4, desc[UR6][R4.64] ;  /* 0x0000000604047981 */ /* 0x000ea2000c1e9b00 */
[----:B------:R-:W-:Y:S02]  /*1b80*/  VIADD R8, R8, 0x1 ;  /* 0x0000000108087836 */ /* 0x000fe40000000000 */
[----:B------:R-:W-:Y:S02]  /*1b90*/  VIADD R38, R38, 0x280 ;  /* 0x0000028026267836 */ /* 0x000fe40000000000 */
[----:B------:R-:W-:Y:S01]  /*1ba0*/  VIADD R11, R11, 0x280 ;  /* 0x000002800b0b7836 */ /* 0x000fe20000000000 */
[----:B------:R-:W-:Y:S01]  /*1bb0*/  ISETP.NE.AND P0, PT, R8, RZ, PT ;  /* 0x000000ff0800720c */ /* 0x000fe20003f05270 */
[----:B--2---:R-:W-:-:S12]  /*1bc0*/  DADD R2, R4, R2 ;  /* 0x0000000004027229 */ /* 0x004fd80000000002 */
[----:B------:R-:W-:Y:S05]  /*1bd0*/  @P0 BRA `(.L_x_233) ;  /* 0xfffffffc00e00947 */ /* 0x000fea000383ffff */
.L_x_232:
[----:B------:R-:W-:Y:S05]  /*1be0*/  BSYNC.RECONVERGENT B2 ;  /* 0x0000000000027941 */ /* 0x000fea0003800200 */
.L_x_231:
[----:B------:R-:W-:Y:S05]  /*1bf0*/  @!P1 BRA `(.L_x_230) ;  /* 0x0000000400a49947 */ /* 0x000fea0003800000 */
[----:B------:R-:W0:Y:S01]  /*1c00*/  LDCU.64 UR4, c[0x0][0x380] ;  /* 0x00007000ff0477ac */ /* 0x000e220008000a00 */
[----:B------:R-:W-:Y:S01]  /*1c10*/  IMAD.IADD R7, R39, 0x1, -R38 ;  /* 0x0000000127077824 */ /* 0x000fe200078e0a26 */
[C---:B------:R-:W-:Y:S01]  /*1c20*/  IADD3 R5, P0, PT, R38.reuse, R9, RZ ;  /* 0x0000000926057210 */ /* 0x040fe20007f1e0ff */
[----:B------:R-:W-:Y:S01]  /*1c30*/  BSSY.RECONVERGENT B2, `(.L_x_234) ;  /* 0x000003a000027945 */ /* 0x000fe20003800200 */
[----:B------:R-:W-:Y:S02]  /*1c40*/  IMAD.IADD R40, R38, 0x1, R9 ;  /* 0x0000000126287824 */ /* 0x000fe400078e0209 */
        /* <DEDUP_REMOVED lines=10> */
.L_x_236:
[----:B------:R-:W0:Y:S01]  /*1cf0*/  LDC.64 R30, c[0x0][0x380] ;  /* 0x0000e000ff1e7b82 */ /* 0x000e220000000a00 */
[----:B------:R-:W2:Y:S04]  /*1d00*/  LDG.E.64.CONSTANT R8, desc[UR6][R4.64+-0x1400] ;  /* 0xffec000604087981 */ /* 0x000ea8000c1e9b00 */
[----:B------:R-:W3:Y:S01]  /*1d10*/  LDG.E.64.CONSTANT R10, desc[UR6][R4.64] ;  /* 0x00000006040a7981 */ /* 0x000ee2000c1e9b00 */
[----:B------:R-:W-:-:S03]  /*1d20*/  VIADD R15, R40, 0xa00 ;  /* 0x00000a00280f7836 */ /* 0x000fc60000000000 */
[----:B------:R-:W4:Y:S04]  /*1d30*/  LDG.E.64.CONSTANT R12, desc[UR6][R4.64+0x1400] ;  /* 0x00140006040c7981 */ /* 0x000f28000c1e9b00 */
[----:B------:R-:W5:Y:S04]  /*1d40*/  LDG.E.64.CONSTANT R16, desc[UR6][R4.64+0x3c00] ;  /* 0x003c000604107981 */ /* 0x000f68000c1e9b00 */
[----:B------:R-:W5:Y:S01]  /*1d50*/  LDG.E.64.CONSTANT R18, desc[UR6][R4.64+0x5000] ;  /* 0x0050000604127981 */ /* 0x000f62000c1e9b00 */
[----:B------:R-:W-:-:S03]  /*1d60*/  VIADD R23, R40, 0x1400 ;  /* 0x0000140028177836 */ /* 0x000fc60000000000 */
[----:B------:R-:W5:Y:S01]  /*1d70*/  LDG.E.64.CONSTANT R20, desc[UR6][R4.64+0x6400] ;  /* 0x0064000604147981 */ /* 0x000f62000c1e9b00 */
[----:B0-----:R-:W-:-:S03]  /*1d80*/  IMAD.WIDE.U32 R6, R40, 0x8, R30 ;  /* 0x0000000828067825 */ /* 0x001fc600078e001e */
[----:B------:R-:W5:Y:S04]  /*1d90*/  LDG.E.64.CONSTANT R24, desc[UR6][R4.64+0x8c00] ;  /* 0x008c000604187981 */ /* 0x000f68000c1e9b00 */
[----:B------:R-:W5:Y:S04]  /*1da0*/  LDG.E.64.CONSTANT R26, desc[UR6][R4.64+0xa000] ;  /* 0x00a00006041a7981 */ /* 0x000f68000c1e9b00 */
[----:B------:R-:W2:Y:S01]  /*1db0*/  LDG.E.64.CONSTANT R6, desc[UR6][R6.64] ;  /* 0x0000000606067981 */ /* 0x000ea2000c1e9b00 */
[----:B------:R-:W-:-:S03]  /*1dc0*/  IMAD.WIDE.U32 R14, R15, 0x8, R30 ;  /* 0x000000080f0e7825 */ /* 0x000fc600078e001e */
[----:B------:R-:W5:Y:S04]  /*1dd0*/  LDG.E.64.CONSTANT R28, desc[UR6][R4.64+0xb400] ;  /* 0x00b40006041c7981 */ /* 0x000f68000c1e9b00 */
[----:B------:R-:W5:Y:S01]  /*1de0*/  LDG.E.64.CONSTANT R14, desc[UR6][R14.64] ;  /* 0x000000060e0e7981 */ /* 0x000f62000c1e9b00 */
[----:B------:R-:W-:-:S03]  /*1df0*/  IMAD.WIDE.U32 R22, R23, 0x8, R30 ;  /* 0x0000000817167825 */ /* 0x000fc600078e001e */
[----:B------:R-:W5:Y:S04]  /*1e00*/  LDG.E.64.CONSTANT R34, desc[UR6][R4.64+0xf000] ;  /* 0x00f0000604227981 */ /* 0x000f68000c1e9b00 */
[----:B------:R-:W5:Y:S01]  /*1e10*/  LDG.E.64.CONSTANT R22, desc[UR6][R22.64] ;  /* 0x0000000616167981 */ /* 0x000f62000c1e9b00 */
[----:B------:R-:W-:-:S03]  /*1e20*/  VIADD R33, R40, 0x1e00 ;  /* 0x00001e0028217836 */ /* 0x000fc60000000000 */
[----:B------:R-:W5:Y:S01]  /*1e30*/  LDG.E.64.CONSTANT R36, desc[UR6][R4.64+0x10400] ;  /* 0x0104000604247981 */ /* 0x000f62000c1e9b00 */
[----:B------:R-:W-:-:S03]  /*1e40*/  IMAD.WIDE.U32 R30, R33, 0x8, R30 ;  /* 0x00000008211e7825 */ /* 0x000fc600078e001e */
[----:B------:R0:W5:Y:S04]  /*1e50*/  LDG.E.64.CONSTANT R32, desc[UR6][R4.64+0xdc00] ;  /* 0x00dc000604207981 */ /* 0x000168000c1e9b00 */
[----:B------:R-:W5:Y:S01]  /*1e60*/  LDG.E.64.CONSTANT R30, desc[UR6][R30.64] ;  /* 0x000000061e1e7981 */ /* 0x000f62000c1e9b00 */
[----:B------:R-:W-:-:S05]  /*1e70*/  VIADD R38, R38, 0x2800 ;  /* 0x0000280026267836 */ /* 0x000fca0000000000 */
[----:B------:R-:W-:Y:S02]  /*1e80*/  ISETP.GE.AND P1, PT, R38, R41, PT ;  /* 0x000000292600720c */ /* 0x000fe40003f26270 */
[----:B0-----:R-:W-:Y:S01]  /*1e90*/  IADD3 R4, P2, PT, R4, 0x14000, RZ ;  /* 0x0001400004047810 */ /* 0x001fe20007f5e0ff */
[----:B------:R-:W-:-:S04]  /*1ea0*/  VIADD R40, R40, 0x2800 ;  /* 0x0000280028287836 */ /* 0x000fc80000000000 */
[----:B------:R-:W-:Y:S01]  /*1eb0*/  IMAD.X R5, RZ, RZ, R5, P2 ;  /* 0x000000ffff057224 */ /* 0x000fe200010e0605 */
[----:B--2---:R-:W-:-:S08]  /*1ec0*/  DADD R6, R6, R2 ;  /* 0x0000000006067229 */ /* 0x004fd00000000002 */
[----:B------:R-:W-:-:S08]  /*1ed0*/  DADD R6, R6, R8 ;  /* 0x0000000006067229 */ /* 0x000fd00000000008 */
        /* <DEDUP_REMOVED lines=15> */
.L_x_235:
[----:B------:R-:W-:Y:S05]  /*1fd0*/  BSYNC.RECONVERGENT B2 ;  /* 0x0000000000027941 */ /* 0x000fea0003800200 */
.L_x_234:
[----:B------:R-:W-:Y:S01]  /*1fe0*/  IMAD.IADD R6, R39, 0x1, -R38 ;  /* 0x0000000127067824 */ /* 0x000fe200078e0a26 */
[----:B------:R-:W-:Y:S04]  /*1ff0*/  BSSY.RECONVERGENT B2, `(.L_x_237) ;  /* 0x000001d000027945 */ /* 0x000fe80003800200 */
[----:B------:R-:W-:-:S13]  /*2000*/  ISETP.GT.AND P1, PT, R6, 0xa00, PT ;  /* 0x00000a000600780c */ /* 0x000fda0003f24270 */
[----:B------:R-:W-:Y:S05]  /*2010*/  @!P1 BRA `(.L_x_238) ;  /* 0x0000000000689947 */ /* 0x000fea0003800000 */
[----:B------:R-:W0:Y:S01]  /*2020*/  LDC.64 R14, c[0x0][0x380] ;  /* 0x0000e000ff0e7b82 */ /* 0x000e220000000a00 */
[----:B------:R-:W2:Y:S04]  /*2030*/  LDG.E.64.CONSTANT R8, desc[UR6][R4.64+-0x1400] ;  /* 0xffec000604087981 */ /* 0x000ea8000c1e9b00 */
[----:B------:R-:W3:Y:S01]  /*2040*/  LDG.E.64.CONSTANT R10, desc[UR6][R4.64] ;  /* 0x00000006040a7981 */ /* 0x000ee2000c1e9b00 */
[----:B------:R-:W-:-:S03]  /*2050*/  VIADD R17, R40, 0xa00 ;  /* 0x00000a0028117836 */ /* 0x000fc60000000000 */
[----:B------:R-:W4:Y:S04]  /*2060*/  LDG.E.64.CONSTANT R12, desc[UR6][R4.64+0x1400] ;  /* 0x00140006040c7981 */ /* 0x000f28000c1e9b00 */
[----:B------:R-:W5:Y:S04]  /*2070*/  LDG.E.64.CONSTANT R18, desc[UR6][R4.64+0x5000] ;  /* 0x0050000604127981 */ /* 0x000f68000c1e9b00 */
[----:B------:R1:W5:Y:S01]  /*2080*/  LDG.E.64.CONSTANT R20, desc[UR6][R4.64+0x6400] ;  /* 0x0064000604147981 */ /* 0x000362000c1e9b00 */
[----:B0-----:R-:W-:-:S06]  /*2090*/  IMAD.WIDE.U32 R6, R40, 0x8, R14 ;  /* 0x0000000828067825 */ /* 0x001fcc00078e000e */
[----:B------:R-:W2:Y:S01]  /*20a0*/  LDG.E.64.CONSTANT R6, desc[UR6][R6.64] ;  /* 0x0000000606067981 */ /* 0x000ea2000c1e9b00 */
[----:B------:R-:W-:-:S03]  /*20b0*/  IMAD.WIDE.U32 R14, R17, 0x8, R14 ;  /* 0x00000008110e7825 */ /* 0x000fc600078e000e */
[----:B------:R-:W5:Y:S04]  /*20c0*/  LDG.E.64.CONSTANT R16, desc[UR6][R4.64+0x3c00] ;  /* 0x003c000604107981 */ /* 0x000f68000c1e9b00 */
[----:B------:R-:W5:Y:S01]  /*20d0*/  LDG.E.64.CONSTANT R14, desc[UR6][R14.64] ;  /* 0x000000060e0e7981 */ /* 0x000f62000c1e9b00 */
[----:B------:R-:W-:Y:S01]  /*20e0*/  PLOP3.LUT P0, PT, PT, PT, PT, 0x8, 0x80 ;  /* 0x000000000080781c */ /* 0x000fe20003f0e170 */
[----:B------:R-:W-:Y:S02]  /*20f0*/  VIADD R38, R38, 0x1400 ;  /* 0x0000140026267836 */ /* 0x000fe40000000000 */
[----:B------:R-:W-:Y:S01]  /*2100*/  VIADD R40, R40, 0x1400 ;  /* 0x0000140028287836 */ /* 0x000fe20000000000 */
[----:B--2---:R-:W-:-:S08]  /*2110*/  DADD R2, R2, R6 ;  /* 0x0000000002027229 */ /* 0x004fd00000000006 */
[----:B------:R-:W-:-:S08]  /*2120*/  DADD R2, R2, R8 ;  /* 0x0000000002027229 */ /* 0x000fd00000000008 */
[----:B---3--:R-:W-:-:S08]  /*2130*/  DADD R2, R2, R10 ;  /* 0x0000000002027229 */ /* 0x008fd0000000000a */
[----:B----4-:R-:W-:-:S08]  /*2140*/  DADD R2, R2, R12 ;  /* 0x0000000002027229 */ /* 0x010fd0000000000c */
[----:B-----5:R-:W-:-:S08]  /*2150*/  DADD R2, R2, R14 ;  /* 0x0000000002027229 */ /* 0x020fd0000000000e */
[----:B------:R-:W-:Y:S01]  /*2160*/  DADD R2, R2, R16 ;  /* 0x0000000002027229 */ /* 0x000fe20000000010 */
[----:B------:R-:W-:-:S07]  /*2170*/  IADD3 R6, P1, PT, R4, 0xa000, RZ ;  /* 0x0000a00004067810 */ /* 0x000fce0007f3e0ff */
[----:B------:R-:W-:Y:S01]  /*2180*/  DADD R2, R2, R18 ;  /* 0x0000000002027229 */ /* 0x000fe20000000012 */
[----:B-1----:R-:W-:Y:S02]  /*2190*/  IMAD.X R5, RZ, RZ, R5, P1 ;  /* 0x000000ffff057224 */ /* 0x002fe400008e0605 */
[----:B------:R-:W-:-:S05]  /*21a0*/  IMAD.MOV.U32 R4, RZ, RZ, R6 ;  /* 0x000000ffff047224 */ /* 0x000fca00078e0006 */
[----:B------:R-:W-:-:S11]  /*21b0*/  DADD R2, R2, R20 ;  /* 0x0000000002027229 */ /* 0x000fd60000000014 */
.L_x_238:
[----:B------:R-:W-:Y:S05]  /*21c0*/  BSYNC.RECONVERGENT B2 ;  /* 0x0000000000027941 */ /* 0x000fea0003800200 */
.L_x_237:
[----:B------:R-:W-:-:S13]  /*21d0*/  ISETP.LT.OR P0, PT, R38, R39, P0 ;  /* 0x000000272600720c */ /* 0x000fda0000701670 */
[----:B------:R-:W-:Y:S05]  /*21e0*/  @!P0 BRA `(.L_x_230) ;  /* 0x0000000000288947 */ /* 0x000fea0003800000 */
[----:B------:R-:W0:Y:S01]  /*21f0*/  LDC.64 R6, c[0x0][0x380] ;  /* 0x0000e000ff067b82 */ /* 0x000e220000000a00 */
[----:B------:R-:W2:Y:S04]  /*2200*/  LDG.E.64.CONSTANT R8, desc[UR6][R4.64] ;  /* 0x0000000604087981 */ /* 0x000ea8000c1e9b00 */
[----:B------:R-:W3:Y:S01]  /*2210*/  LDG.E.64.CONSTANT R10, desc[UR6][R4.64+0x1400] ;  /* 0x00140006040a7981 */ /* 0x000ee2000c1e9b00 */
[----:B0-----:R-:W-:-:S03]  /*2220*/  IMAD.WIDE.U32 R40, R40, 0x8, R6 ;  /* 0x0000000828287825 */ /* 0x001fc600078e0006 */
[----:B------:R-:W4:Y:S04]  /*2230*/  LDG.E.64.CONSTANT R6, desc[UR6][R4.64+-0x1400] ;  /* 0xffec000604067981 */ /* 0x000f28000c1e9b00 */
[----:B------:R-:W5:Y:S02]  /*2240*/  LDG.E.64.CONSTANT R40, desc[UR6][R40.64] ;  /* 0x0000000628287981 */ /* 0x000f64000c1e9b00 */
[----:B-----5:R-:W-:-:S08]  /*2250*/  DADD R2, R2, R40 ;  /* 0x0000000002027229 */ /* 0x020fd00000000028 */
[----:B----4-:R-:W-:-:S08]  /*2260*/  DADD R2, R2, R6 ;  /* 0x0000000002027229 */ /* 0x010fd00000000006 */
[----:B--2---:R-:W-:-:S08]  /*2270*/  DADD R2, R2, R8 ;  /* 0x0000000002027229 */ /* 0x004fd00000000008 */
[----:B---3--:R-:W-:-:S11]  /*2280*/  DADD R2, R2, R10 ;  /* 0x0000000002027229 */ /* 0x008fd6000000000a */
.L_x_230:
[----:B------:R-:W-:Y:S05]  /*2290*/  BSYNC.RECONVERGENT B1 ;  /* 0x0000000000017941 */ /* 0x000fea0003800200 */
.L_x_228:
        /* <DEDUP_REMOVED lines=46> */
[----:B------:R-:W2:Y:S04]  /*2580*/  LDS.128 R16, [UR4+0x30] ;  /* 0x00003004ff107984 */ /* 0x000ea80008000c00 */
[----:B0-----:R-:W0:Y:S01]  /*2590*/  LDS.128 R4, [UR4+0x40] ;  /* 0x00004004ff047984 */ /* 0x001e220008000c00 */
[----:B-1----:R-:W-:-:S03]  /*25a0*/  DADD R8, R12, R8 ;  /* 0x000000000c087229 */ /* 0x002fc60000000008 */
[----:B------:R-:W-:Y:S05]  /*25b0*/  LDS.128 R12, [UR4+0x60] ;  /* 0x00006004ff0c7984 */ /* 0x000fea0008000c00 */
[----:B------:R-:W-:Y:S02]  /*25c0*/  DADD R2, R8, R10 ;  /* 0x0000000008027229 */ /* 0x000fe4000000000a */
[----:B------:R-:W1:Y:S06]  /*25d0*/  LDS.128 R8, [UR4+0x50] ;  /* 0x00005004ff087984 */ /* 0x000e6c0008000c00 */
[----:B--2---:R-:W-:-:S08]  /*25e0*/  DADD R2, R2, R16 ;  /* 0x0000000002027229 */ /* 0x004fd00000000010 */
[----:B------:R-:W-:-:S08]  /*25f0*/  DADD R2, R2, R18 ;  /* 0x0000000002027229 */ /* 0x000fd00000000012 */
[----:B0-----:R-:W-:-:S08]  /*2600*/  DADD R2, R2, R4 ;  /* 0x0000000002027229 */ /* 0x001fd00000000004 */
[----:B------:R-:W-:Y:S01]  /*2610*/  DADD R2, R2, R6 ;  /* 0x0000000002027229 */ /* 0x000fe20000000006 */
[----:B------:R-:W0:Y:S07]  /*2620*/  LDS.128 R4, [UR4+0x70] ;  /* 0x00007004ff047984 */ /* 0x000e2e0008000c00 */
[----:B-1----:R-:W-:-:S08]  /*2630*/  DADD R2, R2, R8 ;  /* 0x0000000002027229 */ /* 0x002fd00000000008 */
[----:B------:R-:W-:Y:S01]  /*2640*/  DADD R2, R2, R10 ;  /* 0x0000000002027229 */ /* 0x000fe2000000000a */
[----:B------:R-:W1:Y:S07]  /*2650*/  LDS.128 R8, [UR4+0x80] ;  /* 0x00008004ff087984 */ /* 0x000e6e0008000c00 */
[----:B------:R-:W-:-:S08]  /*2660*/  DADD R2, R2, R12 ;  /* 0x0000000002027229 */ /* 0x000fd0000000000c */
[----:B------:R-:W-:Y:S01]  /*2670*/  DADD R2, R2, R14 ;  /* 0x0000000002027229 */ /* 0x000fe2000000000e */
[----:B------:R-:W2:Y:S07]  /*2680*/  LDS.128 R12, [UR4+0x90] ;  /* 0x00009004ff0c7984 */ /* 0x000eae0008000c00 */
[----:B0-----:R-:W-:-:S08]  /*2690*/  DADD R2, R2, R4 ;  /* 0x0000000002027229 */ /* 0x001fd00000000004 */
[----:B------:R-:W-:Y:S01]  /*26a0*/  DADD R2, R2, R6 ;  /* 0x0000000002027229 */ /* 0x000fe20000000006 */
[----:B------:R-:W0:Y:S07]  /*26b0*/  LDS.128 R4, [UR4+0xa0] ;  /* 0x0000a004ff047984 */ /* 0x000e2e0008000c00 */
[----:B-1----:R-:W-:Y:S01]  /*26c0*/  DADD R2, R2, R8 ;  /* 0x0000000002027229 */ /* 0x002fe20000000008 */
[----:B------:R-:W1:Y:S07]  /*26d0*/  LDS.64 R8, [UR4+0xb0] ;  /* 0x0000b004ff087984 */ /* 0x000e6e0008000a00 */
[----:B------:R-:W-:-:S08]  /*26e0*/  DADD R2, R2, R10 ;  /* 0x0000000002027229 */ /* 0x000fd0000000000a */
[----:B--2---:R-:W-:-:S08]  /*26f0*/  DADD R2, R2, R12 ;  /* 0x0000000002027229 */ /* 0x004fd0000000000c */
[----:B------:R-:W-:-:S08]  /*2700*/  DADD R2, R2, R14 ;  /* 0x0000000002027229 */ /* 0x000fd0000000000e */
[----:B0-----:R-:W-:-:S08]  /*2710*/  DADD R2, R2, R4 ;  /* 0x0000000002027229 */ /* 0x001fd00000000004 */
[----:B------:R-:W-:-:S08]  /*2720*/  DADD R2, R2, R6 ;  /* 0x0000000002027229 */ /* 0x000fd00000000006 */
[----:B-1----:R-:W-:-:S11]  /*2730*/  DADD R12, R2, R8 ;  /* 0x00000000020c7229 */ /* 0x002fd60000000008 */
.L_x_226:
[----:B------:R-:W-:Y:S05]  /*2740*/  BSYNC.RECONVERGENT B0 ;  /* 0x0000000000007941 */ /* 0x000fea0003800200 */
.L_x_211:
[----:B------:R-:W-:Y:S05]  /*2750*/  @P0 EXIT ;  /* 0x000000000000094d */ /* 0x000fea0003800000 */
[----:B------:R-:W1:Y:S01]  /*2760*/  LDCU.64 UR4, c[0x0][0x398] ;  /* 0x00007300ff0477ac */ /* 0x000e620008000a00 */
[----:B0-----:R-:W0:Y:S01]  /*2770*/  LDC.64 R2, c[0x0][0x388] ;  /* 0x0000e200ff027b82 */ /* 0x001e220000000a00 */
[----:B-1----:R-:W-:-:S07]  /*2780*/  DADD R12, R12, UR4 ;  /* 0x000000040c0c7e29 */ /* 0x002fce0008000000 */
[----:B0-----:R-:W-:Y:S01]  /*2790*/  STG.E.64 desc[UR6][R2.64], R12 ;  /* 0x0000000c02007986 */ /* 0x001fe2000c101b06 */
[----:B------:R-:W-:Y:S05]  /*27a0*/  EXIT ;  /* 0x000000000000794d */ /* 0x000fea0003800000 */
.L_x_239:
        /* <DEDUP_REMOVED lines=13> */
.L_x_310:


//--------------------- .text._ZN3cub18CUB_300001_SM_10006detail6reduce18DeviceReduceKernelINS2_10policy_hubIdjN4cuda3std3__44plusIdEEE10Policy1000EN6thrust24THRUST_300001_SM_1000_NS6detail15normal_iteratorINSD_10device_ptrIdEEEEjS9_dNS7_10__identityEEEvT0_PT3_T1_NS0_13GridEvenShareISN_EET2_T4_ --------------------------
	.section	.text._ZN3cub18CUB_300001_SM_10006detail6reduce18DeviceReduceKernelINS2_10policy_hubIdjN4cuda3std3__44plusIdEEE10Policy1000EN6thrust24THRUST_300001_SM_1000_NS6detail15normal_iteratorINSD_10device_ptrIdEEEEjS9_dNS7_10__identityEEEvT0_PT3_T1_NS0_13GridEvenShareISN_EET2_T4_,"ax",@progbits
	.align	128
        .global         _ZN3cub18CUB_300001_SM_10006detail6reduce18DeviceReduceKernelINS2_10policy_hubIdjN4cuda3std3__44plusIdEEE10Policy1000EN6thrust24THRUST_300001_SM_1000_NS6detail15normal_iteratorINSD_10device_ptrIdEEEEjS9_dNS7_10__identityEEEvT0_PT3_T1_NS0_13GridEvenShareISN_EET2_T4_
        .type           _ZN3cub18CUB_300001_SM_10006detail6reduce18DeviceReduceKernelINS2_10policy_hubIdjN4cuda3std3__44plusIdEEE10Policy1000EN6thrust24THRUST_300001_SM_1000_NS6detail15normal_iteratorINSD_10device_ptrIdEEEEjS9_dNS7_10__identityEEEvT0_PT3_T1_NS0_13GridEvenShareISN_EET2_T4_,@function
        .size           _ZN3cub18CUB_300001_SM_10006detail6reduce18DeviceReduceKernelINS2_10policy_hubIdjN4cuda3std3__44plusIdEEE10Policy1000EN6thrust24THRUST_300001_SM_1000_NS6detail15normal_iteratorINSD_10device_ptrIdEEEEjS9_dNS7_10__identityEEEvT0_PT3_T1_NS0_13GridEvenShareISN_EET2_T4_,(.L_x_311 - _ZN3cub18CUB_300001_SM_10006detail6reduce18DeviceReduceKernelINS2_10policy_hubIdjN4cuda3std3__44plusIdEEE10Policy1000EN6thrust24THRUST_300001_SM_1000_NS6detail15normal_iteratorINSD_10device_ptrIdEEEEjS9_dNS7_10__identityEEEvT0_PT3_T1_NS0_13GridEvenShareISN_EET2_T4_)
        .other          _ZN3cub18CUB_300001_SM_10006detail6reduce18DeviceReduceKernelINS2_10policy_hubIdjN4cuda3std3__44plusIdEEE10Policy1000EN6thrust24THRUST_300001_SM_1000_NS6detail15normal_iteratorINSD_10device_ptrIdEEEEjS9_dNS7_10__identityEEEvT0_PT3_T1_NS0_13GridEvenShareISN_EET2_T4_,@"STO_CUDA_ENTRY STV_DEFAULT"
_ZN3cub18CUB_300001_SM_10006detail6reduce18DeviceReduceKernelINS2_10policy_hubIdjN4cuda3std3__44plusIdEEE10Policy1000EN6thrust24THRUST_300001_SM_1000_NS6detail15normal_iteratorINSD_10device_ptrIdEEEEjS9_dNS7_10__identityEEEvT0_PT3_T1_NS0_13GridEvenShareISN_EET2_T4_:
.text._ZN3cub18CUB_300001_SM_10006detail6reduce18DeviceReduceKernelINS2_10policy_hubIdjN4cuda3std3__44plusIdEEE10Policy1000EN6thrust24THRUST_300001_SM_1000_NS6detail15normal_iteratorINSD_10device_ptrIdEEEEjS9_dNS7_10__identityEEEvT0_PT3_T1_NS0_13GridEvenShareISN_EET2_T4_:
[----:B------:R-:W-:Y:S08]  /*0000*/  LDC R1, c[0x0][0x37c] ;  /* 0x0000df00ff017b82 */ /* 0x000ff00000000800 */
[----:B------:R-:W0:Y:S01]  /*0010*/  S2UR UR9, SR_CTAID.X ;  /* 0x00000000000979c3 */ /* 0x000e220000002500 */
[----:B------:R-:W1:Y:S01]  /*0020*/  LDCU.64 UR12, c[0x0][0x3a8] ;  /* 0x00007500ff0c77ac */ /* 0x000e620008000a00 */
[----:B------:R-:W-:Y:S01]  /*0030*/  BSSY.RECONVERGENT B0, `(.L_x_240) ;  /* 0x00002d4000007945 */ /* 0x000fe20003800200 */
[----:B------:R-:W2:Y:S01]  /*0040*/  LDCU.64 UR10, c[0x0][0x358] ;  /* 0x00006b00ff0a77ac */ /* 0x000ea20008000a00 */
[----:B-1----:R-:W-:Y:S01]  /*0050*/  IMAD.U32 R4, RZ, RZ, UR12 ;  /* 0x0000000cff047e24 */ /* 0x002fe2000f8e00ff */
[----:B------:R-:W-:-:S02]  /*0060*/  UIMAD UR8, UR13, 0x1400, URZ ;  /* 0x000014000d0878a4 */ /* 0x000fc4000f8e02ff */
[----:B0-----:R-:W-:-:S06]  /*0070*/  UIMAD UR4, UR9, 0x1400, URZ ;  /* 0x00001400090478a4 */ /* 0x001fcc000f8e02ff */
[----:B------:R-:W-:-:S05]  /*0080*/  VIADD R0, R4, -UR4 ;  /* 0x8000000404007c36 */ /* 0x000fca0008000000 */
[----:B------:R-:W-:-:S13]  /*0090*/  ISETP.GT.U32.AND P0, PT, R0, 0x13ff, PT ;  /* 0x000013ff0000780c */ /* 0x000fda0003f04070 */
[----:B--2---:R-:W-:Y:S05]  /*00a0*/  @P0 BRA `(.L_x_241) ;  /* 0x0000001800380947 */ /* 0x004fea0003800000 */
[----:B------:R-:W0:Y:S01]  /*00b0*/  S2R R3, SR_TID.X ;  /* 0x0000000000037919 */ /* 0x000e220000002100 */
[----:B------:R-:W-:Y:S01]  /*00c0*/  BSSY.RECONVERGENT B1, `(.L_x_242) ;  /* 0x000000a000017945 */ /* 0x000fe20003800200 */
[----:B------:R-:W-:Y:S02]  /*00d0*/  CS2R R20, SRZ ;  /* 0x0000000000147805 */ /* 0x000fe4000001ff00 */
[----:B0-----:R-:W-:Y:S01]  /*00e0*/  ISETP.GE.U32.AND P0, PT, R3, R0, PT ;  /* 0x000000000300720c */ /* 0x001fe20003f06070 */
[----:B------:R-:W-:-:S12]  /*00f0*/  IMAD.MOV.U32 R19, RZ, RZ, R3 ;  /* 0x000000ffff137224 */ /* 0x000fd800078e0003 */
[----:B------:R-:W-:Y:S05]  /*0100*/  @P0 BRA `(.L_x_243) ;  /* 0x0000000000140947 */ /* 0x000fea0003800000 */
[----:B------:R-:W0:Y:S01]  /*0110*/  LDC.64 R20, c[0x0][0x380] ;  /* 0x0000e000ff147b82 */ /* 0x000e220000000a00 */
[----:B------:R-:W-:-:S04]  /*0120*/  VIADD R5, R3, UR4 ;  /* 0x0000000403057c36 */ /* 0x000fc80008000000 */
[----:B0-----:R-:W-:-:S06]  /*0130*/  IMAD.WIDE.U32 R20, R5, 0x8, R20 ;  /* 0x0000000805147825 */ /* 0x001fcc00078e0014 */
[----:B------:R-:W5:Y:S01]  /*0140*/  LDG.E.64 R20, desc[UR10][R20.64] ;  /* 0x0000000a14147981 */ /* 0x000f62000c1e1b00 */
[----:B------:R-:W-:-:S07]  /*0150*/  VIADD R19, R3, 0x280 ;  /* 0x0000028003137836 */ /* 0x000fce0000000000 */
.L_x_243:
[----:B------:R-:W-:Y:S05]  /*0160*/  BSYNC.RECONVERGENT B1 ;  /* 0x0000000000017941 */ /* 0x000fea0003800200 */
.L_x_242:
[----:B------:R-:W-:Y:S01]  /*0170*/  ISETP.GE.U32.AND P0, PT, R19, R0, PT ;  /* 0x000000001300720c */ /* 0x000fe20003f06070 */
[----:B------:R-:W-:-:S12]  /*0180*/  BSSY.RECONVERGENT B1, `(.L_x_244) ;  /* 0x00000a5000017945 */ /* 0x000fd80003800200 */
[----:B------:R-:W-:Y:S05]  /*0190*/  @P0 BRA `(.L_x_245) ;  /* 0x00000008008c0947 */ /* 0x000fea0003800000 */
[----:B------:R-:W-:Y:S01]  /*01a0*/  LOP3.LUT R5, RZ, R19, RZ, 0x33, !PT ;  /* 0x00000013ff057212 */ /* 0x000fe200078e33ff */
[----:B------:R-:W-:Y:S03]  /*01b0*/  BSSY.RECONVERGENT B2, `(.L_x_246) ;  /* 0x0000053000027945 */ /* 0x000fe60003800200 */
[----:B------:R-:W-:-:S04]  /*01c0*/  IADD3 R5, PT, PT, R4, -UR4, R5 ;  /* 0x8000000404057c10 */ /* 0x000fc8000fffe005 */
[C---:B------:R-:W-:Y:S01]  /*01d0*/  ISETP.GE.U32.AND P0, PT, R5.reuse, 0x2580, PT ;  /* 0x000025800500780c */ /* 0x040fe20003f06070 */
[----:B------:R-:W-:-:S05]  /*01e0*/  IMAD.HI.U32 R4, R5, -0x33333333, RZ ;  /* 0xcccccccd05047827 */ /* 0x000fca00078e00ff */
[----:B------:R-:W-:-:S04]  /*01f0*/  LEA.HI R4, R4, 0x1, RZ, 0x17 ;  /* 0x0000000104047811 */ /* 0x000fc800078fb8ff */
[----:B------:R-:W-:-:S03]  /*0200*/  LOP3.LUT R5, R4, 0xf, RZ, 0xc0, !PT ;  /* 0x0000000f04057812 */ /* 0x000fc600078ec0ff */
[----:B------:R-:W-:Y:S05]  /*0210*/  @!P0 BRA `(.L_x_247) ;  /* 0x0000000400308947 */ /* 0x000fea0003800000 */
[----:B------:R-:W-:Y:S01]  /*0220*/  LOP3.LUT R24, R4, 0xfffff0, RZ, 0xc0, !PT ;  /* 0x00fffff004187812 */ /* 0x000fe200078ec0ff */
[----:B------:R-:W-:Y:S01]  /*0230*/  BSSY.RECONVERGENT B3, `(.L_x_248) ;  /* 0x0000049000037945 */ /* 0x000fe20003800200 */
[C---:B------:R-:W-:Y:S02]  /*0240*/  VIADD R2, R19.reuse, 0x1400 ;  /* 0x0000140013027836 */ /* 0x040fe40000000000 */
[----:B------:R-:W-:Y:S02]  /*0250*/  VIADD R25, R19, UR4 ;  /* 0x0000000413197c36 */ /* 0x000fe40008000000 */
[----:B------:R-:W-:-:S07]  /*0260*/  IMAD.MOV R24, RZ, RZ, -R24 ;  /* 0x000000ffff187224 */ /* 0x000fce00078e0a18 */
.L_x_249:
[----:B------:R-:W0:Y:S02]  /*0270*/  LDC.64 R22, c[0x0][0x380] ;  /* 0x0000e000ff167b82 */ /* 0x000e240000000a00 */
[----:B0-----:R-:W-:-:S06]  /*0280*/  IMAD.WIDE.U32 R18, R25, 0x8, R22 ;  /* 0x0000000819127825 */ /* 0x001fcc00078e0016 */
[----:B------:R-:W2:Y:S01]  /*0290*/  LDG.E.64 R18, desc[UR10][R18.64] ;  /* 0x0000000a12127981 */ /* 0x000ea2000c1e1b00 */
[C---:B------:R-:W-:Y:S02]  /*02a0*/  VIADD R7, R25.reuse, 0x280 ;  /* 0x0000028019077836 */ /* 0x040fe40000000000 */
        /* <DEDUP_REMOVED lines=9> */
[----:B------:R-:W4:Y:S02]  /*0340*/  LDG.E.64 R14, desc[UR10][R14.64] ;  /* 0x0000000a0e0e7981 */ /* 0x000f24000c1e1b00 */
[C---:B------:R-:W-:Y:S02]  /*0350*/  VIADD R11, R25.reuse, 0xc80 ;  /* 0x00000c80190b7836 */ /* 0x040fe40000000000 */
[----:B------:R-:W4:Y:S01]  /*0360*/  LDG.E.64 R12, desc[UR10][R12.64] ;  /* 0x0000000a0c0c7981 */ /* 0x000f22000c1e1b00 */
[----:B------:R-:W-:Y:S02]  /*0370*/  VIADD R9, R25, 0xf00 ;  /* 0x00000f0019097836 */ /* 0x000fe40000000000 */
[----:B------:R-:W-:-:S04]  /*0380*/  IMAD.WIDE.U32 R10, R11, 0x8, R22 ;  /* 0x000000080b0a7825 */ /* 0x000fc800078e0016 */
[----:B------:R-:W-:Y:S02]  /*0390*/  IMAD.WIDE.U32 R8, R9, 0x8, R22 ;  /* 0x0000000809087825 */ /* 0x000fe400078e0016 */
[----:B------:R-:W4:Y:S04]  /*03a0*/  LDG.E.64 R10, desc[UR10][R10.64] ;  /* 0x0000000a0a0a7981 */ /* 0x000f28000c1e1b00 */
[----:B------:R-:W4:Y:S01]  /*03b0*/  LDG.E.64 R8, desc[UR10][R8.64] ;  /* 0x0000000a08087981 */ /* 0x000f22000c1e1b00 */
[----:B--2--5:R-:W-:Y:S01]  /*03c0*/  DADD R18, R18, R20 ;  /* 0x0000000012127229 */ /* 0x024fe20000000014 */
[----:B------:R-:W-:-:S04]  /*03d0*/  VIADD R21, R25, 0x1180 ;  /* 0x0000118019157836 */ /* 0x000fc80000000000 */
[----:B------:R-:W-:-:S06]  /*03e0*/  IMAD.WIDE.U32 R20, R21, 0x8, R22 ;  /* 0x0000000815147825 */ /* 0x000fcc00078e0016 */
[----:B------:R-:W2:Y:S01]  /*03f0*/  LDG.E.64 R20, desc[UR10][R20.64] ;  /* 0x0000000a14147981 */ /* 0x000ea2000c1e1b00 */
[----:B---3--:R-:W-:Y:S01]  /*0400*/  DADD R18, R18, R6 ;  /* 0x0000000012127229 */ /* 0x008fe20000000006 */
[----:B------:R-:W-:-:S04]  /*0410*/  VIADD R7, R25, 0x1400 ;  /* 0x0000140019077836 */ /* 0x000fc80000000000 */
[----:B------:R-:W-:-:S03]  /*0420*/  IMAD.WIDE.U32 R6, R7, 0x8, R22 ;  /* 0x0000000807067825 */ /* 0x000fc600078e0016 */
[----:B----4-:R-:W-:Y:S01]  /*0430*/  DADD R16, R18, R16 ;  /* 0x0000000012107229 */ /* 0x010fe20000000010 */
[----:B------:R-:W-:Y:S02]  /*0440*/  VIADD R19, R25, 0x1680 ;  /* 0x0000168019137836 */ /* 0x000fe40000000000 */
[----:B------:R-:W3:Y:S02]  /*0450*/  LDG.E.64 R6, desc[UR10][R6.64] ;  /* 0x0000000a06067981 */ /* 0x000ee4000c1e1b00 */
[----:B------:R-:W-:-:S03]  /*0460*/  IMAD.WIDE.U32 R18, R19, 0x8, R22 ;  /* 0x0000000813127825 */ /* 0x000fc600078e0016 */
[----:B------:R-:W-:Y:S01]  /*0470*/  DADD R14, R16, R14 ;  /* 0x00000000100e7229 */ /* 0x000fe2000000000e */
[----:B------:R-:W-:Y:S02]  /*0480*/  VIADD R17, R25, 0x1900 ;  /* 0x0000190019117836 */ /* 0x000fe40000000000 */
[----:B------:R-:W4:Y:S02]  /*0490*/  LDG.E.64 R18, desc[UR10][R18.64] ;  /* 0x0000000a12127981 */ /* 0x000f24000c1e1b00 */
        /* <DEDUP_REMOVED lines=12> */
[----:B------:R-:W-:-:S06]  /*0560*/  IMAD.WIDE.U32 R10, R11, 0x8, R22 ;  /* 0x000000080b0a7825 */ /* 0x000fcc00078e0016 */
[----:B------:R-:W4:Y:S01]  /*0570*/  LDG.E.64 R10, desc[UR10][R10.64] ;  /* 0x0000000a0a0a7981 */ /* 0x000f22000c1e1b00 */
[C---:B------:R-:W-:Y:S01]  /*0580*/  VIADD R27, R25.reuse, 0x2580 ;  /* 0x00002580191b7836 */ /* 0x040fe20000000000 */
[----:B--2---:R-:W-:Y:S01]  /*0590*/  DADD R20, R8, R20 ;  /* 0x0000000008147229 */ /* 0x004fe20000000014 */
[----:B------:R-:W-:-:S04]  /*05a0*/  VIADD R9, R25, 0x2300 ;  /* 0x0000230019097836 */ /* 0x000fc80000000000 */
[----:B------:R-:W-:-:S04]  /*05b0*/  IMAD.WIDE.U32 R8, R9, 0x8, R22 ;  /* 0x0000000809087825 */ /* 0x000fc800078e0016 */
[----:B------:R-:W-:Y:S02]  /*05c0*/  IMAD.WIDE.U32 R22, R27, 0x8, R22 ;  /* 0x000000081b167825 */ /* 0x000fe400078e0016 */
[----:B------:R-:W2:Y:S04]  /*05d0*/  LDG.E.64 R8, desc[UR10][R8.64] ;  /* 0x0000000a08087981 */ /* 0x000ea8000c1e1b00 */
[----:B------:R-:W2:Y:S01]  /*05e0*/  LDG.E.64 R22, desc[UR10][R22.64] ;  /* 0x0000000a16167981 */ /* 0x000ea2000c1e1b00 */
[----:B---3--:R-:W-:-:S08]  /*05f0*/  DADD R6, R20, R6 ;  /* 0x0000000014067229 */ /* 0x008fd00000000006 */
[----:B----4-:R-:W-:-:S08]  /*0600*/  DADD R6, R6, R18 ;  /* 0x0000000006067229 */ /* 0x010fd00000000012 */
[----:B------:R-:W-:-:S08]  /*0610*/  DADD R6, R6, R16 ;  /* 0x0000000006067229 */ /* 0x000fd00000000010 */
[----:B------:R-:W-:Y:S01]  /*0620*/  DADD R6, R6, R14 ;  /* 0x0000000006067229 */ /* 0x000fe2000000000e */
[----:B------:R-:W-:-:S07]  /*0630*/  VIADD R24, R24, 0x10 ;  /* 0x0000001018187836 */ /* 0x000fce0000000000 */
[----:B------:R-:W-:Y:S01]  /*0640*/  DADD R6, R6, R12 ;  /* 0x0000000006067229 */ /* 0x000fe2000000000c */
[----:B------:R-:W-:-:S07]  /*0650*/  ISETP.NE.AND P0, PT, R24, RZ, PT ;  /* 0x000000ff1800720c */ /* 0x000fce0003f05270 */
[----:B------:R-:W-:Y:S01]  /*0660*/  DADD R6, R6, R10 ;  /* 0x0000000006067229 */ /* 0x000fe2000000000a */
[----:B------:R-:W-:Y:S02]  /*0670*/  VIADD R2, R2, 0x2800 ;  /* 0x0000280002027836 */ /* 0x000fe40000000000 */
[----:B------:R-:W-:-:S05]  /*0680*/  VIADD R25, R25, 0x2800 ;  /* 0x0000280019197836 */ /* 0x000fca0000000000 */
[----:B--2---:R-:W-:-:S08]  /*0690*/  DADD R6, R6, R8 ;  /* 0x0000000006067229 */ /* 0x004fd00000000008 */
[----:B------:R-:W-:Y:S01]  /*06a0*/  DADD R20, R6, R22 ;  /* 0x0000000006147229 */ /* 0x000fe20000000016 */
[----:B------:R-:W-:Y:S10]  /*06b0*/  @P0 BRA `(.L_x_249) ;  /* 0xfffffff800ec0947 */ /* 0x000ff4000383ffff */
[----:B------:R-:W-:Y:S05]  /*06c0*/  BSYNC.RECONVERGENT B3 ;  /* 0x0000000000037941 */ /* 0x000fea0003800200 */
.L_x_248:
[----:B------:R-:W-:-:S07]  /*06d0*/  VIADD R19, R2, 0xffffec00 ;  /* 0xffffec0002137836 */ /* 0x000fce0000000000 */
.L_x_247:
[----:B------:R-:W-:Y:S05]  /*06e0*/  BSYNC.RECONVERGENT B2 ;  /* 0x0000000000027941 */ /* 0x000fea0003800200 */
.L_x_246:
        /* <DEDUP_REMOVED lines=8> */
[----:B------:R-:W-:-:S04]  /*0770*/  VIADD R5, R19, UR4 ;  /* 0x0000000413057c36 */ /* 0x000fc80008000000 */
[C---:B------:R-:W-:Y:S02]  /*0780*/  VIADD R15, R5.reuse, 0x280 ;  /* 0x00000280050f7836 */ /* 0x040fe40000000000 */
[C---:B------:R-:W-:Y:S02]  /*0790*/  VIADD R13, R5.reuse, 0x500 ;  /* 0x00000500050d7836 */ /* 0x040fe40000000000 */
[----:B0-----:R-:W-:-:S04]  /*07a0*/  IMAD.WIDE.U32 R16, R5, 0x8, R22 ;  /* 0x0000000805107825 */ /* 0x001fc800078e0016 */
[--C-:B------:R-:W-:Y:S02]  /*07b0*/  IMAD.WIDE.U32 R14, R15, 0x8, R22.reuse ;  /* 0x000000080f0e7825 */ /* 0x100fe400078e0016 */
[----:B------:R-:W2:Y:S02]  /*07c0*/  LDG.E.64 R16, desc[UR10][R16.64] ;  /* 0x0000000a10107981 */ /* 0x000ea4000c1e1b00 */
[----:B------:R-:W-:Y:S02]  /*07d0*/  IMAD.WIDE.U32 R12, R13, 0x8, R22 ;  /* 0x000000080d0c7825 */ /* 0x000fe400078e0016 */
[----:B------:R-:W3:Y:S02]  /*07e0*/  LDG.E.64 R14, desc[UR10][R14.64] ;  /* 0x0000000a0e0e7981 */ /* 0x000ee4000c1e1b00 */
[C---:B------:R-:W-:Y:S02]  /*07f0*/  VIADD R11, R5.reuse, 0x780 ;  /* 0x00000780050b7836 */ /* 0x040fe40000000000 */
[----:B------:R-:W4:Y:S01]  /*0800*/  LDG.E.64 R12, desc[UR10][R12.64] ;  /* 0x0000000a0c0c7981 */ /* 0x000f22000c1e1b00 */
[----:B------:R-:W-:-:S02]  /*0810*/  VIADD R9, R5, 0xa00 ;  /* 0x00000a0005097836 */ /* 0x000fc40000000000 */
[----:B------:R-:W-:-:S04]  /*0820*/  IMAD.WIDE.U32 R10, R11, 0x8, R22 ;  /* 0x000000080b0a7825 */ /* 0x000fc800078e0016 */
[--C-:B------:R-:W-:Y:S02]  /*0830*/  IMAD.WIDE.U32 R8, R9, 0x8, R22.reuse ;  /* 0x0000000809087825 */ /* 0x100fe400078e0016 */
[----:B------:R-:W4:Y:S02]  /*0840*/  LDG.E.64 R10, desc[UR10][R10.64] ;  /* 0x0000000a0a0a7981 */ /* 0x000f24000c1e1b00 */
[C---:B------:R-:W-:Y:S02]  /*0850*/  VIADD R7, R5.reuse, 0xc80 ;  /* 0x00000c8005077836 */ /* 0x040fe40000000000 */
[----:B------:R-:W4:Y:S01]  /*0860*/  LDG.E.64 R8, desc[UR10][R8.64] ;  /* 0x0000000a08087981 */ /* 0x000f22000c1e1b00 */
[----:B------:R-:W-:Y:S02]  /*0870*/  VIADD R25, R5, 0xf00 ;  /* 0x00000f0005197836 */ /* 0x000fe40000000000 */
[----:B------:R-:W-:-:S04]  /*0880*/  IMAD.WIDE.U32 R6, R7, 0x8, R22 ;  /* 0x0000000807067825 */ /* 0x000fc800078e0016 */
[--C-:B------:R-:W-:Y:S02]  /*0890*/  IMAD.WIDE.U32 R24, R25, 0x8, R22.reuse ;  /* 0x0000000819187825 */ /* 0x100fe400078e0016 */
[----:B------:R-:W4:Y:S02]  /*08a0*/  LDG.E.64 R6, desc[UR10][R6.64] ;  /* 0x0000000a06067981 */ /* 0x000f24000c1e1b00 */
[----:B------:R-:W-:Y:S02]  /*08b0*/  VIADD R5, R5, 0x1180 ;  /* 0x0000118005057836 */ /* 0x000fe40000000000 */
[----:B------:R-:W4:Y:S02]  /*08c0*/  LDG.E.64 R24, desc[UR10][R24.64] ;  /* 0x0000000a18187981 */ /* 0x000f24000c1e1b00 */
[----:B------:R-:W-:-:S06]  /*08d0*/  IMAD.WIDE.U32 R22, R5, 0x8, R22 ;  /* 0x0000000805167825 */ /* 0x000fcc00078e0016 */
        /* <DEDUP_REMOVED lines=10> */
.L_x_251:
[----:B------:R-:W-:Y:S05]  /*0980*/  BSYNC.RECONVERGENT B2 ;  /* 0x0000000000027941 */ /* 0x000fea0003800200 */
.L_x_250:
        /* <DEDUP_REMOVED lines=13> */
[--C-:B------:R-:W-:Y:S02]  /*0a60*/  IMAD.WIDE.U32 R12, R13, 0x8, R8.reuse ;  /* 0x000000080d0c7825 */ /* 0x100fe400078e0008 */
[----:B------:R-:W3:Y:S02]  /*0a70*/  LDG.E.64 R10, desc[UR10][R10.64] ;  /* 0x0000000a0a0a7981 */ /* 0x000ee4000c1e1b00 */
        /* <DEDUP_REMOVED lines=8> */
[----:B------:R-:W-:-:S11]  /*0b00*/  DADD R20, R20, R8 ;  /* 0x0000000014147229 */ /* 0x000fd60000000008 */
.L_x_253:
[----:B------:R-:W-:Y:S05]  /*0b10*/  BSYNC.RECONVERGENT B2 ;  /* 0x0000000000027941 */ /* 0x000fea0003800200 */
.L_x_252:
[----:B------:R-:W-:Y:S05]  /*0b20*/  @!P1 BRA `(.L_x_245) ;  /* 0x0000000000289947 */ /* 0x000fea0003800000 */
[----:B------:R-:W0:Y:S01]  /*0b30*/  LDC.64 R6, c[0x0][0x380] ;  /* 0x0000e000ff067b82 */ /* 0x000e220000000a00 */
[----:B------:R-:W-:Y:S02]  /*0b40*/  VIADD R9, R19, UR4 ;  /* 0x0000000413097c36 */ /* 0x000fe40008000000 */
[----:B------:R-:W-:-:S07]  /*0b50*/  IMAD.MOV R2, RZ, RZ, -R4 ;  /* 0x000000ffff027224 */ /* 0x000fce00078e0a04 */
.L_x_254:
[----:B0-----:R-:W-:-:S06]  /*0b60*/  IMAD.WIDE.U32 R4, R9, 0x8, R6 ;  /* 0x0000000809047825 */ /* 0x001fcc00078e0006 */
[----:B------:R-:W2:Y:S01]  /*0b70*/  LDG.E.64 R4, desc[UR10][R4.64] ;  /* 0x0000000a04047981 */ /* 0x000ea2000c1e1b00 */
[----:B------:R-:W-:Y:S02]  /*0b80*/  VIADD R2, R2, 0x1 ;  /* 0x0000000102027836 */ /* 0x000fe40000000000 */
[----:B------:R-:W-:-:S03]  /*0b90*/  VIADD R9, R9, 0x280 ;  /* 0x0000028009097836 */ /* 0x000fc60000000000 */
[----:B------:R-:W-:Y:S01]  /*0ba0*/  ISETP.NE.AND P0, PT, R2, RZ, PT ;  /* 0x000000ff0200720c */ /* 0x000fe20003f05270 */
[----:B--2--5:R-:W-:-:S12]  /*0bb0*/  DADD R20, R4, R20 ;  /* 0x0000000004147229 */ /* 0x024fd80000000014 */
[----:B------:R-:W-:Y:S05]  /*0bc0*/  @P0 BRA `(.L_x_254) ;  /* 0xfffffffc00e40947 */ /* 0x000fea000383ffff */
.L_x_245:
[----:B------:R-:W-:Y:S05]  /*0bd0*/  BSYNC.RECONVERGENT B1 ;  /* 0x0000000000017941 */ /* 0x000fea0003800200 */
.L_x_244:
[----:B------:R-:W-:-:S13]  /*0be0*/  ISETP.GE.U32.AND P0, PT, R0, 0x280, PT ;  /* 0x000002800000780c */ /* 0x000fda0003f06070 */
        /* <DEDUP_REMOVED lines=50> */
[----:B------:R-:W1:Y:S05]  /*0f10*/  LDS.128 R4, [UR4+0x50] ;  /* 0x00005004ff047984 */ /* 0x000e6a0008000c00 */
[----:B------:R-:W-:-:S08]  /*0f20*/  DADD R16, R16, R18 ;  /* 0x0000000010107229 */ /* 0x000fd00000000012 */
        /* <DEDUP_REMOVED lines=22> */
[----:B-1----:R-:W-:Y:S01]  /*1090*/  DADD R4, R2, R4 ;  /* 0x0000000002047229 */ /* 0x002fe20000000004 */
[----:B------:R-:W-:Y:S10]  /*10a0*/  BRA `(.L_x_256) ;  /* 0x0000001c00307947 */ /* 0x000ff40003800000 */
.L_x_255:
[----:B------:R-:W-:-:S04]  /*10b0*/  LOP3.LUT R2, R3, 0x3e0, RZ, 0xc0, !PT ;  /* 0x000003e003027812 */ /* 0x000fc800078ec0ff */
[----:B------:R-:W-:Y:S01]  /*10c0*/  LOP3.LUT R7, RZ, R2, RZ, 0x33, !PT ;  /* 0x00000002ff077212 */ /* 0x000fe200078e33ff */
[----:B------:R-:W-:Y:S02]  /*10d0*/  VIADD R5, R2, 0x20 ;  /* 0x0000002002057836 */ /* 0x000fe40000000000 */
[----:B------:R-:W0:Y:S02]  /*10e0*/  S2R R2, SR_LANEID ;  /* 0x0000000000027919 */ /* 0x000e240000000000 */
[----:B------:R-:W-:Y:S01]  /*10f0*/  IMAD.IADD R7, R0, 0x1, R7 ;  /* 0x0000000100077824 */ /* 0x000fe200078e0207 */
[----:B------:R-:W-:-:S04]  /*1100*/  ISETP.GT.U32.AND P0, PT, R5, R0, PT ;  /* 0x000000000500720c */ /* 0x000fc80003f04070 */
[----:B------:R-:W-:-:S05]  /*1110*/  SEL R7, R7, 0x1f, P0 ;  /* 0x0000001f07077807 */ /* 0x000fca0000000000 */
[----:B-----5:R-:W-:Y:S04]  /*1120*/  SHFL.DOWN PT, R4, R20, 0x1, R7 ;  /* 0x0820000014047989 */ /* 0x020fe800000e0007 */
[----:B------:R-:W1:Y:S01]  /*1130*/  SHFL.DOWN PT, R5, R21, 0x1, R7 ;  /* 0x0820000015057989 */ /* 0x000e6200000e0007 */
[C---:B0-----:R-:W-:Y:S01]  /*1140*/  ISETP.GE.AND P0, PT, R2.reuse, R7, PT ;  /* 0x000000070200720c */ /* 0x041fe20003f06270 */
[----:B------:R-:W-:Y:S01]  /*1150*/  VIADD R6, R2, 0x2 ;  /* 0x0000000202067836 */ /* 0x000fe20000000000 */
        /* <DEDUP_REMOVED lines=23> */
[----:B------:R-:W-:-:S04]  /*12d0*/  @!P0 SHF.R.U32.HI R6, RZ, 0x2, R3 ;  /* 0x00000002ff068819 */ /* 0x000fc80000011603 */
        /* <DEDUP_REMOVED lines=19> */
[----:B------:R-:W-:Y:S01]  /*1410*/  ISETP.GT.U32.AND P1, PT, R0, 0x20, PT ;  /* 0x000000200000780c */ /* 0x000fe20003f24070 */
[----:B0-----:R-:W-:-:S09]  /*1420*/  ULEA UR4, UR5, UR4, 0x18 ;  /* 0x0000000405047291 */ /* 0x001fd2000f8ec0ff */
[----:B------:R-:W0:Y:S04]  /*1430*/  LDS.128 R12, [UR4+0x20] ;  /* 0x00002004ff0c7984 */ /* 0x000e280008000c00 */
[----:B------:R-:W1:Y:S01]  /*1440*/  LDS.128 R8, [UR4+0x30] ;  /* 0x00003004ff087984 */ /* 0x000e620008000c00 */
[----:B0-----:R-:W-:-:S10]  /*1450*/  DADD R12, R4, R12 ;  /* 0x00000000040c7229 */ /* 0x001fd4000000000c */
[----:B------:R-:W-:Y:S02]  /*1460*/  FSEL R2, R12, R4, P1 ;  /* 0x000000040c027208 */ /* 0x000fe40000800000 */
[----:B------:R-:W-:Y:S02]  /*1470*/  FSEL R3, R13, R5, P1 ;  /* 0x000000050d037208 */ /* 0x000fe40000800000 */
[----:B------:R-:W-:Y:S01]  /*1480*/  ISETP.GT.U32.AND P1, PT, R0, 0x40, PT ;  /* 0x000000400000780c */ /* 0x000fe20003f24070 */
[----:B------:R-:W0:Y:S03]  /*1490*/  LDS.128 R4, [UR4+0x40] ;  /* 0x00004004ff047984 */ /* 0x000e260008000c00 */
[----:B------:R-:W-:-:S10]  /*14a0*/  DADD R14, R2, R14 ;  /* 0x00000000020e7229 */ /* 0x000fd4000000000e */
[----:B------:R-:W-:Y:S02]  /*14b0*/  FSEL R2, R14, R2, P1 ;  /* 0x000000020e027208 */ /* 0x000fe40000800000 */
[----:B------:R-:W-:Y:S02]  /*14c0*/  FSEL R3, R15, R3, P1 ;  /* 0x000000030f037208 */ /* 0x000fe40000800000 */
[----:B------:R-:W-:-:S04]  /*14d0*/  ISETP.GT.U32.AND P1, PT, R0, 0x60, PT ;  /* 0x000000600000780c */ /* 0x000fc80003f24070 */
        /* <DEDUP_REMOVED lines=61> */
[----:B------:R-:W1:Y:S01]  /*18b0*/  LDS.64 R2, [UR4+0xb0] ;  /* 0x0000b004ff027984 */ /* 0x000e620008000a00 */
        /* <DEDUP_REMOVED lines=8> */
[----:B------:R-:W-:-:S04]  /*1940*/  ISETP.GT.U32.AND P1, PT, R0, 0x260, PT ;  /* 0x000002600000780c */ /* 0x000fc80003f24070 */
[----:B-1----:R-:W-:-:S10]  /*1950*/  DADD R2, R2, R4 ;  /* 0x0000000002027229 */ /* 0x002fd40000000004 */
[----:B------:R-:W-:Y:S02]  /*1960*/  FSEL R4, R2, R4, P1 ;  /* 0x0000000402047208 */ /* 0x000fe40000800000 */
[----:B------:R-:W-:Y:S01]  /*1970*/  FSEL R5, R3, R5, P1 ;  /* 0x0000000503057208 */ /* 0x000fe20000800000 */
[----:B------:R-:W-:Y:S06]  /*1980*/  BRA `(.L_x_256) ;  /* 0x0000001000f87947 */ /* 0x000fec0003800000 */
.L_x_241:
[----:B------:R-:W0:Y:S01]  /*1990*/  S2R R5, SR_TID.X ;  /* 0x0000000000057919 */ /* 0x000e220000002100 */
[----:B------:R-:W1:Y:S02]  /*19a0*/  LDCU.64 UR6, c[0x0][0x380] ;  /* 0x00007000ff0677ac */ /* 0x000e640008000a00 */
[----:B-1----:R-:W-:Y:S02]  /*19b0*/  IMAD.U32 R6, RZ, RZ, UR6 ;  /* 0x00000006ff067e24 */ /* 0x002fe4000f8e00ff */
[----:B------:R-:W-:Y:S01]  /*19c0*/  IMAD.U32 R7, RZ, RZ, UR7 ;  /* 0x00000007ff077e24 */ /* 0x000fe2000f8e00ff */
[----:B0-----:R-:W-:-:S05]  /*19d0*/  IADD3 R21, PT, PT, R5, UR4, RZ ;  /* 0x0000000405157c10 */ /* 0x001fca000fffe0ff */
[----:B------:R-:W-:-:S05]  /*19e0*/  IMAD.WIDE.U32 R20, R21, 0x8, R6 ;  /* 0x0000000815147825 */ /* 0x000fca00078e0006 */
[----:B------:R-:W2:Y:S04]  /*19f0*/  LDG.E.64 R14, desc[UR10][R20.64] ;  /* 0x0000000a140e7981 */ /* 0x000ea8000c1e1b00 */
[----:B------:R-:W2:Y:S04]  /*1a00*/  LDG.E.64 R16, desc[UR10][R20.64+0x1400] ;  /* 0x0014000a14107981 */ /* 0x000ea8000c1e1b00 */
[----:B------:R-:W3:Y:S04]  /*1a10*/  LDG.E.64 R18, desc[UR10][R20.64+0x2800] ;  /* 0x0028000a14127981 */ /* 0x000ee8000c1e1b00 */
[----:B------:R-:W4:Y:S04]  /*1a20*/  LDG.E.64 R12, desc[UR10][R20.64+0x3c00] ;  /* 0x003c000a140c7981 */ /* 0x000f28000c1e1b00 */
[----:B------:R-:W5:Y:S04]  /*1a30*/  LDG.E.64 R10, desc[UR10][R20.64+0x5000] ;  /* 0x0050000a140a7981 */ /* 0x000f68000c1e1b00 */
[----:B------:R-:W5:Y:S04]  /*1a40*/  LDG.E.64 R8, desc[UR10][R20.64+0x6400] ;  /* 0x0064000a14087981 */ /* 0x000f68000c1e1b00 */
[----:B------:R-:W5:Y:S04]  /*1a50*/  LDG.E.64 R2, desc[UR10][R20.64+0x7800] ;  /* 0x0078000a14027981 */ /* 0x000f68000c1e1b00 */
[----:B------:R-:W5:Y:S01]  /*1a60*/  LDG.E.64 R28, desc[UR10][R20.64+0x8c00] ;  /* 0x008c000a141c7981 */ /* 0x000f62000c1e1b00 */
[----:B------:R-:W-:Y:S01]  /*1a70*/  ISETP.GE.U32.AND P0, PT, R0, UR8, PT ;  /* 0x0000000800007c0c */ /* 0x000fe2000bf06070 */
[----:B--2---:R-:W-:-:S08]  /*1a80*/  DADD R14, R14, R16 ;  /* 0x000000000e0e7229 */ /* 0x004fd00000000010 */
[----:B---3--:R-:W-:-:S08]  /*1a90*/  DADD R14, R18, R14 ;  /* 0x00000000120e7229 */ /* 0x008fd0000000000e */
[----:B----4-:R-:W-:-:S08]  /*1aa0*/  DADD R12, R12, R14 ;  /* 0x000000000c0c7229 */ /* 0x010fd0000000000e */
[----:B-----5:R-:W-:-:S08]  /*1ab0*/  DADD R10, R10, R12 ;  /* 0x000000000a0a7229 */ /* 0x020fd0000000000c */
[----:B------:R-:W-:-:S08]  /*1ac0*/  DADD R8, R8, R10 ;  /* 0x0000000008087229 */ /* 0x000fd0000000000a */
[----:B------:R-:W-:-:S08]  /*1ad0*/  DADD R2, R2, R8 ;  /* 0x0000000002027229 */ /* 0x000fd00000000008 */
[----:B------:R-:W-:Y:S01]  /*1ae0*/  DADD R28, R28, R2 ;  /* 0x000000001c1c7229 */ /* 0x000fe20000000002 */
[----:B------:R-:W-:Y:S10]  /*1af0*/  @!P0 BRA `(.L_x_257) ;  /* 0x0000000c00708947 */ /* 0x000ff40003800000 */
[----:B------:R-:W-:Y:S01]  /*1b00*/  UIMAD UR12, UR13, 0x1400, UR4 ;  /* 0x000014000d0c78a4 */ /* 0x000fe2000f8e0204 */
[----:B------:R-:W-:Y:S01]  /*1b10*/  VIADD R0, R4, 0xffffec00 ;  /* 0xffffec0004007836 */ /* 0x000fe20000000000 */
[----:B------:R-:W-:Y:S01]  /*1b20*/  UIADD3 UR5, UPT, UPT, UR9, UR13, URZ ;  /* 0x0000000d09057290 */ /* 0x000fe2000fffe0ff */
[----:B------:R-:W-:-:S03]  /*1b30*/  LOP3.LUT R3, RZ, R5, RZ, 0x33, !PT ;  /* 0x00000005ff037212 */ /* 0x000fc600078e33ff */
[----:B------:R-:W-:Y:S01]  /*1b40*/  ISETP.LT.U32.AND P0, PT, R0, UR12, PT ;  /* 0x0000000c00007c0c */ /* 0x000fe2000bf01070 */
[----:B------:R-:W-:Y:S01]  /*1b50*/  UIMAD UR5, UR5, 0x1400, URZ ;  /* 0x00001400050578a4 */ /* 0x000fe2000f8e02ff */
[----:B------:R-:W-:-:S05]  /*1b60*/  IADD3 R3, PT, PT, R4, -UR8, R3 ;  /* 0x8000000804037c10 */ /* 0x000fca000fffe003 */
[----:B------:R-:W-:Y:S01]  /*1b70*/  IMAD.U32 R8, RZ, RZ, UR5 ;  /* 0x00000005ff087e24 */ /* 0x000fe2000f8e00ff */
[----:B------:R-:W-:Y:S01]  /*1b80*/  UMOV UR6, UR5 ;  /* 0x0000000500067c82 */ /* 0x000fe20008000000 */
[----:B------:R-:W-:Y:S01]  /*1b90*/  VIADD R2, R3, -UR4 ;  /* 0x8000000403027c36 */ /* 0x000fe20008000000 */
[----:B------:R-:W-:Y:S02]  /*1ba0*/  UMOV UR4, URZ ;  /* 0x000000ff00047c82 */ /* 0x000fe40008000000 */
[----:B------:R-:W-:Y:S01]  /*1bb0*/  IADD3 R5, PT, PT, R8, 0x1400, R5 ;  /* 0x0000140008057810 */ /* 0x000fe20007ffe005 */
[----:B------:R-:W-:Y:S06]  /*1bc0*/  @P0 BRA `(.L_x_258) ;  /* 0x0000000000840947 */ /* 0x000fec0003800000 */
[----:B------:R-:W0:Y:S01]  /*1bd0*/  LDC R4, c[0x0][0x3a8] ;  /* 0x0000ea00ff047b82 */ /* 0x000e220000000800 */
[----:B------:R-:W1:Y:S07]  /*1be0*/  LDCU UR7, c[0x0][0x3ac] ;  /* 0x00007580ff0777ac */ /* 0x000e6e0008000800 */
[----:B------:R-:W2:Y:S02]  /*1bf0*/  LDC.64 R6, c[0x0][0x380] ;  /* 0x0000e000ff067b82 */ /* 0x000ea40000000a00 */
.L_x_259:
[----:B------:R-:W3:Y:S02]  /*1c00*/  S2R R25, SR_TID.X ;  /* 0x0000000000197919 */ /* 0x000ee40000002100 */
[----:B---3--:R-:W-:-:S04]  /*1c10*/  VIADD R25, R25, UR12 ;  /* 0x0000000c19197c36 */ /* 0x008fc80008000000 */
[----:B--2---:R-:W-:-:S05]  /*1c20*/  IMAD.WIDE.U32 R24, R25, 0x8, R6 ;  /* 0x0000000819187825 */ /* 0x004fca00078e0006 */
        /* <DEDUP_REMOVED lines=8> */
[----:B0-----:R-:W-:-:S05]  /*1cb0*/  VIADD R3, R4, -UR12 ;  /* 0x8000000c04037c36 */ /* 0x001fca0008000000 */
[----:B------:R-:W-:Y:S01]  /*1cc0*/  ISETP.GE.U32.AND P0, PT, R3, UR8, PT ;  /* 0x0000000803007c0c */ /* 0x000fe2000bf06070 */
        /* <DEDUP_REMOVED lines=8> */
[----:B------:R-:W-:Y:S10]  /*1d50*/  @!P0 BRA `(.L_x_257) ;  /* 0x0000000800d88947 */ /* 0x000ff40003800000 */
[----:B-1----:R-:W-:Y:S01]  /*1d60*/  UMOV UR13, UR7 ;  /* 0x00000007000d7c82 */ /* 0x002fe20008000000 */
[----:B------:R-:W-:Y:S01]  /*1d70*/  UIADD3 UR4, UPT, UPT, UR4, 0x1, URZ ;  /* 0x0000000104047890 */ /* 0x000fe2000fffe0ff */
[----:B------:R-:W-:Y:S01]  /*1d80*/  VIADD R2, R2, -UR8 ;  /* 0x8000000802027c36 */ /* 0x000fe20008000000 */
[----:B------:R-:W-:Y:S01]  /*1d90*/  UIMAD UR12, UR13, 0x1400, UR12 ;  /* 0x000014000d0c78a4 */ /* 0x000fe2000f8e020c */
[----:B------:R-:W-:Y:S01]  /*1da0*/  VIADD R5, R5, UR8 ;  /* 0x0000000805057c36 */ /* 0x000fe20008000000 */
[----:B------:R-:W-:-:S04]  /*1db0*/  UIADD3 UR6, UPT, UPT, UR8, UR6, URZ ;  /* 0x0000000608067290 */ /* 0x000fc8000fffe0ff */
[----:B------:R-:W-:-:S13]  /*1dc0*/  ISETP.LT.U32.AND P0, PT, R0, UR12, PT ;  /* 0x0000000c00007c0c */ /* 0x000fda000bf01070 */
[----:B------:R-:W-:Y:S05]  /*1dd0*/  @!P0 BRA `(.L_x_259) ;  /* 0xfffffffc00888947 */ /* 0x000fea000383ffff */
.L_x_258:
[----:B------:R-:W0:Y:S01]  /*1de0*/  S2R R9, SR_TID.X ;  /* 0x0000000000097919 */ /* 0x000e220000002100 */
[----:B------:R-:W-:Y:S01]  /*1df0*/  VIADD R0, R4, -UR12 ;  /* 0x8000000c04007c36 */ /* 0x000fe20008000000 */
[----:B------:R-:W-:Y:S04]  /*1e00*/  BSSY.RECONVERGENT B1, `(.L_x_257) ;  /* 0x00000ab000017945 */ /* 0x000fe80003800200 */
[----:B0-----:R-:W-:-:S04]  /*1e10*/  ISETP.GE.AND P0, PT, R9, R0, PT ;  /* 0x000000000900720c */ /* 0x001fc80003f06270 */
[----:B------:R-:W-:-:S13]  /*1e20*/  ISETP.LE.U32.OR P0, PT, R4, UR12, P0 ;  /* 0x0000000c04007c0c */ /* 0x000fda0008703470 */
[----:B------:R-:W-:Y:S05]  /*1e30*/  @P0 BRA `(.L_x_260) ;  /* 0x00000008009c0947 */ /* 0x000fea0003800000 */
[----:B------:R-:W-:Y:S01]  /*1e40*/  UIMAD UR7, UR4, UR13, URZ ;  /* 0x0000000d040772a4 */ /* 0x000fe2000f8e02ff */
[----:B------:R-:W-:Y:S01]  /*1e50*/  LOP3.LUT R3, RZ, R9, RZ, 0x33, !PT ;  /* 0x00000009ff037212 */ /* 0x000fe200078e33ff */
[----:B------:R-:W-:Y:S01]  /*1e60*/  BSSY.RECONVERGENT B2, `(.L_x_261) ;  /* 0x0000056000027945 */ /* 0x000fe20003800200 */
[----:B------:R-:W-:Y:S02]  /*1e70*/  IMAD.MOV.U32 R0, RZ, RZ, R9 ;  /* 0x000000ffff007224 */ /* 0x000fe400078e0009 */
[----:B------:R-:W-:Y:S01]  /*1e80*/  IADD3 R4, PT, PT, R4, -UR5, R3 ;  /* 0x8000000504047c10 */ /* 0x000fe2000fffe003 */
[----:B------:R-:W-:-:S04]  /*1e90*/  IMAD.U32 R3, RZ, RZ, UR7 ;  /* 0x00000007ff037e24 */ /* 0x000fc8000f8e00ff */
[----:B------:R-:W-:-:S04]  /*1ea0*/  IMAD R4, R3, -0x1400, R4 ;  /* 0xffffec0003047824 */ /* 0x000fc800078e0204 */
[C---:B------:R-:W-:Y:S01]  /*1eb0*/  IMAD.HI.U32 R3, R4.reuse, -0x33333333, RZ ;  /* 0xcccccccd04037827 */ /* 0x040fe200078e00ff */
[----:B------:R-:W-:-:S04]  /*1ec0*/  ISETP.GE.U32.AND P0, PT, R4, 0x2580, PT ;  /* 0x000025800400780c */ /* 0x000fc80003f06070 */
        /* <DEDUP_REMOVED lines=9> */
.L_x_264:
[C---:B------:R-:W-:Y:S02]  /*1f60*/  VIADD R23, R5.reuse, 0xffffec00 ;  /* 0xffffec0005177836 */ /* 0x040fe40000000000 */
[----:B------:R-:W-:Y:S02]  /*1f70*/  VIADD R19, R5, 0xffffee80 ;  /* 0xffffee8005137836 */ /* 0x000fe40000000000 */
[----:B------:R-:W-:-:S04]  /*1f80*/  IMAD.WIDE.U32 R22, R23, 0x8, R6 ;  /* 0x0000000817167825 */ /* 0x000fc800078e0006 */
[--C-:B------:R-:W-:Y:S02]  /*1f90*/  IMAD.WIDE.U32 R18, R19, 0x8, R6.reuse ;  /* 0x0000000813127825 */ /* 0x100fe400078e0006 */
[----:B------:R-:W2:Y:S02]  /*1fa0*/  LDG.E.64 R22, desc[UR10][R22.64] ;  /* 0x0000000a16167981 */ /* 0x000ea4000c1e1b00 */
[C---:B------:R-:W-:Y:S02]  /*1fb0*/  VIADD R17, R5.reuse, 0xfffff100 ;  /* 0xfffff10005117836 */ /* 0x040fe40000000000 */
[----:B------:R-:W3:Y:S01]  /*1fc0*/  LDG.E.64 R18, desc[UR10][R18.64] ;  /* 0x0000000a12127981 */ /* 0x000ee2000c1e1b00 */
        /* <DEDUP_REMOVED lines=14> */
[----:B------:R-:W-:Y:S02]  /*20b0*/  IMAD.WIDE.U32 R20, R21, 0x8, R6 ;  /* 0x0000000815147825 */ /* 0x000fe400078e0006 */
[----:B------:R-:W5:Y:S04]  /*20c0*/  LDG.E.64 R8, desc[UR10][R8.64] ;  /* 0x0000000a08087981 */ /* 0x000f68000c1e1b00 */
[----:B------:R-:W5:Y:S01]  /*20d0*/  LDG.E.64 R20, desc[UR10][R20.64] ;  /* 0x0000000a14147981 */ /* 0x000f62000c1e1b00 */
[----:B------:R-:W-:Y:S01]  /*20e0*/  VIADD R25, R5, 0x280 ;  /* 0x0000028005197836 */ /* 0x000fe20000000000 */
[----:B--2---:R-:W-:-:S08]  /*20f0*/  DADD R22, R22, R28 ;  /* 0x0000000016167229 */ /* 0x004fd0000000001c */
[----:B---3--:R-:W-:Y:S01]  /*2100*/  DADD R18, R22, R18 ;  /* 0x0000000016127229 */ /* 0x008fe20000000012 */
[----:B------:R-:W-:-:S06]  /*2110*/  IMAD.WIDE.U32 R22, R5, 0x8, R6 ;  /* 0x0000000805167825 */ /* 0x000fcc00078e0006 */
[----:B------:R-:W2:Y:S01]  /*2120*/  LDG.E.64 R22, desc[UR10][R22.64] ;  /* 0x0000000a16167981 */ /* 0x000ea2000c1e1b00 */
[----:B----4-:R-:W-:Y:S01]  /*2130*/  DADD R16, R18, R16 ;  /* 0x0000000012107229 */ /* 0x010fe20000000010 */
[----:B------:R-:W-:-:S04]  /*2140*/  IMAD.WIDE.U32 R18, R25, 0x8, R6 ;  /* 0x0000000819127825 */ /* 0x000fc800078e0006 */
[----:B------:R-:W-:Y:S02]  /*2150*/  VIADD R25, R5, 0x500 ;  /* 0x0000050005197836 */ /* 0x000fe40000000000 */
[----:B------:R-:W3:Y:S01]  /*2160*/  LDG.E.64 R18, desc[UR10][R18.64] ;  /* 0x0000000a12127981 */ /* 0x000ee2000c1e1b00 */
[----:B-----5:R-:W-:Y:S01]  /*2170*/  DADD R14, R16, R14 ;  /* 0x00000000100e7229 */ /* 0x020fe2000000000e */
[----:B------:R-:W-:-:S04]  /*2180*/  IMAD.WIDE.U32 R16, R25, 0x8, R6 ;  /* 0x0000000819107825 */ /* 0x000fc800078e0006 */
[----:B------:R-:W-:Y:S02]  /*2190*/  VIADD R25, R5, 0x780 ;  /* 0x0000078005197836 */ /* 0x000fe40000000000 */
[----:B------:R-:W4:Y:S01]  /*21a0*/  LDG.E.64 R16, desc[UR10][R16.64] ;  /* 0x0000000a10107981 */ /* 0x000f22000c1e1b00 */
[----:B------:R-:W-:Y:S01]  /*21b0*/  DADD R12, R14, R12 ;  /* 0x000000000e0c7229 */ /* 0x000fe2000000000c */
[----:B------:R-:W-:-:S04]  /*21c0*/  IMAD.WIDE.U32 R14, R25, 0x8, R6 ;  /* 0x00000008190e7825 */ /* 0x000fc800078e0006 */
[----:B------:R-:W-:Y:S02]  /*21d0*/  VIADD R25, R5, 0xa00 ;  /* 0x00000a0005197836 */ /* 0x000fe40000000000 */
[----:B------:R-:W5:Y:S01]  /*21e0*/  LDG.E.64 R14, desc[UR10][R14.64] ;  /* 0x0000000a0e0e7981 */ /* 0x000f62000c1e1b00 */
        /* <DEDUP_REMOVED lines=9> */
[----:B------:R-:W-:Y:S01]  /*2280*/  IMAD.WIDE.U32 R8, R25, 0x8, R6 ;  /* 0x0000000819087825 */ /* 0x000fe200078e0006 */
[----:B------:R-:W-:-:S05]  /*2290*/  IADD3 R25, PT, PT, R5, 0x1180, RZ ;  /* 0x0000118005197810 */ /* 0x000fca0007ffe0ff */
[----:B------:R-:W5:Y:S01]  /*22a0*/  LDG.E.64 R8, desc[UR10][R8.64] ;  /* 0x0000000a08087981 */ /* 0x000f62000c1e1b00 */
[----:B------:R-:W-:-:S06]  /*22b0*/  IMAD.WIDE.U32 R24, R25, 0x8, R6 ;  /* 0x0000000819187825 */ /* 0x000fcc00078e0006 */
[----:B------:R-:W5:Y:S01]  /*22c0*/  LDG.E.64 R24, desc[UR10][R24.64] ;  /* 0x0000000a18187981 */ /* 0x000f62000c1e1b00 */
[----:B------:R-:W-:Y:S02]  /*22d0*/  VIADD R26, R26, 0x10 ;  /* 0x000000101a1a7836 */ /* 0x000fe40000000000 */
[----:B------:R-:W-:Y:S02]  /*22e0*/  VIADD R0, R0, 0x2800 ;  /* 0x0000280000007836 */ /* 0x000fe40000000000 */
[----:B------:R-:W-:Y:S01]  /*22f0*/  VIADD R5, R5, 0x2800 ;  /* 0x0000280005057836 */ /* 0x000fe20000000000 */
[----:B------:R-:W-:Y:S01]  /*2300*/  ISETP.NE.AND P0, PT, R26, RZ, PT ;  /* 0x000000ff1a00720c */ /* 0x000fe20003f05270 */
        /* <DEDUP_REMOVED lines=9> */
[----:B------:R-:W-:Y:S05]  /*23a0*/  BSYNC.RECONVERGENT B3 ;  /* 0x0000000000037941 */ /* 0x000fea0003800200 */
.L_x_263:
[----:B------:R-:W-:-:S07]  /*23b0*/  VIADD R0, R0, 0xffffec00 ;  /* 0xffffec0000007836 */ /* 0x000fce0000000000 */
.L_x_262:
[----:B------:R-:W-:Y:S05]  /*23c0*/  BSYNC.RECONVERGENT B2 ;  /* 0x0000000000027941 */ /* 0x000fea0003800200 */
.L_x_261:
        /* <DEDUP_REMOVED lines=40> */
.L_x_266:
[----:B------:R-:W-:Y:S05]  /*2650*/  BSYNC.RECONVERGENT B2 ;  /* 0x0000000000027941 */ /* 0x000fea0003800200 */
.L_x_265:
[----:B------:R-:W-:Y:S05]  /*2660*/  @!P1 BRA `(.L_x_260) ;  /* 0x0000000000909947 */ /* 0x000fea0003800000 */
[----:B------:R-:W-:Y:S01]  /*2670*/  ISETP.GE.U32.AND P0, PT, R22, 0x4, PT ;  /* 0x000000041600780c */ /* 0x000fe20003f06070 */
[----:B------:R-:W-:Y:S01]  /*2680*/  BSSY.RECONVERGENT B2, `(.L_x_267) ;  /* 0x0000014000027945 */ /* 0x000fe20003800200 */
[----:B------:R-:W-:-:S11]  /*2690*/  LOP3.LUT P1, RZ, R3, 0x3, RZ, 0xc0, !PT ;  /* 0x0000000303ff7812 */ /* 0x000fd6000782c0ff */
[----:B------:R-:W-:Y:S05]  /*26a0*/  @!P0 BRA `(.L_x_268) ;  /* 0x0000000000448947 */ /* 0x000fea0003800000 */
        /* <DEDUP_REMOVED lines=13> */
[----:B--2---:R-:W-:-:S08]  /*2780*/  DADD R28, R28, R4 ;  /* 0x000000001c1c7229 */ /* 0x004fd00000000004 */
[----:B---3--:R-:W-:-:S08]  /*2790*/  DADD R28, R28, R8 ;  /* 0x000000001c1c7229 */ /* 0x008fd00000000008 */
[----:B----4-:R-:W-:-:S08]  /*27a0*/  DADD R28, R28, R10 ;  /* 0x000000001c1c7229 */ /* 0x010fd0000000000a */
[----:B-----5:R-:W-:-:S11]  /*27b0*/  DADD R28, R28, R12 ;  /* 0x000000001c1c7229 */ /* 0x020fd6000000000c */
.L_x_268:
[----:B------:R-:W-:Y:S05]  /*27c0*/  BSYNC.RECONVERGENT B2 ;  /* 0x0000000000027941 */ /* 0x000fea0003800200 */
.L_x_267:
[----:B------:R-:W-:Y:S05]  /*27d0*/  @!P1 BRA `(.L_x_260) ;  /* 0x0000000000349947 */ /* 0x000fea0003800000 */
[----:B------:R-:W-:-:S04]  /*27e0*/  IMAD.HI.U32 R2, R2, -0x33333333, RZ ;  /* 0xcccccccd02027827 */ /* 0x000fc800078e00ff */
[----:B------:R-:W-:Y:S01]  /*27f0*/  VIADD R5, R0, UR6 ;  /* 0x0000000600057c36 */ /* 0x000fe20008000000 */
[----:B------:R-:W-:-:S04]  /*2800*/  LOP3.LUT R2, R2, 0xffff, RZ, 0xc0, !PT ;  /* 0x0000ffff02027812 */ /* 0x000fc800078ec0ff */
[----:B------:R-:W-:-:S04]  /*2810*/  LEA.HI R2, R2, 0x1, RZ, 0x17 ;  /* 0x0000000102027811 */ /* 0x000fc800078fb8ff */
[----:B------:R-:W-:-:S05]  /*2820*/  LOP3.LUT R2, R2, 0x3, RZ, 0xc0, !PT ;  /* 0x0000000302027812 */ /* 0x000fca00078ec0ff */
[----:B------:R-:W-:-:S07]  /*2830*/  IMAD.MOV R0, RZ, RZ, -R2 ;  /* 0x000000ffff007224 */ /* 0x000fce00078e0a02 */
.L_x_269:
[----:B------:R-:W-:-:S06]  /*2840*/  IMAD.WIDE.U32 R2, R5, 0x8, R6 ;  /* 0x0000000805027825 */ /* 0x000fcc00078e0006 */
[----:B------:R-:W2:Y:S01]  /*2850*/  LDG.E.64 R2, desc[UR10][R2.64] ;  /* 0x0000000a02027981 */ /* 0x000ea2000c1e1b00 */
[----:B------:R-:W-:Y:S02]  /*2860*/  VIADD R0, R0, 0x1 ;  /* 0x0000000100007836 */ /* 0x000fe40000000000 */
[----:B------:R-:W-:-:S03]  /*2870*/  VIADD R5, R5, 0x280 ;  /* 0x0000028005057836 */ /* 0x000fc60000000000 */
[----:B------:R-:W-:Y:S01]  /*2880*/  ISETP.NE.AND P0, PT, R0, RZ, PT ;  /* 0x000000ff0000720c */ /* 0x000fe20003f05270 */
[----:B--2---:R-:W-:-:S12]  /*2890*/  DADD R28, R2, R28 ;  /* 0x00000000021c7229 */ /* 0x004fd8000000001c */
[----:B------:R-:W-:Y:S05]  /*28a0*/  @P0 BRA `(.L_x_269) ;  /* 0xfffffffc00e40947 */ /* 0x000fea000383ffff */
.L_x_260:
[----:B------:R-:W-:Y:S05]  /*28b0*/  BSYNC.RECONVERGENT B1 ;  /* 0x0000000000017941 */ /* 0x000fea0003800200 */
.L_x_257:
[----:B------:R-:W0:Y:S01]  /*28c0*/  S2R R0, SR_LANEID ;  /* 0x0000000000007919 */ /* 0x000e220000000000 */
[----:B------:R-:W-:Y:S04]  /*28d0*/  SHFL.DOWN PT, R2, R28, 0x1, 0x1f ;  /* 0x08201f001c027f89 */ /* 0x000fe800000e0000 */
[----:B------:R-:W2:Y:S01]  /*28e0*/  SHFL.DOWN PT, R3, R29, 0x1, 0x1f ;  /* 0x08201f001d037f89 */ /* 0x000ea200000e0000 */
[----:B------:R-:W3:Y:S01]  /*28f0*/  S2R R11, SR_TID.X ;  /* 0x00000000000b7919 */ /* 0x000ee20000002100 */
[----:B--2---:R-:W-:Y:S01]  /*2900*/  DADD R2, R2, R28 ;  /* 0x0000000002027229 */ /* 0x004fe2000000001c */
[C---:B0-----:R-:W-:Y:S02]  /*2910*/  ISETP.GT.AND P0, PT, R0.reuse, 0x1e, PT ;  /* 0x0000001e0000780c */ /* 0x041fe40003f04270 */
[----:B------:R-:W-:-:S07]  /*2920*/  ISETP.NE.AND P1, PT, R0, RZ, PT ;  /* 0x000000ff0000720c */ /* 0x000fce0003f25270 */
[----:B------:R-:W-:Y:S02]  /*2930*/  FSEL R4, R28, R2, P0 ;  /* 0x000000021c047208 */ /* 0x000fe40000000000 */
[----:B------:R-:W-:Y:S02]  /*2940*/  FSEL R5, R29, R3, P0 ;  /* 0x000000031d057208 */ /* 0x000fe40000000000 */
[----:B------:R-:W-:Y:S01]  /*2950*/  ISETP.GT.AND P0, PT, R0, 0x1d, PT ;  /* 0x0000001d0000780c */ /* 0x000fe20003f04270 */
[----:B------:R-:W-:Y:S04]  /*2960*/  SHFL.DOWN PT, R2, R4, 0x2, 0x1f ;  /* 0x08401f0004027f89 */ /* 0x000fe800000e0000 */
[----:B------:R-:W0:Y:S01]  /*2970*/  SHFL.DOWN PT, R3, R5, 0x2, 0x1f ;  /* 0x08401f0005037f89 */ /* 0x000e2200000e0000 */
[----:B------:R-:W2:Y:S01]  /*2980*/  @!P1 S2R R10, SR_CgaCtaId ;  /* 0x00000000000a9919 */ /* 0x000ea20000008800 */
        /* <DEDUP_REMOVED lines=12> */
[----:B---3--:R-:W-:Y:S01]  /*2a50*/  @!P1 SHF.R.U32.HI R6, RZ, 0x2, R11 ;  /* 0x00000002ff069819 */ /* 0x008fe2000001160b */
[----:B------:R-:W0:Y:S01]  /*2a60*/  SHFL.DOWN PT, R3, R9, 0x8, 0x1f ;  /* 0x09001f0009037f89 */ /* 0x000e2200000e0000 */
[----:B--2---:R-:W-:-:S02]  /*2a70*/  @!P1 LEA R7, R10, R7, 0x18 ;  /* 0x000000070a079211 */ /* 0x004fc400078ec0ff */
        /* <DEDUP_REMOVED lines=19> */
[----:B------:R-:W3:Y:S04]  /*2bb0*/  LDS.128 R12, [UR4+0x30] ;  /* 0x00003004ff0c7984 */ /* 0x000ee80008000c00 */
[----:B------:R-:W4:Y:S01]  /*2bc0*/  LDS.128 R8, [UR4+0x40] ;  /* 0x00004004ff087984 */ /* 0x000f220008000c00 */
[----:B0-----:R-:W-:-:S03]  /*2bd0*/  DADD R16, R4, R16 ;  /* 0x0000000004107229 */ /* 0x001fc60000000010 */
[----:B--2---:R-:W0:Y:S05]  /*2be0*/  LDS.128 R4, [UR4+0x50] ;  /* 0x00005004ff047984 */ /* 0x004e2a0008000c00 */
[----:B------:R-:W-:-:S08]  /*2bf0*/  DADD R16, R16, R18 ;  /* 0x0000000010107229 */ /* 0x000fd00000000012 */
[----:B---3--:R-:W-:-:S08]  /*2c00*/  DADD R12, R16, R12 ;  /* 0x00000000100c7229 */ /* 0x008fd0000000000c */
[----:B------:R-:W-:Y:S02]  /*2c10*/  DADD R2, R12, R14 ;  /* 0x000000000c027229 */ /* 0x000fe4000000000e */
[----:B------:R-:W2:Y:S06]  /*2c20*/  LDS.128 R12, [UR4+0x60] ;  /* 0x00006004ff0c7984 */ /* 0x000eac0008000c00 */
[----:B----4-:R-:W-:-:S08]  /*2c30*/  DADD R2, R2, R8 ;  /* 0x0000000002027229 */ /* 0x010fd00000000008 */
[----:B------:R-:W-:Y:S01]  /*2c40*/  DADD R2, R2, R10 ;  /* 0x0000000002027229 */ /* 0x000fe2000000000a */
[----:B------:R-:W3:Y:S07]  /*2c50*/  LDS.128 R8, [UR4+0x70] ;  /* 0x00007004ff087984 */ /* 0x000eee0008000c00 */
[----:B0-----:R-:W-:-:S08]  /*2c60*/  DADD R2, R2, R4 ;  /* 0x0000000002027229 */ /* 0x001fd00000000004 */
[----:B------:R-:W-:Y:S01]  /*2c70*/  DADD R2, R2, R6 ;  /* 0x0000000002027229 */ /* 0x000fe20000000006 */
[----:B------:R-:W0:Y:S07]  /*2c80*/  LDS.128 R4, [UR4+0x80] ;  /* 0x00008004ff047984 */ /* 0x000e2e0008000c00 */
[----:B--2---:R-:W-:-:S08]  /*2c90*/  DADD R2, R2, R12 ;  /* 0x0000000002027229 */ /* 0x004fd0000000000c */
[----:B------:R-:W-:Y:S01]  /*2ca0*/  DADD R2, R2, R14 ;  /* 0x0000000002027229 */ /* 0x000fe2000000000e */
[----:B------:R-:W2:Y:S07]  /*2cb0*/  LDS.128 R12, [UR4+0x90] ;  /* 0x00009004ff0c7984 */ /* 0x000eae0008000c00 */
[----:B---3--:R-:W-:-:S08]  /*2cc0*/  DADD R2, R2, R8 ;  /* 0x0000000002027229 */ /* 0x008fd00000000008 */
[----:B------:R-:W-:Y:S01]  /*2cd0*/  DADD R2, R2, R10 ;  /* 0x0000000002027229 */ /* 0x000fe2000000000a */
[----:B------:R-:W3:Y:S07]  /*2ce0*/  LDS.128 R8, [UR4+0xa0] ;  /* 0x0000a004ff087984 */ /* 0x000eee0008000c00 */
[----:B0-----:R-:W-:Y:S01]  /*2cf0*/  DADD R2, R2, R4 ;  /* 0x0000000002027229 */ /* 0x001fe20000000004 */
[----:B------:R-:W0:Y:S07]  /*2d00*/  LDS.64 R4, [UR4+0xb0] ;  /* 0x0000b004ff047984 */ /* 0x000e2e0008000a00 */
[----:B------:R-:W-:-:S08]  /*2d10*/  DADD R2, R2, R6 ;  /* 0x0000000002027229 */ /* 0x000fd00000000006 */
[----:B--2---:R-:W-:-:S08]  /*2d20*/  DADD R2, R2, R12 ;  /* 0x0000000002027229 */ /* 0x004fd0000000000c */
[----:B------:R-:W-:-:S08]  /*2d30*/  DADD R2, R2, R14 ;  /* 0x0000000002027229 */ /* 0x000fd0000000000e */
[----:B---3--:R-:W-:-:S08]  /*2d40*/  DADD R2, R2, R8 ;  /* 0x0000000002027229 */ /* 0x008fd00000000008 */
[----:B------:R-:W-:-:S08]  /*2d50*/  DADD R2, R2, R10 ;  /* 0x0000000002027229 */ /* 0x000fd0000000000a */
[----:B0-----:R-:W-:-:S11]  /*2d60*/  DADD R4, R2, R4 ;  /* 0x0000000002047229 */ /* 0x001fd60000000004 */
.L_x_256:
[----:B-1----:R-:W-:Y:S05]  /*2d70*/  BSYNC.RECONVERGENT B0 ;  /* 0x0000000000007941 */ /* 0x002fea0003800200 */
.L_x_240:
[----:B------:R-:W-:Y:S05]  /*2d80*/  @P0 EXIT ;  /* 0x000000000000094d */ /* 0x000fea0003800000 */
[----:B------:R-:W1:Y:S02]  /*2d90*/  LDCU.64 UR4, c[0x0][0x388] ;  /* 0x00007100ff0477ac */ /* 0x000e640008000a00 */
[----:B-1----:R-:W-:-:S06]  /*2da0*/  UIMAD.WIDE.U32 UR4, UR9, 0x8, UR4 ;  /* 0x00000008090478a5 */ /* 0x002fcc000f8e0004 */
[----:B--2---:R-:W-:Y:S02]  /*2db0*/  IMAD.U32 R2, RZ, RZ, UR4 ;  /* 0x00000004ff027e24 */ /* 0x004fe4000f8e00ff */
[----:B------:R-:W-:-:S05]  /*2dc0*/  IMAD.U32 R3, RZ, RZ, UR5 ;  /* 0x00000005ff037e24 */ /* 0x000fca000f8e00ff */
[----:B------:R-:W-:Y:S01]  /*2dd0*/  STG.E.64 desc[UR10][R2.64], R4 ;  /* 0x0000000402007986 */ /* 0x000fe2000c101b0a */
[----:B------:R-:W-:Y:S05]  /*2de0*/  EXIT ;  /* 0x000000000000794d */ /* 0x000fea0003800000 */
.L_x_270:
        /* <DEDUP_REMOVED lines=9> */
.L_x_311:


//--------------------- .text._ZN3cub18CUB_300001_SM_10006detail6reduce28DeviceReduceSingleTileKernelINS2_10policy_hubIdjN4cuda3std3__44plusIdEEE10Policy1000EN6thrust24THRUST_300001_SM_1000_NS6detail15normal_iteratorINSD_10device_ptrIdEEEEPdjS9_ddNS7_10__identityEEEvT0_T1_T2_T3_T4_T6_ --------------------------
	.section	.text._ZN3cub18CUB_300001_SM_10006detail6reduce28DeviceReduceSingleTileKernelINS2_10policy_hubIdjN4cuda3std3__44plusIdEEE10Policy1000EN6thrust24THRUST_300001_SM_1000_NS6detail15normal_iteratorINSD_10device_ptrIdEEEEPdjS9_ddNS7_10__identityEEEvT0_T1_T2_T3_T4_T6_,"ax",@progbits
	.align	128
        .global         _ZN3cub18CUB_300001_SM_10006detail6reduce28DeviceReduceSingleTileKernelINS2_10policy_hubIdjN4cuda3std3__44plusIdEEE10Policy1000EN6thrust24THRUST_300001_SM_1000_NS6detail15normal_iteratorINSD_10device_ptrIdEEEEPdjS9_ddNS7_10__identityEEEvT0_T1_T2_T3_T4_T6_
        .type           _ZN3cub18CUB_300001_SM_10006detail6reduce28DeviceReduceSingleTileKernelINS2_10policy_hubIdjN4cuda3std3__44plusIdEEE10Policy1000EN6thrust24THRUST_300001_SM_1000_NS6detail15normal_iteratorINSD_10device_ptrIdEEEEPdjS9_ddNS7_10__identityEEEvT0_T1_T2_T3_T4_T6_,@function
        .size           _ZN3cub18CUB_300001_SM_10006detail6reduce28DeviceReduceSingleTileKernelINS2_10policy_hubIdjN4cuda3std3__44plusIdEEE10Policy1000EN6thrust24THRUST_300001_SM_1000_NS6detail15normal_iteratorINSD_10device_ptrIdEEEEPdjS9_ddNS7_10__identityEEEvT0_T1_T2_T3_T4_T6_,(.L_x_312 - _ZN3cub18CUB_300001_SM_10006detail6reduce28DeviceReduceSingleTileKernelINS2_10policy_hubIdjN4cuda3std3__44plusIdEEE10Policy1000EN6thrust24THRUST_300001_SM_1000_NS6detail15normal_iteratorINSD_10device_ptrIdEEEEPdjS9_ddNS7_10__identityEEEvT0_T1_T2_T3_T4_T6_)
        .other          _ZN3cub18CUB_300001_SM_10006detail6reduce28DeviceReduceSingleTileKernelINS2_10policy_hubIdjN4cuda3std3__44plusIdEEE10Policy1000EN6thrust24THRUST_300001_SM_1000_NS6detail15normal_iteratorINSD_10device_ptrIdEEEEPdjS9_ddNS7_10__identityEEEvT0_T1_T2_T3_T4_T6_,@"STO_CUDA_ENTRY STV_DEFAULT"
_ZN3cub18CUB_300001_SM_10006detail6reduce28DeviceReduceSingleTileKernelINS2_10policy_hubIdjN4cuda3std3__44plusIdEEE10Policy1000EN6thrust24THRUST_300001_SM_1000_NS6detail15normal_iteratorINSD_10device_ptrIdEEEEPdjS9_ddNS7_10__identityEEEvT0_T1_T2_T3_T4_T6_:
.text._ZN3cub18CUB_300001_SM_10006detail6reduce28DeviceReduceSingleTileKernelINS2_10policy_hubIdjN4cuda3std3__44plusIdEEE10Policy1000EN6thrust24THRUST_300001_SM_1000_NS6detail15normal_iteratorINSD_10device_ptrIdEEEEPdjS9_ddNS7_10__identityEEEvT0_T1_T2_T3_T4_T6_:
        /* <DEDUP_REMOVED lines=13> */
.L_x_271:
[----:B------:R-:W-:Y:S01]  /*00d0*/  ISETP.GT.U32.AND P0, PT, R2, 0x13ff, PT ;  /* 0x000013ff0200780c */ /* 0x000fe20003f04070 */
[----:B------:R-:W-:-:S12]  /*00e0*/  BSSY.RECONVERGENT B0, `(.L_x_272) ;  /* 0x0000280000007945 */ /* 0x000fd80003800200 */
        /* <DEDUP_REMOVED lines=11> */
.L_x_275:
[----:B------:R-:W-:Y:S05]  /*01a0*/  BSYNC.RECONVERGENT B1 ;  /* 0x0000000000017941 */ /* 0x000fea0003800200 */
.L_x_274:
        /* <DEDUP_REMOVED lines=18> */
.L_x_280:
        /* <DEDUP_REMOVED lines=38> */
.L_x_279:
[----:B------:R-:W-:Y:S05]  /*0530*/  BSYNC.RECONVERGENT B2 ;  /* 0x0000000000027941 */ /* 0x000fea0003800200 */
.L_x_278:
[----:B------:R-:W-:Y:S05]  /*0540*/  @!P0 BRA `(.L_x_277) ;  /* 0x0000000000e88947 */ /* 0x000fea0003800000 */
[----:B------:R-:W-:Y:S01]  /*0550*/  ISETP.GE.U32.AND P0, PT, R42, 0x8, PT ;  /* 0x000000082a00780c */ /* 0x000fe20003f06070 */
[----:B------:R-:W-:Y:S01]  /*0560*/  BSSY.RECONVERGENT B2, `(.L_x_281) ;  /* 0x0000017000027945 */ /* 0x000fe20003800200 */
[----:B------:R-:W-:-:S04]  /*0570*/  LOP3.LUT R22, R40, 0x7, RZ, 0xc0, !PT ;  /* 0x0000000728167812 */ /* 0x000fc800078ec0ff */
[----:B------:R-:W-:-:S07]  /*0580*/  ISETP.NE.AND P1, PT, R22, RZ, PT ;  /* 0x000000ff1600720c */ /* 0x000fce0003f25270 */
[----:B------:R-:W-:Y:S06]  /*0590*/  @!P0 BRA `(.L_x_282) ;  /* 0x00000000004c8947 */ /* 0x000fec0003800000 */
[----:B------:R-:W0:Y:S02]  /*05a0*/  LDC.64 R4, c[0x0][0x380] ;  /* 0x0000e000ff047b82 */ /* 0x000e240000000a00 */
[----:B0-----:R-:W-:-:S05]  /*05b0*/  IMAD.WIDE.U32 R20, R41, 0x8, R4 ;  /* 0x0000000829147825 */ /* 0x001fca00078e0004 */
        /* <DEDUP_REMOVED lines=17> */
.L_x_282:
[----:B------:R-:W-:Y:S05]  /*06d0*/  BSYNC.RECONVERGENT B2 ;  /* 0x0000000000027941 */ /* 0x000fea0003800200 */
.L_x_281:
        /* <DEDUP_REMOVED lines=17> */
.L_x_284:
[----:B------:R-:W-:Y:S05]  /*07f0*/  BSYNC.RECONVERGENT B2 ;  /* 0x0000000000027941 */ /* 0x000fea0003800200 */
.L_x_283:
[----:B------:R-:W-:Y:S05]  /*0800*/  @!P1 BRA `(.L_x_277) ;  /* 0x0000000000389947 */ /* 0x000fea0003800000 */
[----:B------:R-:W0:Y:S01]  /*0810*/  LDC.64 R4, c[0x0][0x380] ;  /* 0x0000e000ff047b82 */ /* 0x000e220000000a00 */
[----:B------:R-:W-:Y:S02]  /*0820*/  IMAD.MOV R0, RZ, RZ, -R0 ;  /* 0x000000ffff007224 */ /* 0x000fe400078e0a00 */
[----:B0-----:R-:W-:-:S04]  /*0830*/  IMAD.WIDE.U32 R4, R41, 0x8, R4 ;  /* 0x0000000829047825 */ /* 0x001fc800078e0004 */
[----:B------:R-:W-:Y:S02]  /*0840*/  IMAD.MOV.U32 R6, RZ, RZ, R4 ;  /* 0x000000ffff067224 */ /* 0x000fe400078e0004 */
[----:B------:R-:W-:-:S07]  /*0850*/  IMAD.MOV.U32 R7, RZ, RZ, R5 ;  /* 0x000000ffff077224 */ /* 0x000fce00078e0005 */
.L_x_285:
[----:B------:R-:W-:Y:S02]  /*0860*/  IMAD.MOV.U32 R4, RZ, RZ, R6 ;  /* 0x000000ffff047224 */ /* 0x000fe400078e0006 */
[----:B------:R-:W-:-:S06]  /*0870*/  IMAD.MOV.U32 R5, RZ, RZ, R7 ;  /* 0x000000ffff057224 */ /* 0x000fcc00078e0007 */
[----:B------:R-:W2:Y:S01]  /*0880*/  LDG.E.64 R4, desc[UR6][R4.64] ;  /* 0x0000000604047981 */ /* 0x000ea2000c1e1b00 */
[----:B------:R-:W-:Y:S01]  /*0890*/  VIADD R0, R0, 0x1 ;  /* 0x0000000100007836 */ /* 0x000fe20000000000 */
[----:B------:R-:W-:-:S04]  /*08a0*/  IADD3 R6, P1, PT, R6, 0x1400, RZ ;  /* 0x0000140006067810 */ /* 0x000fc80007f3e0ff */
[----:B------:R-:W-:Y:S01]  /*08b0*/  ISETP.NE.AND P0, PT, R0, RZ, PT ;  /* 0x000000ff0000720c */ /* 0x000fe20003f05270 */
[----:B------:R-:W-:Y:S01]  /*08c0*/  IMAD.X R7, RZ, RZ, R7, P1 ;  /* 0x000000ffff077224 */ /* 0x000fe200008e0607 */
[----:B--2--5:R-:W-:-:S11]  /*08d0*/  DADD R36, R4, R36 ;  /* 0x0000000004247229 */ /* 0x024fd60000000024 */
[----:B------:R-:W-:Y:S05]  /*08e0*/  @P0 BRA `(.L_x_285) ;  /* 0xfffffffc00dc0947 */ /* 0x000fea000383ffff */
.L_x_277:
[----:B------:R-:W-:Y:S05]  /*08f0*/  BSYNC.RECONVERGENT B1 ;  /* 0x0000000000017941 */ /* 0x000fea0003800200 */
.L_x_276:
        /* <DEDUP_REMOVED lines=77> */
.L_x_286:
        /* <DEDUP_REMOVED lines=142> */
.L_x_273:
[----:B------:R-:W0:Y:S01]  /*16b0*/  S2R R0, SR_TID.X ;  /* 0x0000000000007919 */ /* 0x000e220000002100 */
[----:B------:R-:W1:Y:S02]  /*16c0*/  LDCU.64 UR4, c[0x0][0x380] ;  /* 0x00007000ff0477ac */ /* 0x000e640008000a00 */
[----:B-1----:R-:W-:Y:S02]  /*16d0*/  IMAD.U32 R6, RZ, RZ, UR4 ;  /* 0x00000004ff067e24 */ /* 0x002fe4000f8e00ff */
[----:B------:R-:W-:Y:S02]  /*16e0*/  IMAD.U32 R7, RZ, RZ, UR5 ;  /* 0x00000005ff077e24 */ /* 0x000fe4000f8e00ff */
[----:B0-----:R-:W-:-:S05]  /*16f0*/  IMAD.WIDE.U32 R20, R0, 0x8, R6 ;  /* 0x0000000800147825 */ /* 0x001fca00078e0006 */
        /* <DEDUP_REMOVED lines=19> */
[----:B------:R-:W0:Y:S01]  /*1830*/  LDC R2, c[0x0][0x390] ;  /* 0x0000e400ff027b82 */ /* 0x000e220000000800 */
[----:B------:R-:W-:-:S07]  /*1840*/  UMOV UR4, 0x1400 ;  /* 0x0000140000047882 */ /* 0x000fce0000000000 */
[----:B------:R-:W1:Y:S02]  /*1850*/  LDC.64 R6, c[0x0][0x380] ;  /* 0x0000e000ff067b82 */ /* 0x000e640000000a00 */
.L_x_290:
[----:B------:R-:W-:-:S04]  /*1860*/  VIADD R9, R0, UR4 ;  /* 0x0000000400097c36 */ /* 0x000fc80008000000 */
[----:B-1----:R-:W-:-:S05]  /*1870*/  IMAD.WIDE.U32 R8, R9, 0x8, R6 ;  /* 0x0000000809087825 */ /* 0x002fca00078e0006 */
        /* <DEDUP_REMOVED lines=8> */
[----:B--2---:R-:W-:-:S08]  /*1900*/  DADD R10, R10, R38 ;  /* 0x000000000a0a7229 */ /* 0x004fd00000000026 */
[----:B---3--:R-:W-:Y:S01]  /*1910*/  DADD R10, R12, R10 ;  /* 0x000000000c0a7229 */ /* 0x008fe2000000000a */
[----:B0-----:R-:W-:-:S05]  /*1920*/  VIADD R12, R2, -UR4 ;  /* 0x80000004020c7c36 */ /* 0x001fca0008000000 */
[----:B------:R-:W-:Y:S02]  /*1930*/  ISETP.GE.U32.AND P0, PT, R12, 0x1400, PT ;  /* 0x000014000c00780c */ /* 0x000fe40003f06070 */
[----:B----4-:R-:W-:-:S08]  /*1940*/  DADD R10, R14, R10 ;  /* 0x000000000e0a7229 */ /* 0x010fd0000000000a */
[----:B-----5:R-:W-:-:S08]  /*1950*/  DADD R10, R16, R10 ;  /* 0x00000000100a7229 */ /* 0x020fd0000000000a */
[----:B------:R-:W-:-:S08]  /*1960*/  DADD R10, R18, R10 ;  /* 0x00000000120a7229 */ /* 0x000fd0000000000a */
[----:B------:R-:W-:-:S08]  /*1970*/  DADD R10, R20, R10 ;  /* 0x00000000140a7229 */ /* 0x000fd0000000000a */
[----:B------:R-:W-:-:S08]  /*1980*/  DADD R10, R22, R10 ;  /* 0x00000000160a7229 */ /* 0x000fd0000000000a */
[----:B------:R-:W-:Y:S01]  /*1990*/  DADD R38, R4, R10 ;  /* 0x0000000004267229 */ /* 0x000fe2000000000a */
[----:B------:R-:W-:Y:S10]  /*19a0*/  @!P0 BRA `(.L_x_289) ;  /* 0x0000000800a48947 */ /* 0x000ff40003800000 */
[----:B------:R-:W-:-:S06]  /*19b0*/  UIADD3 UR4, UPT, UPT, UR4, 0x1400, URZ ;  /* 0x0000140004047890 */ /* 0x000fcc000fffe0ff */
[----:B------:R-:W-:-:S13]  /*19c0*/  ISETP.LT.U32.AND P0, PT, R3, UR4, PT ;  /* 0x0000000403007c0c */ /* 0x000fda000bf01070 */
[----:B------:R-:W-:Y:S05]  /*19d0*/  @!P0 BRA `(.L_x_290) ;  /* 0xfffffffc00a08947 */ /* 0x000fea000383ffff */
.L_x_288:
        /* <DEDUP_REMOVED lines=19> */
.L_x_295:
        /* <DEDUP_REMOVED lines=68> */
[----:B------:R-:W-:Y:S05]  /*1f50*/  BSYNC.RECONVERGENT B3 ;  /* 0x0000000000037941 */ /* 0x000fea0003800200 */
.L_x_294:
[----:B------:R-:W-:-:S07]  /*1f60*/  VIADD R2, R2, 0xffffec00 ;  /* 0xffffec0002027836 */ /* 0x000fce0000000000 */
.L_x_293:
[----:B------:R-:W-:Y:S05]  /*1f70*/  BSYNC.RECONVERGENT B2 ;  /* 0x0000000000027941 */ /* 0x000fea0003800200 */
.L_x_292:
        /* <DEDUP_REMOVED lines=40> */
.L_x_297:
[----:B------:R-:W-:Y:S05]  /*2200*/  BSYNC.RECONVERGENT B2 ;  /* 0x0000000000027941 */ /* 0x000fea0003800200 */
.L_x_296:
        /* <DEDUP_REMOVED lines=23> */
.L_x_299:
[----:B------:R-:W-:Y:S05]  /*2380*/  BSYNC.RECONVERGENT B2 ;  /* 0x0000000000027941 */ /* 0x000fea0003800200 */
.L_x_298:
[----:B------:R-:W-:Y:S05]  /*2390*/  @!P1 BRA `(.L_x_291) ;  /* 0x0000000000249947 */ /* 0x000fea0003800000 */
[----:B------:R-:W-:Y:S02]  /*23a0*/  VIADD R5, R2, UR4 ;  /* 0x0000000402057c36 */ /* 0x000fe40008000000 */
[----:B------:R-:W-:-:S07]  /*23b0*/  IMAD.MOV R4, RZ, RZ, -R3 ;  /* 0x000000ffff047224 */ /* 0x000fce00078e0a03 */
.L_x_300:
[----:B------:R-:W-:-:S06]  /*23c0*/  IMAD.WIDE.U32 R2, R5, 0x8, R6 ;  /* 0x0000000805027825 */ /* 0x000fcc00078e0006 */
[----:B------:R-:W2:Y:S01]  /*23d0*/  LDG.E.64 R2, desc[UR6][R2.64] ;  /* 0x0000000602027981 */ /* 0x000ea2000c1e1b00 */
[----:B------:R-:W-:Y:S02]  /*23e0*/  VIADD R4, R4, 0x1 ;  /* 0x0000000104047836 */ /* 0x000fe40000000000 */
[----:B------:R-:W-:-:S03]  /*23f0*/  VIADD R5, R5, 0x280 ;  /* 0x0000028005057836 */ /* 0x000fc60000000000 */
[----:B------:R-:W-:Y:S01]  /*2400*/  ISETP.NE.AND P0, PT, R4, RZ, PT ;  /* 0x000000ff0400720c */ /* 0x000fe20003f05270 */
[----:B--2---:R-:W-:-:S12]  /*2410*/  DADD R38, R2, R38 ;  /* 0x0000000002267229 */ /* 0x004fd80000000026 */
[----:B------:R-:W-:Y:S05]  /*2420*/  @P0 BRA `(.L_x_300) ;  /* 0xfffffffc00e40947 */ /* 0x000fea000383ffff */
.L_x_291:
[----:B------:R-:W-:Y:S05]  /*2430*/  BSYNC.RECONVERGENT B1 ;  /* 0x0000000000017941 */ /* 0x000fea0003800200 */
.L_x_289:
        /* <DEDUP_REMOVED lines=74> */
.L_x_287:
[----:B------:R-:W-:Y:S05]  /*28e0*/  BSYNC.RECONVERGENT B0 ;  /* 0x0000000000007941 */ /* 0x000fea0003800200 */
.L_x_272:
[----:B------:R-:W-:Y:S05]  /*28f0*/  @P0 EXIT ;  /* 0x000000000000094d */ /* 0x000fea0003800000 */
[----:B------:R-:W0:Y:S01]  /*2900*/  LDCU.64 UR4, c[0x0][0x398] ;  /* 0x00007300ff0477ac */ /* 0x000e220008000a00 */
[----:B--2---:R-:W2:Y:S01]  /*2910*/  LDC.64 R2, c[0x0][0x388] ;  /* 0x0000e200ff027b82 */ /* 0x004ea20000000a00 */
[----:B0-----:R-:W-:-:S07]  /*2920*/  DADD R8, R8, UR4 ;  /* 0x0000000408087e29 */ /* 0x001fce0008000000 */
[----:B--2---:R-:W-:Y:S01]  /*2930*/  STG.E.64 desc[UR6][R2.64], R8 ;  /* 0x0000000802007986 */ /* 0x004fe2000c101b06 */
[----:B------:R-:W-:Y:S05]  /*2940*/  EXIT ;  /* 0x000000000000794d */ /* 0x000fea0003800000 */
.L_x_301:
        /* <DEDUP_REMOVED lines=11> */
.L_x_312:


//--------------------- .text._ZN3cub18CUB_300001_SM_10006detail11EmptyKernelIvEEvv --------------------------
	.section	.text._ZN3cub18CUB_300001_SM_10006detail11EmptyKernelIvEEvv,"ax",@progbits
	.align	128
        .global         _ZN3cub18CUB_300001_SM_10006detail11EmptyKernelIvEEvv
        .type           _ZN3cub18CUB_300001_SM_10006detail11EmptyKernelIvEEvv,@function
        .size           _ZN3cub18CUB_300001_SM_10006detail11EmptyKernelIvEEvv,(.L_x_313 - _ZN3cub18CUB_300001_SM_10006detail11EmptyKernelIvEEvv)
        .other          _ZN3cub18CUB_300001_SM_10006detail11EmptyKernelIvEEvv,@"STO_CUDA_ENTRY STV_DEFAULT"
_ZN3cub18CUB_300001_SM_10006detail11EmptyKernelIvEEvv:
.text._ZN3cub18CUB_300001_SM_10006detail11EmptyKernelIvEEvv:
[----:B------:R-:W-:Y:S01]  /*0000*/  LDC R1, c[0x0][0x37c] ;  /* 0x0000df00ff017b82 */ /* 0x000fe20000000800 */
[----:B------:R-:W-:Y:S05]  /*0010*/  EXIT ;  /* 0x000000000000794d */ /* 0x000fea0003800000 */
.L_x_302:
        /* <DEDUP_REMOVED lines=14> */
.L_x_313:


//--------------------- .nv.shared._ZN3cub18CUB_300001_SM_10006detail6reduce18DeviceReduceKernelINS2_10policy_hubIdyN4cuda3std3__44plusIdEEE10Policy1000EN6thrust24THRUST_300001_SM_1000_NS6detail15normal_iteratorINSD_10device_ptrIdEEEEyS9_d21square_diff_from_meanEEvT0_PT3_T1_NS0_13GridEvenShareISN_EET2_T4_ --------------------------
	.section	.nv.shared._ZN3cub18CUB_300001_SM_10006detail6reduce18DeviceReduceKernelINS2_10policy_hubIdyN4cuda3std3__44plusIdEEE10Policy1000EN6thrust24THRUST_300001_SM_1000_NS6detail15normal_iteratorINSD_10device_ptrIdEEEEyS9_d21square_diff_from_meanEEvT0_PT3_T1_NS0_13GridEvenShareISN_EET2_T4_,"aw",@nobits
	.sectionflags	@""
	.align	8
.nv.shared._ZN3cub18CUB_300001_SM_10006detail6reduce18DeviceReduceKernelINS2_10policy_hubIdyN4cuda3std3__44plusIdEEE10Policy1000EN6thrust24THRUST_300001_SM_1000_NS6detail15normal_iteratorINSD_10device_ptrIdEEEEyS9_d21square_diff_from_meanEEvT0_PT3_T1_NS0_13GridEvenShareISN_EET2_T4_:
	.zero		1176


//--------------------- .nv.shared.reserved.0     --------------------------
	.section	.nv.shared.reserved.0,"aw",@nobits
	.weak		__nv_reservedSMEM_offset_0_alias
	.size		__nv_reservedSMEM_offset_0_alias, 0, 64
	.other		__nv_reservedSMEM_offset_0_alias,@"STO_CUDA_RESERVED_SHARED STV_DEFAULT"
__nv_reservedSMEM_offset_0_alias:
	.zero		0
	.zero		64


//--------------------- .nv.global                --------------------------
	.section	.nv.global,"aw",@nobits
.nv.global:
	.type		_ZN30_INTERNAL_ddb6a9fd_4_k_cu_main6thrust24THRUST_300001_SM_1000_NS3seqE,@object
	.size		_ZN30_INTERNAL_ddb6a9fd_4_k_cu_main6thrust24THRUST_300001_SM_1000_NS3seqE,(_ZN30_INTERNAL_ddb6a9fd_4_k_cu_main4cuda3std3__48in_placeE - _ZN30_INTERNAL_ddb6a9fd_4_k_cu_main6thrust24THRUST_300001_SM_1000_NS3seqE)
_ZN30_INTERNAL_ddb6a9fd_4_k_cu_main6thrust24THRUST_300001_SM_1000_NS3seqE:
	.zero		1
	.type		_ZN30_INTERNAL_ddb6a9fd_4_k_cu_main4cuda3std3__48in_placeE,@object
	.size		_ZN30_INTERNAL_ddb6a9fd_4_k_cu_main4cuda3std3__48in_placeE,(_ZN30_INTERNAL_ddb6a9fd_4_k_cu_main4cuda3std6ranges3__45__cpo4sizeE - _ZN30_INTERNAL_ddb6a9fd_4_k_cu_main4cuda3std3__48in_placeE)
_ZN30_INTERNAL_ddb6a9fd_4_k_cu_main4cuda3std3__48in_placeE:
	.zero		1
	.type		_ZN30_INTERNAL_ddb6a9fd_4_k_cu_main4cuda3std6ranges3__45__cpo4sizeE,@object
	.size		_ZN30_INTERNAL_ddb6a9fd_4_k_cu_main4cuda3std6ranges3__45__cpo4sizeE,(_ZN30_INTERNAL_ddb6a9fd_4_k_cu_main6thrust24THRUST_300001_SM_1000_NS12placeholders2_3E - _ZN30_INTERNAL_ddb6a9fd_4_k_cu_main4cuda3std6ranges3__45__cpo4sizeE)
_ZN30_INTERNAL_ddb6a9fd_4_k_cu_main4cuda3std6ranges3__45__cpo4sizeE:
	.zero		1
	.type		_ZN30_INTERNAL_ddb6a9fd_4_k_cu_main6thrust24THRUST_300001_SM_1000_NS12placeholders2_3E,@object
	.size		_ZN30_INTERNAL_ddb6a9fd_4_k_cu_main6thrust24THRUST_300001_SM_1000_NS12placeholders2_3E,(_ZN30_INTERNAL_ddb6a9fd_4_k_cu_main4cuda3std3__45__cpo6cbeginE - _ZN30_INTERNAL_ddb6a9fd_4_k_cu_main6thrust24THRUST_300001_SM_1000_NS12placeholders2_3E)
_ZN30_INTERNAL_ddb6a9fd_4_k_cu_main6thrust24THRUST_300001_SM_1000_NS12placeholders2_3E:
	.zero		1
	.type		_ZN30_INTERNAL_ddb6a9fd_4_k_cu_main4cuda3std3__45__cpo6cbeginE,@object
	.size		_ZN30_INTERNAL_ddb6a9fd_4_k_cu_main4cuda3std3__45__cpo6cbeginE,(_ZN30_INTERNAL_ddb6a9fd_4_k_cu_main4cuda3std6ranges3__45__cpo6cbeginE - _ZN30_INTERNAL_ddb6a9fd_4_k_cu_main4cuda3std3__45__cpo6cbeginE)
_ZN30_INTERNAL_ddb6a9fd_4_k_cu_main4cuda3std3__45__cpo6cbeginE:
	.zero		1
	.type		_ZN30_INTERNAL_ddb6a9fd_4_k_cu_main4cuda3std6ranges3__45__cpo6cbeginE,@object
	.size		_ZN30_INTERNAL_ddb6a9fd_4_k_cu_main4cuda3std6ranges3__45__cpo6cbeginE,(_ZN30_INTERNAL_ddb6a9fd_4_k_cu_main6thrust24THRUST_300001_SM_1000_NS12placeholders2_7E - _ZN30_INTERNAL_ddb6a9fd_4_k_cu_main4cuda3std6ranges3__45__cpo6cbeginE)
_ZN30_INTERNAL_ddb6a9fd_4_k_cu_main4cuda3std6ranges3__45__cpo6cbeginE:
	.zero		1
	.type		_ZN30_INTERNAL_ddb6a9fd_4_k_cu_main6thrust24THRUST_300001_SM_1000_NS12placeholders2_7E,@object
	.size		_ZN30_INTERNAL_ddb6a9fd_4_k_cu_main6thrust24THRUST_300001_SM_1000_NS12placeholders2_7E,(_ZN30_INTERNAL_ddb6a9fd_4_k_cu_main4cuda3std3__45__cpo7crbeginE - _ZN30_INTERNAL_ddb6a9fd_4_k_cu_main6thrust24THRUST_300001_SM_1000_NS12placeholders2_7E)
_ZN30_INTERNAL_ddb6a9fd_4_k_cu_main6thrust24THRUST_300001_SM_1000_NS12placeholders2_7E:
	.zero		1
	.type		_ZN30_INTERNAL_ddb6a9fd_4_k_cu_main4cuda3std3__45__cpo7crbeginE,@object
	.size		_ZN30_INTERNAL_ddb6a9fd_4_k_cu_main4cuda3std3__45__cpo7crbeginE,(_ZN30_INTERNAL_ddb6a9fd_4_k_cu_main4cuda3std6ranges3__45__cpo4nextE - _ZN30_INTERNAL_ddb6a9fd_4_k_cu_main4cuda3std3__45__cpo7crbeginE)
_ZN30_INTERNAL_ddb6a9fd_4_k_cu_main4cuda3std3__45__cpo7crbeginE:
	.zero		1
	.type		_ZN30_INTERNAL_ddb6a9fd_4_k_cu_main4cuda3std6ranges3__45__cpo4nextE,@object
	.size		_ZN30_INTERNAL_ddb6a9fd_4_k_cu_main4cuda3std6ranges3__45__cpo4nextE,(_ZN30_INTERNAL_ddb6a9fd_4_k_cu_main4cuda3std6ranges3__45__cpo4swapE - _ZN30_INTERNAL_ddb6a9fd_4_k_cu_main4cuda3std6ranges3__45__cpo4nextE)
_ZN30_INTERNAL_ddb6a9fd_4_k_cu_main4cuda3std6ranges3__45__cpo4nextE:
	.zero		1
	.type		_ZN30_INTERNAL_ddb6a9fd_4_k_cu_main4cuda3std6ranges3__45__cpo4swapE,@object
	.size		_ZN30_INTERNAL_ddb6a9fd_4_k_cu_main4cuda3std6ranges3__45__cpo4swapE,(_ZN30_INTERNAL_ddb6a9fd_4_k_cu_main6thrust24THRUST_300001_SM_1000_NS8cuda_cub10par_nosyncE - _ZN30_INTERNAL_ddb6a9fd_4_k_cu_main4cuda3std6ranges3__45__cpo4swapE)
_ZN30_INTERNAL_ddb6a9fd_4_k_cu_main4cuda3std6ranges3__45__cpo4swapE:
	.zero		1
	.type		_ZN30_INTERNAL_ddb6a9fd_4_k_cu_main6thrust24THRUST_300001_SM_1000_NS8cuda_cub10par_nosyncE,@object
	.size		_ZN30_INTERNAL_ddb6a9fd_4_k_cu_main6thrust24THRUST_300001_SM_1000_NS8cuda_cub10par_nosyncE,(_ZN30_INTERNAL_ddb6a9fd_4_k_cu_main6thrust24THRUST_300001_SM_1000_NS12placeholders2_9E - _ZN30_INTERNAL_ddb6a9fd_4_k_cu_main6thrust24THRUST_300001_SM_1000_NS8cuda_cub10par_nosyncE)
_ZN30_INTERNAL_ddb6a9fd_4_k_cu_main6thrust24THRUST_300001_SM_1000_NS8cuda_cub10par_nosyncE:
	.zero		1
	.type		_ZN30_INTERNAL_ddb6a9fd_4_k_cu_main6thrust24THRUST_300001_SM_1000_NS12placeholders2_9E,@object
	.size		_ZN30_INTERNAL_ddb6a9fd_4_k_cu_main6thrust24THRUST_300001_SM_1000_NS12placeholders2_9E,(_ZN30_INTERNAL_ddb6a9fd_4_k_cu_main4cuda3std3__432_GLOBAL__N__ddb6a9fd_4_k_cu_main6ignoreE - _ZN30_INTERNAL_ddb6a9fd_4_k_cu_main6thrust24THRUST_300001_SM_1000_NS12placeholders2_9E)
_ZN30_INTERNAL_ddb6a9fd_4_k_cu_main6thrust24THRUST_300001_SM_1000_NS12placeholders2_9E:
	.zero		1
	.type		_ZN30_INTERNAL_ddb6a9fd_4_k_cu_main4cuda3std3__432_GLOBAL__N__ddb6a9fd_4_k_cu_main6ignoreE,@object
	.size		_ZN30_INTERNAL_ddb6a9fd_4_k_cu_main4cuda3std3__432_GLOBAL__N__ddb6a9fd_4_k_cu_main6ignoreE,(_ZN30_INTERNAL_ddb6a9fd_4_k_cu_main4cuda3std6ranges3__45__cpo4dataE - _ZN30_INTERNAL_ddb6a9fd_4_k_cu_main4cuda3std3__432_GLOBAL__N__ddb6a9fd_4_k_cu_main6ignoreE)
_ZN30_INTERNAL_ddb6a9fd_4_k_cu_main4cuda3std3__432_GLOBAL__N__ddb6a9fd_4_k_cu_main6ignoreE:
	.zero		1
	.type		_ZN30_INTERNAL_ddb6a9fd_4_k_cu_main4cuda3std6ranges3__45__cpo4dataE,@object
	.size		_ZN30_INTERNAL_ddb6a9fd_4_k_cu_main4cuda3std6ranges3__45__cpo4dataE,(_ZN30_INTERNAL_ddb6a9fd_4_k_cu_main6thrust24THRUST_300001_SM_1000_NS12placeholders2_1E - _ZN30_INTERNAL_ddb6a9fd_4_k_cu_main4cuda3std6ranges3__45__cpo4dataE)
_ZN30_INTERNAL_ddb6a9fd_4_k_cu_main4cuda3std6ranges3__45__cpo4dataE:
	.zero		1
	.type		_ZN30_INTERNAL_ddb6a9fd_4_k_cu_main6thrust24THRUST_300001_SM_1000_NS12placeholders2_1E,@object
	.size		_ZN30_INTERNAL_ddb6a9fd_4_k_cu_main6thrust24THRUST_300001_SM_1000_NS12placeholders2_1E,(_ZN30_INTERNAL_ddb6a9fd_4_k_cu_main4cuda3std3__45__cpo5beginE - _ZN30_INTERNAL_ddb6a9fd_4_k_cu_main6thrust24THRUST_300001_SM_1000_NS12placeholders2_1E)
_ZN30_INTERNAL_ddb6a9fd_4_k_cu_main6thrust24THRUST_300001_SM_1000_NS12placeholders2_1E:
	.zero		1
	.type		_ZN30_INTERNAL_ddb6a9fd_4_k_cu_main4cuda3std3__45__cpo5beginE,@object
	.size		_ZN30_INTERNAL_ddb6a9fd_4_k_cu_main4cuda3std3__45__cpo5beginE,(_ZN30_INTERNAL_ddb6a9fd_4_k_cu_main4cuda3std6ranges3__45__cpo5beginE - _ZN30_INTERNAL_ddb6a9fd_4_k_cu_main4cuda3std3__45__cpo5beginE)
_ZN30_INTERNAL_ddb6a9fd_4_k_cu_main4cuda3std3__45__cpo5beginE:
	.zero		1
	.type		_ZN30_INTERNAL_ddb6a9fd_4_k_cu_main4cuda3std6ranges3__45__cpo5beginE,@object
	.size		_ZN30_INTERNAL_ddb6a9fd_4_k_cu_main4cuda3std6ranges3__45__cpo5beginE,(_ZN30_INTERNAL_ddb6a9fd_4_k_cu_main6thrust24THRUST_300001_SM_1000_NS12placeholders2_5E - _ZN30_INTERNAL_ddb6a9fd_4_k_cu_main4cuda3std6ranges3__45__cpo5beginE)
_ZN30_INTERNAL_ddb6a9fd_4_k_cu_main4cuda3std6ranges3__45__cpo5beginE:
	.zero		1
	.type		_ZN30_INTERNAL_ddb6a9fd_4_k_cu_main6thrust24THRUST_300001_SM_1000_NS12placeholders2_5E,@object
	.size		_ZN30_INTERNAL_ddb6a9fd_4_k_cu_main6thrust24THRUST_300001_SM_1000_NS12placeholders2_5E,(_ZN30_INTERNAL_ddb6a9fd_4_k_cu_main4cuda3std3__45__cpo6rbeginE - _ZN30_INTERNAL_ddb6a9fd_4_k_cu_main6thrust24THRUST_300001_SM_1000_NS12placeholders2_5E)
_ZN30_INTERNAL_ddb6a9fd_4_k_cu_main6thrust24THRUST_300001_SM_1000_NS12placeholders2_5E:
	.zero		1
	.type		_ZN30_INTERNAL_ddb6a9fd_4_k_cu_main4cuda3std3__45__cpo6rbeginE,@object
	.size		_ZN30_INTERNAL_ddb6a9fd_4_k_cu_main4cuda3std3__45__cpo6rbeginE,(_ZN30_INTERNAL_ddb6a9fd_4_k_cu_main4cuda3std6ranges3__45__cpo7advanceE - _ZN30_INTERNAL_ddb6a9fd_4_k_cu_main4cuda3std3__45__cpo6rbeginE)
_ZN30_INTERNAL_ddb6a9fd_4_k_cu_main4cuda3std3__45__cpo6rbeginE:
	.zero		1
	.type		_ZN30_INTERNAL_ddb6a9fd_4_k_cu_main4cuda3std6ranges3__45__cpo7advanceE,@object
	.size		_ZN30_INTERNAL_ddb6a9fd_4_k_cu_main4cuda3std6ranges3__45__cpo7advanceE,(_ZN30_INTERNAL_ddb6a9fd_4_k_cu_main4cuda3std3__47nulloptE - _ZN30_INTERNAL_ddb6a9fd_4_k_cu_main4cuda3std6ranges3__45__cpo7advanceE)
_ZN30_INTERNAL_ddb6a9fd_4_k_cu_main4cuda3std6ranges3__45__cpo7advanceE:
	.zero		1
	.type		_ZN30_INTERNAL_ddb6a9fd_4_k_cu_main4cuda3std3__47nulloptE,@object
	.size		_ZN30_INTERNAL_ddb6a9fd_4_k_cu_main4cuda3std3__47nulloptE,(_ZN30_INTERNAL_ddb6a9fd_4_k_cu_main4cuda3std6ranges3__45__cpo8distanceE - _ZN30_INTERNAL_ddb6a9fd_4_k_cu_main4cuda3std3__47nulloptE)
_ZN30_INTERNAL_ddb6a9fd_4_k_cu_main4cuda3std3__47nulloptE:
	.zero		1
	.type		_ZN30_INTERNAL_ddb6a9fd_4_k_cu_main4cuda3std6ranges3__45__cpo8distanceE,@object
	.size		_ZN30_INTERNAL_ddb6a9fd_4_k_cu_main4cuda3std6ranges3__45__cpo8distanceE,(_ZN30_INTERNAL_ddb6a9fd_4_k_cu_main6thrust24THRUST_300001_SM_1000_NS12placeholders3_10E - _ZN30_INTERNAL_ddb6a9fd_4_k_cu_main4cuda3std6ranges3__45__cpo8distanceE)
_ZN30_INTERNAL_ddb6a9fd_4_k_cu_main4cuda3std6ranges3__45__cpo8distanceE:
	.zero		1
	.type		_ZN30_INTERNAL_ddb6a9fd_4_k_cu_main6thrust24THRUST_300001_SM_1000_NS12placeholders3_10E,@object
	.size		_ZN30_INTERNAL_ddb6a9fd_4_k_cu_main6thrust24THRUST_300001_SM_1000_NS12placeholders3_10E,(_ZN30_INTERNAL_ddb6a9fd_4_k_cu_main4cuda3std3__419piecewise_constructE - _ZN30_INTERNAL_ddb6a9fd_4_k_cu_main6thrust24THRUST_300001_SM_1000_NS12placeholders3_10E)
_ZN30_INTERNAL_ddb6a9fd_4_k_cu_main6thrust24THRUST_300001_SM_1000_NS12placeholders3_10E:
	.zero		1
	.type		_ZN30_INTERNAL_ddb6a9fd_4_k_cu_main4cuda3std3__419piecewise_constructE,@object
	.size		_ZN30_INTERNAL_ddb6a9fd_4_k_cu_main4cuda3std3__419piecewise_constructE,(_ZN30_INTERNAL_ddb6a9fd_4_k_cu_main4cuda3std6ranges3__45__cpo5cdataE - _ZN30_INTERNAL_ddb6a9fd_4_k_cu_main4cuda3std3__419piecewise_constructE)
_ZN30_INTERNAL_ddb6a9fd_4_k_cu_main4cuda3std3__419piecewise_constructE:
	.zero		1
	.type		_ZN30_INTERNAL_ddb6a9fd_4_k_cu_main4cuda3std6ranges3__45__cpo5cdataE,@object
	.size		_ZN30_INTERNAL_ddb6a9fd_4_k_cu_main4cuda3std6ranges3__45__cpo5cdataE,(_ZN30_INTERNAL_ddb6a9fd_4_k_cu_main6thrust24THRUST_300001_SM_1000_NS12placeholders2_2E - _ZN30_INTERNAL_ddb6a9fd_4_k_cu_main4cuda3std6ranges3__45__cpo5cdataE)
_ZN30_INTERNAL_ddb6a9fd_4_k_cu_main4cuda3std6ranges3__45__cpo5cdataE:
	.zero		1
	.type		_ZN30_INTERNAL_ddb6a9fd_4_k_cu_main6thrust24THRUST_300001_SM_1000_NS12placeholders2_2E,@object
	.size		_ZN30_INTERNAL_ddb6a9fd_4_k_cu_main6thrust24THRUST_300001_SM_1000_NS12placeholders2_2E,(_ZN30_INTERNAL_ddb6a9fd_4_k_cu_main4cuda3std3__45__cpo3endE - _ZN30_INTERNAL_ddb6a9fd_4_k_cu_main6thrust24THRUST_300001_SM_1000_NS12placeholders2_2E)
_ZN30_INTERNAL_ddb6a9fd_4_k_cu_main6thrust24THRUST_300001_SM_1000_NS12placeholders2_2E:
	.zero		1
	.type		_ZN30_INTERNAL_ddb6a9fd_4_k_cu_main4cuda3std3__45__cpo3endE,@object
	.size		_ZN30_INTERNAL_ddb6a9fd_4_k_cu_main4cuda3std3__45__cpo3endE,(_ZN30_INTERNAL_ddb6a9fd_4_k_cu_main4cuda3std6ranges3__45__cpo3endE - _ZN30_INTERNAL_ddb6a9fd_4_k_cu_main4cuda3std3__45__cpo3endE)
_ZN30_INTERNAL_ddb6a9fd_4_k_cu_main4cuda3std3__45__cpo3endE:
	.zero		1
	.type		_ZN30_INTERNAL_ddb6a9fd_4_k_cu_main4cuda3std6ranges3__45__cpo3endE,@object
	.size		_ZN30_INTERNAL_ddb6a9fd_4_k_cu_main4cuda3std6ranges3__45__cpo3endE,(_ZN30_INTERNAL_ddb6a9fd_4_k_cu_main6thrust24THRUST_300001_SM_1000_NS12placeholders2_6E - _ZN30_INTERNAL_ddb6a9fd_4_k_cu_main4cuda3std6ranges3__45__cpo3endE)
_ZN30_INTERNAL_ddb6a9fd_4_k_cu_main4cuda3std6ranges3__45__cpo3endE:
	.zero		1
	.type		_ZN30_INTERNAL_ddb6a9fd_4_k_cu_main6thrust24THRUST_300001_SM_1000_NS12placeholders2_6E,@object
	.size		_ZN30_INTERNAL_ddb6a9fd_4_k_cu_main6thrust24THRUST_300001_SM_1000_NS12placeholders2_6E,(_ZN30_INTERNAL_ddb6a9fd_4_k_cu_main4cuda3std3__45__cpo4rendE - _ZN30_INTERNAL_ddb6a9fd_4_k_cu_main6thrust24THRUST_300001_SM_1000_NS12placeholders2_6E)
_ZN30_INTERNAL_ddb6a9fd_4_k_cu_main6thrust24THRUST_300001_SM_1000_NS12placeholders2_6E:
	.zero		1
	.type		_ZN30_INTERNAL_ddb6a9fd_4_k_cu_main4cuda3std3__45__cpo4rendE,@object
	.size		_ZN30_INTERNAL_ddb6a9fd_4_k_cu_main4cuda3std3__45__cpo4rendE,(_ZN30_INTERNAL_ddb6a9fd_4_k_cu_main4cuda3std6ranges3__45__cpo9iter_swapE - _ZN30_INTERNAL_ddb6a9fd_4_k_cu_main4cuda3std3__45__cpo4rendE)
_ZN30_INTERNAL_ddb6a9fd_4_k_cu_main4cuda3std3__45__cpo4rendE:
	.zero		1
	.type		_ZN30_INTERNAL_ddb6a9fd_4_k_cu_main4cuda3std6ranges3__45__cpo9iter_swapE,@object
	.size		_ZN30_INTERNAL_ddb6a9fd_4_k_cu_main4cuda3std6ranges3__45__cpo9iter_swapE,(_ZN30_INTERNAL_ddb6a9fd_4_k_cu_main4cuda3std3__48unexpectE - _ZN30_INTERNAL_ddb6a9fd_4_k_cu_main4cuda3std6ranges3__45__cpo9iter_swapE)
_ZN30_INTERNAL_ddb6a9fd_4_k_cu_main4cuda3std6ranges3__45__cpo9iter_swapE:
	.zero		1
	.type		_ZN30_INTERNAL_ddb6a9fd_4_k_cu_main4cuda3std3__48unexpectE,@object
	.size		_ZN30_INTERNAL_ddb6a9fd_4_k_cu_main4cuda3std3__48unexpectE,(_ZN30_INTERNAL_ddb6a9fd_4_k_cu_main6thrust24THRUST_300001_SM_1000_NS8cuda_cub3parE - _ZN30_INTERNAL_ddb6a9fd_4_k_cu_main4cuda3std3__48unexpectE)
_ZN30_INTERNAL_ddb6a9fd_4_k_cu_main4cuda3std3__48unexpectE:
	.zero		1
	.type		_ZN30_INTERNAL_ddb6a9fd_4_k_cu_main6thrust24THRUST_300001_SM_1000_NS8cuda_cub3parE,@object
	.size		_ZN30_INTERNAL_ddb6a9fd_4_k_cu_main6thrust24THRUST_300001_SM_1000_NS8cuda_cub3parE,(_ZN30_INTERNAL_ddb6a9fd_4_k_cu_main6thrust24THRUST_300001_SM_1000_NS12placeholders2_4E - _ZN30_INTERNAL_ddb6a9fd_4_k_cu_main6thrust24THRUST_300001_SM_1000_NS8cuda_cub3parE)
_ZN30_INTERNAL_ddb6a9fd_4_k_cu_main6thrust24THRUST_300001_SM_1000_NS8cuda_cub3parE:
	.zero		1
	.type		_ZN30_INTERNAL_ddb6a9fd_4_k_cu_main6thrust24THRUST_300001_SM_1000_NS12placeholders2_4E,@object
	.size		_ZN30_INTERNAL_ddb6a9fd_4_k_cu_main6thrust24THRUST_300001_SM_1000_NS12placeholders2_4E,(_ZN30_INTERNAL_ddb6a9fd_4_k_cu_main4cuda3std3__45__cpo4cendE - _ZN30_INTERNAL_ddb6a9fd_4_k_cu_main6thrust24THRUST_300001_SM_1000_NS12placeholders2_4E)
_ZN30_INTERNAL_ddb6a9fd_4_k_cu_main6thrust24THRUST_300001_SM_1000_NS12placeholders2_4E:
	.zero		1
	.type		_ZN30_INTERNAL_ddb6a9fd_4_k_cu_main4cuda3std3__45__cpo4cendE,@object
	.size		_ZN30_INTERNAL_ddb6a9fd_4_k_cu_main4cuda3std3__45__cpo4cendE,(_ZN30_INTERNAL_ddb6a9fd_4_k_cu_main4cuda3std6ranges3__45__cpo4cendE - _ZN30_INTERNAL_ddb6a9fd_4_k_cu_main4cuda3std3__45__cpo4cendE)
_ZN30_INTERNAL_ddb6a9fd_4_k_cu_main4cuda3std3__45__cpo4cendE:
	.zero		1
	.type		_ZN30_INTERNAL_ddb6a9fd_4_k_cu_main4cuda3std6ranges3__45__cpo4cendE,@object
	.size		_ZN30_INTERNAL_ddb6a9fd_4_k_cu_main4cuda3std6ranges3__45__cpo4cendE,(_ZN30_INTERNAL_ddb6a9fd_4_k_cu_main4cuda3std3__420unreachable_sentinelE - _ZN30_INTERNAL_ddb6a9fd_4_k_cu_main4cuda3std6ranges3__45__cpo4cendE)
_ZN30_INTERNAL_ddb6a9fd_4_k_cu_main4cuda3std6ranges3__45__cpo4cendE:
	.zero		1
	.type		_ZN30_INTERNAL_ddb6a9fd_4_k_cu_main4cuda3std3__420unreachable_sentinelE,@object
	.size		_ZN30_INTERNAL_ddb6a9fd_4_k_cu_main4cuda3std3__420unreachable_sentinelE,(_ZN30_INTERNAL_ddb6a9fd_4_k_cu_main4cuda3std6ranges3__45__cpo5ssizeE - _ZN30_INTERNAL_ddb6a9fd_4_k_cu_main4cuda3std3__420unreachable_sentinelE)
_ZN30_INTERNAL_ddb6a9fd_4_k_cu_main4cuda3std3__420unreachable_sentinelE:
	.zero		1
	.type		_ZN30_INTERNAL_ddb6a9fd_4_k_cu_main4cuda3std6ranges3__45__cpo5ssizeE,@object
	.size		_ZN30_INTERNAL_ddb6a9fd_4_k_cu_main4cuda3std6ranges3__45__cpo5ssizeE,(_ZN30_INTERNAL_ddb6a9fd_4_k_cu_main6thrust24THRUST_300001_SM_1000_NS12placeholders2_8E - _ZN30_INTERNAL_ddb6a9fd_4_k_cu_main4cuda3std6ranges3__45__cpo5ssizeE)
_ZN30_INTERNAL_ddb6a9fd_4_k_cu_main4cuda3std6ranges3__45__cpo5ssizeE:
	.zero		1
	.type		_ZN30_INTERNAL_ddb6a9fd_4_k_cu_main6thrust24THRUST_300001_SM_1000_NS12placeholders2_8E,@object
	.size		_ZN30_INTERNAL_ddb6a9fd_4_k_cu_main6thrust24THRUST_300001_SM_1000_NS12placeholders2_8E,(_ZN30_INTERNAL_ddb6a9fd_4_k_cu_main4cuda3std3__45__cpo5crendE - _ZN30_INTERNAL_ddb6a9fd_4_k_cu_main6thrust24THRUST_300001_SM_1000_NS12placeholders2_8E)
_ZN30_INTERNAL_ddb6a9fd_4_k_cu_main6thrust24THRUST_300001_SM_1000_NS12placeholders2_8E:
	.zero		1
	.type		_ZN30_INTERNAL_ddb6a9fd_4_k_cu_main4cuda3std3__45__cpo5crendE,@object
	.size		_ZN30_INTERNAL_ddb6a9fd_4_k_cu_main4cuda3std3__45__cpo5crendE,(_ZN30_INTERNAL_ddb6a9fd_4_k_cu_main4cuda3std6ranges3__45__cpo4prevE - _ZN30_INTERNAL_ddb6a9fd_4_k_cu_main4cuda3std3__45__cpo5crendE)
_ZN30_INTERNAL_ddb6a9fd_4_k_cu_main4cuda3std3__45__cpo5crendE:
	.zero		1
	.type		_ZN30_INTERNAL_ddb6a9fd_4_k_cu_main4cuda3std6ranges3__45__cpo4prevE,@object
	.size		_ZN30_INTERNAL_ddb6a9fd_4_k_cu_main4cuda3std6ranges3__45__cpo4prevE,(_ZN30_INTERNAL_ddb6a9fd_4_k_cu_main4cuda3std6ranges3__45__cpo9iter_moveE - _ZN30_INTERNAL_ddb6a9fd_4_k_cu_main4cuda3std6ranges3__45__cpo4prevE)
_ZN30_INTERNAL_ddb6a9fd_4_k_cu_main4cuda3std6ranges3__45__cpo4prevE:
	.zero		1
	.type		_ZN30_INTERNAL_ddb6a9fd_4_k_cu_main4cuda3std6ranges3__45__cpo9iter_moveE,@object
	.size		_ZN30_INTERNAL_ddb6a9fd_4_k_cu_main4cuda3std6ranges3__45__cpo9iter_moveE,(_ZN30_INTERNAL_ddb6a9fd_4_k_cu_main6thrust24THRUST_300001_SM_1000_NS6system6detail10sequential3seqE - _ZN30_INTERNAL_ddb6a9fd_4_k_cu_main4cuda3std6ranges3__45__cpo9iter_moveE)
_ZN30_INTERNAL_ddb6a9fd_4_k_cu_main4cuda3std6ranges3__45__cpo9iter_moveE:
	.zero		1
	.type		_ZN30_INTERNAL_ddb6a9fd_4_k_cu_main6thrust24THRUST_300001_SM_1000_NS6system6detail10sequential3seqE,@object
	.size		_ZN30_INTERNAL_ddb6a9fd_4_k_cu_main6thrust24THRUST_300001_SM_1000_NS6system6detail10sequential3seqE,(.L_31 - _ZN30_INTERNAL_ddb6a9fd_4_k_cu_main6thrust24THRUST_300001_SM_1000_NS6system6detail10sequential3seqE)
_ZN30_INTERNAL_ddb6a9fd_4_k_cu_main6thrust24THRUST_300001_SM_1000_NS6system6detail10sequential3seqE:
	.zero		1
.L_31:


//--------------------- .nv.shared._ZN3cub18CUB_300001_SM_10006detail6reduce28DeviceReduceSingleTileKernelINS2_10policy_hubIdyN4cuda3std3__44plusIdEEE10Policy1000EN6thrust24THRUST_300001_SM_1000_NS6detail15normal_iteratorINSD_10device_ptrIdEEEEPdyS9_dd21square_diff_from_meanEEvT0_T1_T2_T3_T4_T6_ --------------------------
	.section	.nv.shared._ZN3cub18CUB_300001_SM_10006detail6reduce28DeviceReduceSingleTileKernelINS2_10policy_hubIdyN4cuda3std3__44plusIdEEE10Policy1000EN6thrust24THRUST_300001_SM_1000_NS6detail15normal_iteratorINSD_10device_ptrIdEEEEPdyS9_dd21square_diff_from_meanEEvT0_T1_T2_T3_T4_T6_,"aw",@nobits
	.sectionflags	@""
	.align	8
.nv.shared._ZN3cub18CUB_300001_SM_10006detail6reduce28DeviceReduceSingleTileKernelINS2_10policy_hubIdyN4cuda3std3__44plusIdEEE10Policy1000EN6thrust24THRUST_300001_SM_1000_NS6detail15normal_iteratorINSD_10device_ptrIdEEEEPdyS9_dd21square_diff_from_meanEEvT0_T1_T2_T3_T4_T6_:
	.zero		1176


//--------------------- .nv.shared._ZN3cub18CUB_300001_SM_10006detail6reduce18DeviceReduceKernelINS2_10policy_hubIdjN4cuda3std3__44plusIdEEE10Policy1000EN6thrust24THRUST_300001_SM_1000_NS6detail15normal_iteratorINSD_10device_ptrIdEEEEjS9_d21square_diff_from_meanEEvT0_PT3_T1_NS0_13GridEvenShareISN_EET2_T4_ --------------------------
	.section	.nv.shared._ZN3cub18CUB_300001_SM_10006detail6reduce18DeviceReduceKernelINS2_10policy_hubIdjN4cuda3std3__44plusIdEEE10Policy1000EN6thrust24THRUST_300001_SM_1000_NS6detail15normal_iteratorINSD_10device_ptrIdEEEEjS9_d21square_diff_from_meanEEvT0_PT3_T1_NS0_13GridEvenShareISN_EET2_T4_,"aw",@nobits
	.sectionflags	@""
	.align	8
.nv.shared._ZN3cub18CUB_300001_SM_10006detail6reduce18DeviceReduceKernelINS2_10policy_hubIdjN4cuda3std3__44plusIdEEE10Policy1000EN6thrust24THRUST_300001_SM_1000_NS6detail15normal_iteratorINSD_10device_ptrIdEEEEjS9_d21square_diff_from_meanEEvT0_PT3_T1_NS0_13GridEvenShareISN_EET2_T4_:
	.zero		1216


//--------------------- .nv.shared._ZN3cub18CUB_300001_SM_10006detail6reduce28DeviceReduceSingleTileKernelINS2_10policy_hubIdjN4cuda3std3__44plusIdEEE10Policy1000EN6thrust24THRUST_300001_SM_1000_NS6detail15normal_iteratorINSD_10device_ptrIdEEEEPdjS9_dd21square_diff_from_meanEEvT0_T1_T2_T3_T4_T6_ --------------------------
	.section	.nv.shared._ZN3cub18CUB_300001_SM_10006detail6reduce28DeviceReduceSingleTileKernelINS2_10policy_hubIdjN4cuda3std3__44plusIdEEE10Policy1000EN6thrust24THRUST_300001_SM_1000_NS6detail15normal_iteratorINSD_10device_ptrIdEEEEPdjS9_dd21square_diff_from_meanEEvT0_T1_T2_T3_T4_T6_,"aw",@nobits
	.sectionflags	@""
	.align	8
.nv.shared._ZN3cub18CUB_300001_SM_10006detail6reduce28DeviceReduceSingleTileKernelINS2_10policy_hubIdjN4cuda3std3__44plusIdEEE10Policy1000EN6thrust24THRUST_300001_SM_1000_NS6detail15normal_iteratorINSD_10device_ptrIdEEEEPdjS9_dd21square_diff_from_meanEEvT0_T1_T2_T3_T4_T6_:
	.zero		1216


//--------------------- .nv.shared._ZN3cub18CUB_300001_SM_10006detail6reduce28DeviceReduceSingleTileKernelINS2_10policy_hubIdyN4cuda3std3__44plusIdEEE10Policy1000EPdSC_iS9_ddNS7_10__identityEEEvT0_T1_T2_T3_T4_T6_ --------------------------
	.section	.nv.shared._ZN3cub18CUB_300001_SM_10006detail6reduce28DeviceReduceSingleTileKernelINS2_10policy_hubIdyN4cuda3std3__44plusIdEEE10Policy1000EPdSC_iS9_ddNS7_10__identityEEEvT0_T1_T2_T3_T4_T6_,"aw",@nobits
	.sectionflags	@""
	.align	8
.nv.shared._ZN3cub18CUB_300001_SM_10006detail6reduce28DeviceReduceSingleTileKernelINS2_10policy_hubIdyN4cuda3std3__44plusIdEEE10Policy1000EPdSC_iS9_ddNS7_10__identityEEEvT0_T1_T2_T3_T4_T6_:
	.zero		1176


//--------------------- .nv.shared._ZN3cub18CUB_300001_SM_10006detail6reduce18DeviceReduceKernelINS2_10policy_hubIdyN4cuda3std3__44plusIdEEE10Policy1000EN6thrust24THRUST_300001_SM_1000_NS6detail15normal_iteratorINSD_10device_ptrIdEEEEyS9_dNS7_10__identityEEEvT0_PT3_T1_NS0_13GridEvenShareISN_EET2_T4_ --------------------------
	.section	.nv.shared._ZN3cub18CUB_300001_SM_10006detail6reduce18DeviceReduceKernelINS2_10policy_hubIdyN4cuda3std3__44plusIdEEE10Policy1000EN6thrust24THRUST_300001_SM_1000_NS6detail15normal_iteratorINSD_10device_ptrIdEEEEyS9_dNS7_10__identityEEEvT0_PT3_T1_NS0_13GridEvenShareISN_EET2_T4_,"aw",@nobits
	.sectionflags	@""
	.align	8
.nv.shared._ZN3cub18CUB_300001_SM_10006detail6reduce18DeviceReduceKernelINS2_10policy_hubIdyN4cuda3std3__44plusIdEEE10Policy1000EN6thrust24THRUST_300001_SM_1000_NS6detail15normal_iteratorINSD_10device_ptrIdEEEEyS9_dNS7_10__identityEEEvT0_PT3_T1_NS0_13GridEvenShareISN_EET2_T4_:
	.zero		1176


//--------------------- .nv.shared._ZN3cub18CUB_300001_SM_10006detail6reduce28DeviceReduceSingleTileKernelINS2_10policy_hubIdyN4cuda3std3__44plusIdEEE10Policy1000EN6thrust24THRUST_300001_SM_1000_NS6detail15normal_iteratorINSD_10device_ptrIdEEEEPdyS9_ddNS7_10__identityEEEvT0_T1_T2_T3_T4_T6_ --------------------------
	.section	.nv.shared._ZN3cub18CUB_300001_SM_10006detail6reduce28DeviceReduceSingleTileKernelINS2_10policy_hubIdyN4cuda3std3__44plusIdEEE10Policy1000EN6thrust24THRUST_300001_SM_1000_NS6detail15normal_iteratorINSD_10device_ptrIdEEEEPdyS9_ddNS7_10__identityEEEvT0_T1_T2_T3_T4_T6_,"aw",@nobits
	.sectionflags	@""
	.align	8
.nv.shared._ZN3cub18CUB_300001_SM_10006detail6reduce28DeviceReduceSingleTileKernelINS2_10policy_hubIdyN4cuda3std3__44plusIdEEE10Policy1000EN6thrust24THRUST_300001_SM_1000_NS6detail15normal_iteratorINSD_10device_ptrIdEEEEPdyS9_ddNS7_10__identityEEEvT0_T1_T2_T3_T4_T6_:
	.zero		1176


//--------------------- .nv.shared._ZN3cub18CUB_300001_SM_10006detail6reduce28DeviceReduceSingleTileKernelINS2_10policy_hubIdjN4cuda3std3__44plusIdEEE10Policy1000EPdSC_iS9_ddNS7_10__identityEEEvT0_T1_T2_T3_T4_T6_ --------------------------
	.section	.nv.shared._ZN3cub18CUB_300001_SM_10006detail6reduce28DeviceReduceSingleTileKernelINS2_10policy_hubIdjN4cuda3std3__44plusIdEEE10Policy1000EPdSC_iS9_ddNS7_10__identityEEEvT0_T1_T2_T3_T4_T6_,"aw",@nobits
	.sectionflags	@""
	.align	8
.nv.shared._ZN3cub18CUB_300001_SM_10006detail6reduce28DeviceReduceSingleTileKernelINS2_10policy_hubIdjN4cuda3std3__44plusIdEEE10Policy1000EPdSC_iS9_ddNS7_10__identityEEEvT0_T1_T2_T3_T4_T6_:
	.zero		1216


//--------------------- .nv.shared._ZN3cub18CUB_300001_SM_10006detail6reduce18DeviceReduceKernelINS2_10policy_hubIdjN4cuda3std3__44plusIdEEE10Policy1000EN6thrust24THRUST_300001_SM_1000_NS6detail15normal_iteratorINSD_10device_ptrIdEEEEjS9_dNS7_10__identityEEEvT0_PT3_T1_NS0_13GridEvenShareISN_EET2_T4_ --------------------------
	.section	.nv.shared._ZN3cub18CUB_300001_SM_10006detail6reduce18DeviceReduceKernelINS2_10policy_hubIdjN4cuda3std3__44plusIdEEE10Policy1000EN6thrust24THRUST_300001_SM_1000_NS6detail15normal_iteratorINSD_10device_ptrIdEEEEjS9_dNS7_10__identityEEEvT0_PT3_T1_NS0_13GridEvenShareISN_EET2_T4_,"aw",@nobits
	.sectionflags	@""
	.align	8
.nv.shared._ZN3cub18CUB_300001_SM_10006detail6reduce18DeviceReduceKernelINS2_10policy_hubIdjN4cuda3std3__44plusIdEEE10Policy1000EN6thrust24THRUST_300001_SM_1000_NS6detail15normal_iteratorINSD_10device_ptrIdEEEEjS9_dNS7_10__identityEEEvT0_PT3_T1_NS0_13GridEvenShareISN_EET2_T4_:
	.zero		1216


//--------------------- .nv.shared._ZN3cub18CUB_300001_SM_10006detail6reduce28DeviceReduceSingleTileKernelINS2_10policy_hubIdjN4cuda3std3__44plusIdEEE10Policy1000EN6thrust24THRUST_300001_SM_1000_NS6detail15normal_iteratorINSD_10device_ptrIdEEEEPdjS9_ddNS7_10__identityEEEvT0_T1_T2_T3_T4_T6_ --------------------------
	.section	.nv.shared._ZN3cub18CUB_300001_SM_10006detail6reduce28DeviceReduceSingleTileKernelINS2_10policy_hubIdjN4cuda3std3__44plusIdEEE10Policy1000EN6thrust24THRUST_300001_SM_1000_NS6detail15normal_iteratorINSD_10device_ptrIdEEEEPdjS9_ddNS7_10__identityEEEvT0_T1_T2_T3_T4_T6_,"aw",@nobits
	.sectionflags	@""
	.align	8
.nv.shared._ZN3cub18CUB_300001_SM_10006detail6reduce28DeviceReduceSingleTileKernelINS2_10policy_hubIdjN4cuda3std3__44plusIdEEE10Policy1000EN6thrust24THRUST_300001_SM_1000_NS6detail15normal_iteratorINSD_10device_ptrIdEEEEPdjS9_ddNS7_10__identityEEEvT0_T1_T2_T3_T4_T6_:
	.zero		1216


//--------------------- .nv.constant0._ZN3cub18CUB_300001_SM_10006detail6reduce18DeviceReduceKernelINS2_10policy_hubIdyN4cuda3std3__44plusIdEEE10Policy1000EN6thrust24THRUST_300001_SM_1000_NS6detail15normal_iteratorINSD_10device_ptrIdEEEEyS9_d21square_diff_from_meanEEvT0_PT3_T1_NS0_13GridEvenShareISN_EET2_T4_ --------------------------
	.section	.nv.constant0._ZN3cub18CUB_300001_SM_10006detail6reduce18DeviceReduceKernelINS2_10policy_hubIdyN4cuda3std3__44plusIdEEE10Policy1000EN6thrust24THRUST_300001_SM_1000_NS6detail15normal_iteratorINSD_10device_ptrIdEEEEyS9_d21square_diff_from_meanEEvT0_PT3_T1_NS0_13GridEvenShareISN_EET2_T4_,"a",@progbits
	.sectionflags	@""
	.align	4
.nv.constant0._ZN3cub18CUB_300001_SM_10006detail6reduce18DeviceReduceKernelINS2_10policy_hubIdyN4cuda3std3__44plusIdEEE10Policy1000EN6thrust24THRUST_300001_SM_1000_NS6detail15normal_iteratorINSD_10device_ptrIdEEEEyS9_d21square_diff_from_meanEEvT0_PT3_T1_NS0_13GridEvenShareISN_EET2_T4_:
	.zero		1008


//--------------------- .nv.constant0._ZN3cub18CUB_300001_SM_10006detail6reduce28DeviceReduceSingleTileKernelINS2_10policy_hubIdyN4cuda3std3__44plusIdEEE10Policy1000EN6thrust24THRUST_300001_SM_1000_NS6detail15normal_iteratorINSD_10device_ptrIdEEEEPdyS9_dd21square_diff_from_meanEEvT0_T1_T2_T3_T4_T6_ --------------------------
	.section	.nv.constant0._ZN3cub18CUB_300001_SM_10006detail6reduce28DeviceReduceSingleTileKernelINS2_10policy_hubIdyN4cuda3std3__44plusIdEEE10Policy1000EN6thrust24THRUST_300001_SM_1000_NS6detail15normal_iteratorINSD_10device_ptrIdEEEEPdyS9_dd21square_diff_from_meanEEvT0_T1_T2_T3_T4_T6_,"a",@progbits
	.sectionflags	@""
	.align	4
.nv.constant0._ZN3cub18CUB_300001_SM_10006detail6reduce28DeviceReduceSingleTileKernelINS2_10policy_hubIdyN4cuda3std3__44plusIdEEE10Policy1000EN6thrust24THRUST_300001_SM_1000_NS6detail15normal_iteratorINSD_10device_ptrIdEEEEPdyS9_dd21square_diff_from_meanEEvT0_T1_T2_T3_T4_T6_:
	.zero		944


//--------------------- .nv.constant0._ZN3cub18CUB_300001_SM_10006detail6reduce18DeviceReduceKernelINS2_10policy_hubIdjN4cuda3std3__44plusIdEEE10Policy1000EN6thrust24THRUST_300001_SM_1000_NS6detail15normal_iteratorINSD_10device_ptrIdEEEEjS9_d21square_diff_from_meanEEvT0_PT3_T1_NS0_13GridEvenShareISN_EET2_T4_ --------------------------
	.section	.nv.constant0._ZN3cub18CUB_300001_SM_10006detail6reduce18DeviceReduceKernelINS2_10policy_hubIdjN4cuda3std3__44plusIdEEE10Policy1000EN6thrust24THRUST_300001_SM_1000_NS6detail15normal_iteratorINSD_10device_ptrIdEEEEjS9_d21square_diff_from_meanEEvT0_PT3_T1_NS0_13GridEvenShareISN_EET2_T4_,"a",@progbits
	.sectionflags	@""
	.align	4
.nv.constant0._ZN3cub18CUB_300001_SM_10006detail6reduce18DeviceReduceKernelINS2_10policy_hubIdjN4cuda3std3__44plusIdEEE10Policy1000EN6thrust24THRUST_300001_SM_1000_NS6detail15normal_iteratorINSD_10device_ptrIdEEEEjS9_d21square_diff_from_meanEEvT0_PT3_T1_NS0_13GridEvenShareISN_EET2_T4_:
	.zero		968


//--------------------- .nv.constant0._ZN3cub18CUB_300001_SM_10006detail6reduce28DeviceReduceSingleTileKernelINS2_10policy_hubIdjN4cuda3std3__44plusIdEEE10Policy1000EN6thrust24THRUST_300001_SM_1000_NS6detail15normal_iteratorINSD_10device_ptrIdEEEEPdjS9_dd21square_diff_from_meanEEvT0_T1_T2_T3_T4_T6_ --------------------------
	.section	.nv.constant0._ZN3cub18CUB_300001_SM_10006detail6reduce28DeviceReduceSingleTileKernelINS2_10policy_hubIdjN4cuda3std3__44plusIdEEE10Policy1000EN6thrust24THRUST_300001_SM_1000_NS6detail15normal_iteratorINSD_10device_ptrIdEEEEPdjS9_dd21square_diff_from_meanEEvT0_T1_T2_T3_T4_T6_,"a",@progbits
	.sectionflags	@""
	.align	4
.nv.constant0._ZN3cub18CUB_300001_SM_10006detail6reduce28DeviceReduceSingleTileKernelINS2_10policy_hubIdjN4cuda3std3__44plusIdEEE10Policy1000EN6thrust24THRUST_300001_SM_1000_NS6detail15normal_iteratorINSD_10device_ptrIdEEEEPdjS9_dd21square_diff_from_meanEEvT0_T1_T2_T3_T4_T6_:
	.zero		936


//--------------------- .nv.constant0._ZN3cub18CUB_300001_SM_10006detail6reduce28DeviceReduceSingleTileKernelINS2_10policy_hubIdyN4cuda3std3__44plusIdEEE10Policy1000EPdSC_iS9_ddNS7_10__identityEEEvT0_T1_T2_T3_T4_T6_ --------------------------
	.section	.nv.constant0._ZN3cub18CUB_300001_SM_10006detail6reduce28DeviceReduceSingleTileKernelINS2_10policy_hubIdyN4cuda3std3__44plusIdEEE10Policy1000EPdSC_iS9_ddNS7_10__identityEEEvT0_T1_T2_T3_T4_T6_,"a",@progbits
	.sectionflags	@""
	.align	4
.nv.constant0._ZN3cub18CUB_300001_SM_10006detail6reduce28DeviceReduceSingleTileKernelINS2_10policy_hubIdyN4cuda3std3__44plusIdEEE10Policy1000EPdSC_iS9_ddNS7_10__identityEEEvT0_T1_T2_T3_T4_T6_:
	.zero		929


//--------------------- .nv.constant0._ZN3cub18CUB_300001_SM_10006detail6reduce18DeviceReduceKernelINS2_10policy_hubIdyN4cuda3std3__44plusIdEEE10Policy1000EN6thrust24THRUST_300001_SM_1000_NS6detail15normal_iteratorINSD_10device_ptrIdEEEEyS9_dNS7_10__identityEEEvT0_PT3_T1_NS0_13GridEvenShareISN_EET2_T4_ --------------------------
	.section	.nv.constant0._ZN3cub18CUB_300001_SM_10006detail6reduce18DeviceReduceKernelINS2_10policy_hubIdyN4cuda3std3__44plusIdEEE10Policy1000EN6thrust24THRUST_300001_SM_1000_NS6detail15normal_iteratorINSD_10device_ptrIdEEEEyS9_dNS7_10__identityEEEvT0_PT3_T1_NS0_13GridEvenShareISN_EET2_T4_,"a",@progbits
	.sectionflags	@""
	.align	4
.nv.constant0._ZN3cub18CUB_300001_SM_10006detail6reduce18DeviceReduceKernelINS2_10policy_hubIdyN4cuda3std3__44plusIdEEE10Policy1000EN6thrust24THRUST_300001_SM_1000_NS6detail15normal_iteratorINSD_10device_ptrIdEEEEyS9_dNS7_10__identityEEEvT0_PT3_T1_NS0_13GridEvenShareISN_EET2_T4_:
	.zero		994


//--------------------- .nv.constant0._ZN3cub18CUB_300001_SM_10006detail6reduce28DeviceReduceSingleTileKernelINS2_10policy_hubIdyN4cuda3std3__44plusIdEEE10Policy1000EN6thrust24THRUST_300001_SM_1000_NS6detail15normal_iteratorINSD_10device_ptrIdEEEEPdyS9_ddNS7_10__identityEEEvT0_T1_T2_T3_T4_T6_ --------------------------
	.section	.nv.constant0._ZN3cub18CUB_300001_SM_10006detail6reduce28DeviceReduceSingleTileKernelINS2_10policy_hubIdyN4cuda3std3__44plusIdEEE10Policy1000EN6thrust24THRUST_300001_SM_1000_NS6detail15normal_iteratorINSD_10device_ptrIdEEEEPdyS9_ddNS7_10__identityEEEvT0_T1_T2_T3_T4_T6_,"a",@progbits
	.sectionflags	@""
	.align	4
.nv.constant0._ZN3cub18CUB_300001_SM_10006detail6reduce28DeviceReduceSingleTileKernelINS2_10policy_hubIdyN4cuda3std3__44plusIdEEE10Policy1000EN6thrust24THRUST_300001_SM_1000_NS6detail15normal_iteratorINSD_10device_ptrIdEEEEPdyS9_ddNS7_10__identityEEEvT0_T1_T2_T3_T4_T6_:
	.zero		937


//--------------------- .nv.constant0._ZN3cub18CUB_300001_SM_10006detail6reduce28DeviceReduceSingleTileKernelINS2_10policy_hubIdjN4cuda3std3__44plusIdEEE10Policy1000EPdSC_iS9_ddNS7_10__identityEEEvT0_T1_T2_T3_T4_T6_ --------------------------
	.section	.nv.constant0._ZN3cub18CUB_300001_SM_10006detail6reduce28DeviceReduceSingleTileKernelINS2_10policy_hubIdjN4cuda3std3__44plusIdEEE10Policy1000EPdSC_iS9_ddNS7_10__identityEEEvT0_T1_T2_T3_T4_T6_,"a",@progbits
	.sectionflags	@""
	.align	4
.nv.constant0._ZN3cub18CUB_300001_SM_10006detail6reduce28DeviceReduceSingleTileKernelINS2_10policy_hubIdjN4cuda3std3__44plusIdEEE10Policy1000EPdSC_iS9_ddNS7_10__identityEEEvT0_T1_T2_T3_T4_T6_:
	.zero		929


//--------------------- .nv.constant0._ZN3cub18CUB_300001_SM_10006detail6reduce18DeviceReduceKernelINS2_10policy_hubIdjN4cuda3std3__44plusIdEEE10Policy1000EN6thrust24THRUST_300001_SM_1000_NS6detail15normal_iteratorINSD_10device_ptrIdEEEEjS9_dNS7_10__identityEEEvT0_PT3_T1_NS0_13GridEvenShareISN_EET2_T4_ --------------------------
	.section	.nv.constant0._ZN3cub18CUB_300001_SM_10006detail6reduce18DeviceReduceKernelINS2_10policy_hubIdjN4cuda3std3__44plusIdEEE10Policy1000EN6thrust24THRUST_300001_SM_1000_NS6detail15normal_iteratorINSD_10device_ptrIdEEEEjS9_dNS7_10__identityEEEvT0_PT3_T1_NS0_13GridEvenShareISN_EET2_T4_,"a",@progbits
	.sectionflags	@""
	.align	4
.nv.constant0._ZN3cub18CUB_300001_SM_10006detail6reduce18DeviceReduceKernelINS2_10policy_hubIdjN4cuda3std3__44plusIdEEE10Policy1000EN6thrust24THRUST_300001_SM_1000_NS6detail15normal_iteratorINSD_10device_ptrIdEEEEjS9_dNS7_10__identityEEEvT0_PT3_T1_NS0_13GridEvenShareISN_EET2_T4_:
	.zero		958


//--------------------- .nv.constant0._ZN3cub18CUB_300001_SM_10006detail6reduce28DeviceReduceSingleTileKernelINS2_10policy_hubIdjN4cuda3std3__44plusIdEEE10Policy1000EN6thrust24THRUST_300001_SM_1000_NS6detail15normal_iteratorINSD_10device_ptrIdEEEEPdjS9_ddNS7_10__identityEEEvT0_T1_T2_T3_T4_T6_ --------------------------
	.section	.nv.constant0._ZN3cub18CUB_300001_SM_10006detail6reduce28DeviceReduceSingleTileKernelINS2_10policy_hubIdjN4cuda3std3__44plusIdEEE10Policy1000EN6thrust24THRUST_300001_SM_1000_NS6detail15normal_iteratorINSD_10device_ptrIdEEEEPdjS9_ddNS7_10__identityEEEvT0_T1_T2_T3_T4_T6_,"a",@progbits
	.sectionflags	@""
	.align	4
.nv.constant0._ZN3cub18CUB_300001_SM_10006detail6reduce28DeviceReduceSingleTileKernelINS2_10policy_hubIdjN4cuda3std3__44plusIdEEE10Policy1000EN6thrust24THRUST_300001_SM_1000_NS6detail15normal_iteratorINSD_10device_ptrIdEEEEPdjS9_ddNS7_10__identityEEEvT0_T1_T2_T3_T4_T6_:
	.zero		929


//--------------------- .nv.constant0._ZN3cub18CUB_300001_SM_10006detail11EmptyKernelIvEEvv --------------------------
	.section	.nv.constant0._ZN3cub18CUB_300001_SM_10006detail11EmptyKernelIvEEvv,"a",@progbits
	.sectionflags	@""
	.align	4
.nv.constant0._ZN3cub18CUB_300001_SM_10006detail11EmptyKernelIvEEvv:
	.zero		896


//--------------------- SYMBOLS --------------------------

	.type		.nv.reservedSmem.offset0,@object
	.size		.nv.reservedSmem.offset0,0x4
	.type		.nv.reservedSmem.cap,@object
	.size		.nv.reservedSmem.cap,0x4
